// auto-generated by cutlass_sweep.grouped_gemm — config: {"arch": "sm_90", "cluster_m": 2, "cluster_n": 1, "dtype": "fp16", "schedule": "pingpong", "tile_k": 64, "tile_m": 256, "tile_n": 128}
#include "cutlass/cutlass.h"
#include "cutlass/gemm/group_array_problem_shape.hpp"
#include "cutlass/gemm/collective/collective_builder.hpp"
#include "cutlass/gemm/device/gemm_universal_adapter.h"
#include "cutlass/gemm/kernel/gemm_universal.hpp"
#include "cutlass/epilogue/collective/collective_builder.hpp"

using Elem = cutlass::half_t;
using Acc  = float;
using ElemC = cutlass::half_t;
using TileShape    = cute::Shape<cute::_256, cute::_128, cute::_64>;
using ClusterShape = cute::Shape<cute::_2, cute::_1, cute::_1>;
using ProblemShape = cutlass::gemm::GroupProblemShape<cute::Shape<int,int,int>>;

using CollectiveEpilogue = typename cutlass::epilogue::collective::CollectiveBuilder<
    cutlass::arch::Sm90, cutlass::arch::OpClassTensorOp,
    TileShape, ClusterShape,
    cutlass::epilogue::collective::EpilogueTileAuto,
    Acc, Acc,
    ElemC, cutlass::layout::ColumnMajor *, 128 / cutlass::sizeof_bits<ElemC>::value,
    ElemC, cutlass::layout::ColumnMajor *, 128 / cutlass::sizeof_bits<ElemC>::value,
    cutlass::epilogue::PtrArrayTmaWarpSpecializedPingpong
  >::CollectiveOp;

using CollectiveMainloop = typename cutlass::gemm::collective::CollectiveBuilder<
    cutlass::arch::Sm90, cutlass::arch::OpClassTensorOp,
    Elem, cutlass::layout::RowMajor *, 128 / cutlass::sizeof_bits<Elem>::value,
    Elem, cutlass::layout::ColumnMajor *, 128 / cutlass::sizeof_bits<Elem>::value,
    Acc,
    TileShape, ClusterShape,
    cutlass::gemm::collective::StageCountAutoCarveout<
        static_cast<int>(sizeof(typename CollectiveEpilogue::SharedStorage))>,
    cutlass::gemm::KernelPtrArrayTmaWarpSpecializedPingpong
  >::CollectiveOp;

using GemmKernel = cutlass::gemm::kernel::GemmUniversal<
    ProblemShape, CollectiveMainloop, CollectiveEpilogue>;
using Gemm = cutlass::gemm::device::GemmUniversalAdapter<GemmKernel>;

auto* _anchor = &cutlass::device_kernel<GemmKernel>;


// ===== COMPILED SASS (sm_90a) =====

	.target	sm_90a

	.elftype	@"ET_EXEC"


//--------------------- .note.nv.tkinfo           --------------------------
	.section	.note.nv.tkinfo,"",@"SHT_NOTE"
	.sectionflags	@"SHF_NOTE_NV_TKINFO"
	.tkinfo
        /*0018*/ 	.word	0x00000002
        /*0030*/ 	.string	""
        /*0030*/ 	.string	"ptxas"
        /*0030*/ 	.string	"Cuda compilation tools, release 13.0, V13.0.88"
        /*0030*/ 	.string	"Build cuda_13.0.r13.0/compiler.36424714_0"
        /*0030*/ 	.string	"-arch sm_90a -m 64 "



//--------------------- .note.nv.cuinfo           --------------------------
	.section	.note.nv.cuinfo,"",@"SHT_NOTE"
	.sectionflags	@"SHF_NOTE_NV_CUINFO"
        /*0018*/ 	.short	0x0002
        /*001a*/ 	.short	0x005a
        /*001c*/ 	.short	0x0082
	.zero		2


//--------------------- .nv.info                  --------------------------
	.section	.nv.info,"",@"SHT_CUDA_INFO"
	.align	4


	//----- nvinfo : EIATTR_REGCOUNT
	.align		4
        /*0000*/ 	.byte	0x04, 0x2f
        /*0002*/ 	.short	(.L_15 - .L_14)
	.align		4
.L_14:
        /*0004*/ 	.word	index@(_ZN7cutlass13device_kernelINS_4gemm6kernel13GemmUniversalINS1_17GroupProblemShapeIN4cute5tupleIJiiiEEEEENS1_10collective13CollectiveMmaINS1_39MainloopSm90ArrayTmaGmmaWarpSpecializedILi4ENS6_IJNS5_1CILi2EEENSC_ILi1EEESE_EEENS1_40KernelPtrArrayTmaWarpSpecializedPingpongEEENS6_IJNSC_ILi256EEENSC_ILi128EEENSC_ILi64EEEEEENS_6half_tEPNS6_IJlSE_NSC_ILi0EEEEEESM_SP_NS5_8TiledMMAINS5_8MMA_AtomIJNS5_4SM904GMMA26MMA_64x128x16_F32F16F16_SSILNST_5MajorE0ELSV_0ELNST_7ScaleInE1ELSW_1EEEEEENS5_6LayoutINS6_IJSE_SE_SE_EEENS6_IJSN_SN_SN_EEEEENS6_IJNS5_10UnderscoreES13_S13_EEEEENS5_13SM90_TMA_LOADENS5_14ComposedLayoutINS5_7SwizzleILi3ELi4ELi3EEENS5_18smem_ptr_flag_bitsILi16EEENSZ_INS6_IJNSC_ILi8EEESK_EEENS6_IJSK_SE_EEEEEEEvNS5_8identityENS5_23SM90_TMA_LOAD_MULTICASTES1G_vS1H_EENS_8epilogue10collective18CollectiveEpilogueINS1K_30Sm90PtrArrayTmaWarpSpecializedILi4ELi2ELi16ELb1ELb0ELi2EEEJSL_NS6_IJSK_NSC_ILi32EEEEEESM_PNS6_IJSE_lSN_EEESM_S1S_NS1K_6fusion15FusionCallbacksIS1O_NS1T_17LinearCombinationISM_fSM_fLNS_15FloatRoundStyleE2EEESL_S1Q_JEEES16_NS17_IS19_S1B_NSZ_INS6_IJSK_S1C_EEENS6_IJSE_SK_EEEEEEENS5_17SM75_U16x8_LDSM_TENS5_14SM90_TMA_STOREES22_NS5_17SM90_U16x8_STSM_TENS5_9Copy_AtomIJNS5_17SM90_U32x4_STSM_NESM_EEEvEEEvvEEEEvNT_6ParamsE)
        /*0008*/ 	.word	0x000000a8


	//----- nvinfo : EIATTR_FRAME_SIZE
	.align		4
.L_15:
        /*000c*/ 	.byte	0x04, 0x11
        /*000e*/ 	.short	(.L_17 - .L_16)
	.align		4
.L_16:
        /*0010*/ 	.word	index@($__internal_0_$__cuda_sm20_div_u64)
        /*0014*/ 	.word	0x00000508


	//----- nvinfo : EIATTR_FRAME_SIZE
	.align		4
.L_17:
        /*0018*/ 	.byte	0x04, 0x11
        /*001a*/ 	.short	(.L_19 - .L_18)
	.align		4
.L_18:
        /*001c*/ 	.word	index@(_ZN7cutlass13device_kernelINS_4gemm6kernel13GemmUniversalINS1_17GroupProblemShapeIN4cute5tupleIJiiiEEEEENS1_10collective13CollectiveMmaINS1_39MainloopSm90ArrayTmaGmmaWarpSpecializedILi4ENS6_IJNS5_1CILi2EEENSC_ILi1EEESE_EEENS1_40KernelPtrArrayTmaWarpSpecializedPingpongEEENS6_IJNSC_ILi256EEENSC_ILi128EEENSC_ILi64EEEEEENS_6half_tEPNS6_IJlSE_NSC_ILi0EEEEEESM_SP_NS5_8TiledMMAINS5_8MMA_AtomIJNS5_4SM904GMMA26MMA_64x128x16_F32F16F16_SSILNST_5MajorE0ELSV_0ELNST_7ScaleInE1ELSW_1EEEEEENS5_6LayoutINS6_IJSE_SE_SE_EEENS6_IJSN_SN_SN_EEEEENS6_IJNS5_10UnderscoreES13_S13_EEEEENS5_13SM90_TMA_LOADENS5_14ComposedLayoutINS5_7SwizzleILi3ELi4ELi3EEENS5_18smem_ptr_flag_bitsILi16EEENSZ_INS6_IJNSC_ILi8EEESK_EEENS6_IJSK_SE_EEEEEEEvNS5_8identityENS5_23SM90_TMA_LOAD_MULTICASTES1G_vS1H_EENS_8epilogue10collective18CollectiveEpilogueINS1K_30Sm90PtrArrayTmaWarpSpecializedILi4ELi2ELi16ELb1ELb0ELi2EEEJSL_NS6_IJSK_NSC_ILi32EEEEEESM_PNS6_IJSE_lSN_EEESM_S1S_NS1K_6fusion15FusionCallbacksIS1O_NS1T_17LinearCombinationISM_fSM_fLNS_15FloatRoundStyleE2EEESL_S1Q_JEEES16_NS17_IS19_S1B_NSZ_INS6_IJSK_S1C_EEENS6_IJSE_SK_EEEEEEENS5_17SM75_U16x8_LDSM_TENS5_14SM90_TMA_STOREES22_NS5_17SM90_U16x8_STSM_TENS5_9Copy_AtomIJNS5_17SM90_U32x4_STSM_NESM_EEEvEEEvvEEEEvNT_6ParamsE)
        /*0020*/ 	.word	0x00000508


	//----- nvinfo : EIATTR_MIN_STACK_SIZE
	.align		4
.L_19:
        /*0024*/ 	.byte	0x04, 0x12
        /*0026*/ 	.short	(.L_21 - .L_20)
	.align		4
.L_20:
        /*0028*/ 	.word	index@(_ZN7cutlass13device_kernelINS_4gemm6kernel13GemmUniversalINS1_17GroupProblemShapeIN4cute5tupleIJiiiEEEEENS1_10collective13CollectiveMmaINS1_39MainloopSm90ArrayTmaGmmaWarpSpecializedILi4ENS6_IJNS5_1CILi2EEENSC_ILi1EEESE_EEENS1_40KernelPtrArrayTmaWarpSpecializedPingpongEEENS6_IJNSC_ILi256EEENSC_ILi128EEENSC_ILi64EEEEEENS_6half_tEPNS6_IJlSE_NSC_ILi0EEEEEESM_SP_NS5_8TiledMMAINS5_8MMA_AtomIJNS5_4SM904GMMA26MMA_64x128x16_F32F16F16_SSILNST_5MajorE0ELSV_0ELNST_7ScaleInE1ELSW_1EEEEEENS5_6LayoutINS6_IJSE_SE_SE_EEENS6_IJSN_SN_SN_EEEEENS6_IJNS5_10UnderscoreES13_S13_EEEEENS5_13SM90_TMA_LOADENS5_14ComposedLayoutINS5_7SwizzleILi3ELi4ELi3EEENS5_18smem_ptr_flag_bitsILi16EEENSZ_INS6_IJNSC_ILi8EEESK_EEENS6_IJSK_SE_EEEEEEEvNS5_8identityENS5_23SM90_TMA_LOAD_MULTICASTES1G_vS1H_EENS_8epilogue10collective18CollectiveEpilogueINS1K_30Sm90PtrArrayTmaWarpSpecializedILi4ELi2ELi16ELb1ELb0ELi2EEEJSL_NS6_IJSK_NSC_ILi32EEEEEESM_PNS6_IJSE_lSN_EEESM_S1S_NS1K_6fusion15FusionCallbacksIS1O_NS1T_17LinearCombinationISM_fSM_fLNS_15FloatRoundStyleE2EEESL_S1Q_JEEES16_NS17_IS19_S1B_NSZ_INS6_IJSK_S1C_EEENS6_IJSE_SK_EEEEEEENS5_17SM75_U16x8_LDSM_TENS5_14SM90_TMA_STOREES22_NS5_17SM90_U16x8_STSM_TENS5_9Copy_AtomIJNS5_17SM90_U32x4_STSM_NESM_EEEvEEEvvEEEEvNT_6ParamsE)
        /*002c*/ 	.word	0x00000508
.L_21:


//--------------------- .nv.compat                --------------------------
	.section	.nv.compat,"",@"SHT_CUDA_COMPAT_INFO"
	.align	4
        /*0000*/ 	.byte	0x02, 0x09, 0x01, 0x00, 0x02, 0x02, 0x04, 0x00, 0x02, 0x05, 0x05, 0x00, 0x03, 0x07, 0x01, 0x01
        /*0010*/ 	.byte	0x02, 0x03, 0x03, 0x00, 0x02, 0x06, 0x01, 0x00, 0x04, 0x0b, 0x08, 0x00, 0x00, 0x00, 0x00, 0x00
        /*0020*/ 	.byte	0x00, 0x00, 0x00, 0x00


//--------------------- .nv.info._ZN7cutlass13device_kernelINS_4gemm6kernel13GemmUniversalINS1_17GroupProblemShapeIN4cute5tupleIJiiiEEEEENS1_10collective13CollectiveMmaINS1_39MainloopSm90ArrayTmaGmmaWarpSpecializedILi4ENS6_IJNS5_1CILi2EEENSC_ILi1EEESE_EEENS1_40KernelPtrArrayTmaWarpSpecializedPingpongEEENS6_IJNSC_ILi256EEENSC_ILi128EEENSC_ILi64EEEEEENS_6half_tEPNS6_IJlSE_NSC_ILi0EEEEEESM_SP_NS5_8TiledMMAINS5_8MMA_AtomIJNS5_4SM904GMMA26MMA_64x128x16_F32F16F16_SSILNST_5MajorE0ELSV_0ELNST_7ScaleInE1ELSW_1EEEEEENS5_6LayoutINS6_IJSE_SE_SE_EEENS6_IJSN_SN_SN_EEEEENS6_IJNS5_10UnderscoreES13_S13_EEEEENS5_13SM90_TMA_LOADENS5_14ComposedLayoutINS5_7SwizzleILi3ELi4ELi3EEENS5_18smem_ptr_flag_bitsILi16EEENSZ_INS6_IJNSC_ILi8EEESK_EEENS6_IJSK_SE_EEEEEEEvNS5_8identityENS5_23SM90_TMA_LOAD_MULTICASTES1G_vS1H_EENS_8epilogue10collective18CollectiveEpilogueINS1K_30Sm90PtrArrayTmaWarpSpecializedILi4ELi2ELi16ELb1ELb0ELi2EEEJSL_NS6_IJSK_NSC_ILi32EEEEEESM_PNS6_IJSE_lSN_EEESM_S1S_NS1K_6fusion15FusionCallbacksIS1O_NS1T_17LinearCombinationISM_fSM_fLNS_15FloatRoundStyleE2EEESL_S1Q_JEEES16_NS17_IS19_S1B_NSZ_INS6_IJSK_S1C_EEENS6_IJSE_SK_EEEEEEENS5_17SM75_U16x8_LDSM_TENS5_14SM90_TMA_STOREES22_NS5_17SM90_U16x8_STSM_TENS5_9Copy_AtomIJNS5_17SM90_U32x4_STSM_NESM_EEEvEEEvvEEEEvNT_6ParamsE --------------------------
	.section	.nv.info._ZN7cutlass13device_kernelINS_4gemm6kernel13GemmUniversalINS1_17GroupProblemShapeIN4cute5tupleIJiiiEEEEENS1_10collective13CollectiveMmaINS1_39MainloopSm90ArrayTmaGmmaWarpSpecializedILi4ENS6_IJNS5_1CILi2EEENSC_ILi1EEESE_EEENS1_40KernelPtrArrayTmaWarpSpecializedPingpongEEENS6_IJNSC_ILi256EEENSC_ILi128EEENSC_ILi64EEEEEENS_6half_tEPNS6_IJlSE_NSC_ILi0EEEEEESM_SP_NS5_8TiledMMAINS5_8MMA_AtomIJNS5_4SM904GMMA26MMA_64x128x16_F32F16F16_SSILNST_5MajorE0ELSV_0ELNST_7ScaleInE1ELSW_1EEEEEENS5_6LayoutINS6_IJSE_SE_SE_EEENS6_IJSN_SN_SN_EEEEENS6_IJNS5_10UnderscoreES13_S13_EEEEENS5_13SM90_TMA_LOADENS5_14ComposedLayoutINS5_7SwizzleILi3ELi4ELi3EEENS5_18smem_ptr_flag_bitsILi16EEENSZ_INS6_IJNSC_ILi8EEESK_EEENS6_IJSK_SE_EEEEEEEvNS5_8identityENS5_23SM90_TMA_LOAD_MULTICASTES1G_vS1H_EENS_8epilogue10collective18CollectiveEpilogueINS1K_30Sm90PtrArrayTmaWarpSpecializedILi4ELi2ELi16ELb1ELb0ELi2EEEJSL_NS6_IJSK_NSC_ILi32EEEEEESM_PNS6_IJSE_lSN_EEESM_S1S_NS1K_6fusion15FusionCallbacksIS1O_NS1T_17LinearCombinationISM_fSM_fLNS_15FloatRoundStyleE2EEESL_S1Q_JEEES16_NS17_IS19_S1B_NSZ_INS6_IJSK_S1C_EEENS6_IJSE_SK_EEEEEEENS5_17SM75_U16x8_LDSM_TENS5_14SM90_TMA_STOREES22_NS5_17SM90_U16x8_STSM_TENS5_9Copy_AtomIJNS5_17SM90_U32x4_STSM_NESM_EEEvEEEvvEEEEvNT_6ParamsE,"",@"SHT_CUDA_INFO"
	.sectionflags	@""
	.align	4


	//----- nvinfo : EIATTR_CUDA_API_VERSION
	.align		4
        /*0000*/ 	.byte	0x04, 0x37
        /*0002*/ 	.short	(.L_23 - .L_22)
.L_22:
        /*0004*/ 	.word	0x00000082


	//----- nvinfo : EIATTR_KPARAM_INFO
	.align		4
.L_23:
        /*0008*/ 	.byte	0x04, 0x17
        /*000a*/ 	.short	(.L_25 - .L_24)
.L_24:
        /*000c*/ 	.word	0x00000000
        /*0010*/ 	.short	0x0000
        /*0012*/ 	.short	0x0070
        /*0014*/ 	.byte	0x00, 0xf0, 0x01, 0x1c


	//----- nvinfo : EIATTR_SPARSE_MMA_MASK
	.align		4
.L_25:
        /*0018*/ 	.byte	0x03, 0x50
        /*001a*/ 	.short	0x0000


	//----- nvinfo : EIATTR_MAXREG_COUNT
	.align		4
        /*001c*/ 	.byte	0x03, 0x1b
        /*001e*/ 	.short	0x00a8


	//----- nvinfo : EIATTR_NUM_BARRIERS
	.align		4
        /*0020*/ 	.byte	0x02, 0x4c
        /*0022*/ 	.byte	0x02
	.zero		1


	//----- nvinfo : EIATTR_EXTERNS
	.align		4
        /*0024*/ 	.byte	0x04, 0x0f
        /*0026*/ 	.short	(.L_27 - .L_26)


	//   ....[0]....
	.align		4
.L_26:
        /*0028*/ 	.word	index@(__assertfail)


	//----- nvinfo : EIATTR_ANNOTATIONS
	.align		4
.L_27:
        /*002c*/ 	.byte	0x04, 0x55
        /*002e*/ 	.short	(.L_29 - .L_28)


	//   ....[0]....
.L_28:
        /*0030*/ 	.word	0x00000001
        /*0034*/ 	.byte	0x30, 0x30, 0x00, 0x00, 0x01, 0x00, 0x00, 0x00, 0x70, 0x32, 0x00, 0x00, 0x01, 0x00, 0x00, 0x00
        /* <DEDUP_REMOVED lines=499> */
        /*1f74*/ 	.byte	0x80, 0x4e, 0x01, 0x00, 0x01, 0x00, 0x00, 0x00, 0xf0, 0x4e, 0x01, 0x00


	//----- nvinfo : EIATTR_MERCURY_ISA_VERSION
	.align		4
.L_29:
        /*1f80*/ 	.byte	0x03, 0x5f
        /*1f82*/ 	.short	0x0101


	//----- nvinfo : EIATTR_INT_WARP_WIDE_INSTR_OFFSETS
	.align		4
        /*1f84*/ 	.byte	0x04, 0x31
        /*1f86*/ 	.short	(.L_31 - .L_30)


	//   ....[0]....
.L_30:
        /*1f88*/ 	.word	0x00001340


	//   ....[1]....
        /*1f8c*/ 	.word	0x00001360


	//   ....[2]....
        /*1f90*/ 	.word	0x000014d0


	//   ....[3]....
        /*1f94*/ 	.word	0x000014e0


	//   ....[4]....
        /*1f98*/ 	.word	0x00001530


	//   ....[5]....
        /*1f9c*/ 	.word	0x00001570


	//   ....[6]....
        /*1fa0*/ 	.word	0x000015c0


	//   ....[7]....
        /*1fa4*/ 	.word	0x000015e0


	//----- nvinfo : EIATTR_COOP_GROUP_MASK_REGIDS
	.align		4
.L_31:
        /*1fa8*/ 	.byte	0x04, 0x29
        /*1faa*/ 	.short	(.L_33 - .L_32)


	//   ....[0]....
.L_32:
        /*1fac*/ 	.word	0xffffffff


	//   ....[1]....
        /*1fb0*/ 	.word	0xffffffff


	//   ....[2]....
        /*1fb4*/ 	.word	0xffffffff


	//   ....[3]....
        /*1fb8*/ 	.word	0xffffffff


	//   ....[4]....
        /*1fbc*/ 	.word	0xffffffff


	//   ....[5]....
        /*1fc0*/ 	.word	0xffffffff


	//   ....[6]....
        /*1fc4*/ 	.word	0xffffffff


	//   ....[7]....
        /*1fc8*/ 	.word	0xffffffff


	//   ....[8]....
        /*1fcc*/ 	.word	0xffffffff


	//   ....[9]....
        /*1fd0*/ 	.word	0xffffffff


	//   ....[10]....
        /*1fd4*/ 	.word	0xffffffff


	//   ....[11]....
        /*1fd8*/ 	.word	0xffffffff


	//   ....[12]....
        /*1fdc*/ 	.word	0xffffffff


	//   ....[13]....
        /*1fe0*/ 	.word	0xffffffff


	//   ....[14]....
        /*1fe4*/ 	.word	0xffffffff


	//   ....[15]....
        /*1fe8*/ 	.word	0xffffffff


	//   ....[16]....
        /*1fec*/ 	.word	0xffffffff


	//   ....[17]....
        /*1ff0*/ 	.word	0xffffffff


	//   ....[18]....
        /*1ff4*/ 	.word	0xffffffff


	//   ....[19]....
        /*1ff8*/ 	.word	0xffffffff


	//   ....[20]....
        /*1ffc*/ 	.word	0xffffffff


	//   ....[21]....
        /*2000*/ 	.word	0xffffffff


	//   ....[22]....
        /*2004*/ 	.word	0xffffffff


	//   ....[23]....
        /*2008*/ 	.word	0xffffffff


	//   ....[24]....
        /*200c*/ 	.word	0xffffffff


	//   ....[25]....
        /*2010*/ 	.word	0xffffffff


	//   ....[26]....
        /*2014*/ 	.word	0xffffffff


	//   ....[27]....
        /*2018*/ 	.word	0xffffffff


	//   ....[28]....
        /*201c*/ 	.word	0xffffffff


	//   ....[29]....
        /*2020*/ 	.word	0xffffffff


	//   ....[30]....
        /*2024*/ 	.word	0xffffffff


	//   ....[31]....
        /*2028*/ 	.word	0xffffffff


	//   ....[32]....
        /*202c*/ 	.word	0xffffffff


	//   ....[33]....
        /*2030*/ 	.word	0xffffffff


	//   ....[34]....
        /*2034*/ 	.word	0xffffffff


	//   ....[35]....
        /*2038*/ 	.word	0xffffffff


	//   ....[36]....
        /*203c*/ 	.word	0xffffffff


	//   ....[37]....
        /*2040*/ 	.word	0xffffffff


	//   ....[38]....
        /*2044*/ 	.word	0xffffffff


	//   ....[39]....
        /*2048*/ 	.word	0xffffffff


	//   ....[40]....
        /*204c*/ 	.word	0xffffffff


	//   ....[41]....
        /*2050*/ 	.word	0xffffffff


	//   ....[42]....
        /*2054*/ 	.word	0xffffffff


	//   ....[43]....
        /*2058*/ 	.word	0xffffffff


	//   ....[44]....
        /*205c*/ 	.word	0xffffffff


	//   ....[45]....
        /*2060*/ 	.word	0xffffffff


	//   ....[46]....
        /*2064*/ 	.word	0xffffffff


	//   ....[47]....
        /*2068*/ 	.word	0xffffffff


	//   ....[48]....
        /*206c*/ 	.word	0xffffffff


	//   ....[49]....
        /*2070*/ 	.word	0xffffffff


	//   ....[50]....
        /*2074*/ 	.word	0xffffffff


	//   ....[51]....
        /*2078*/ 	.word	0xffffffff


	//   ....[52]....
        /*207c*/ 	.word	0xffffffff


	//   ....[53]....
        /*2080*/ 	.word	0xffffffff


	//   ....[54]....
        /*2084*/ 	.word	0xffffffff


	//   ....[55]....
        /*2088*/ 	.word	0xffffffff


	//   ....[56]....
        /*208c*/ 	.word	0xffffffff


	//   ....[57]....
        /*2090*/ 	.word	0xffffffff


	//   ....[58]....
        /*2094*/ 	.word	0xffffffff


	//   ....[59]....
        /*2098*/ 	.word	0xffffffff


	//   ....[60]....
        /*209c*/ 	.word	0xffffffff


	//   ....[61]....
        /*20a0*/ 	.word	0xffffffff


	//   ....[62]....
        /*20a4*/ 	.word	0xffffffff


	//   ....[63]....
        /*20a8*/ 	.word	0xffffffff


	//   ....[64]....
        /*20ac*/ 	.word	0xffffffff


	//   ....[65]....
        /*20b0*/ 	.word	0xffffffff


	//   ....[66]....
        /*20b4*/ 	.word	0xffffffff


	//   ....[67]....
        /*20b8*/ 	.word	0xffffffff


	//   ....[68]....
        /*20bc*/ 	.word	0xffffffff


	//   ....[69]....
        /*20c0*/ 	.word	0xffffffff


	//   ....[70]....
        /*20c4*/ 	.word	0xffffffff


	//   ....[71]....
        /*20c8*/ 	.word	0xffffffff


	//   ....[72]....
        /*20cc*/ 	.word	0xffffffff


	//   ....[73]....
        /*20d0*/ 	.word	0xffffffff


	//   ....[74]....
        /*20d4*/ 	.word	0xffffffff


	//   ....[75]....
        /*20d8*/ 	.word	0xffffffff


	//   ....[76]....
        /*20dc*/ 	.word	0xffffffff


	//   ....[77]....
        /*20e0*/ 	.word	0xffffffff


	//   ....[78]....
        /*20e4*/ 	.word	0xffffffff


	//   ....[79]....
        /*20e8*/ 	.word	0x0500000f


	//----- nvinfo : EIATTR_COOP_GROUP_INSTR_OFFSETS
	.align		4
.L_33:
        /*20ec*/ 	.byte	0x04, 0x28
        /*20ee*/ 	.short	(.L_35 - .L_34)


	//   ....[0]....
.L_34:
        /*20f0*/ 	.word	0x00000800


	//   ....[1]....
        /*20f4*/ 	.word	0x00000880


	//   ....[2]....
        /*20f8*/ 	.word	0x00000d20


	//   ....[3]....
        /*20fc*/ 	.word	0x00000f20


	//   ....[4]....
        /*2100*/ 	.word	0x00001180


	//   ....[5]....
        /*2104*/ 	.word	0x000011c0


	//   ....[6]....
        /*2108*/ 	.word	0x000016a0


	//   ....[7]....
        /*210c*/ 	.word	0x00001de0


	//   ....[8]....
        /*2110*/ 	.word	0x00001e10


	//   ....[9]....
        /*2114*/ 	.word	0x00001e90


	//   ....[10]....
        /*2118*/ 	.word	0x00001ea0


	//   ....[11]....
        /*211c*/ 	.word	0x00001ee0


	//   ....[12]....
        /*2120*/ 	.word	0x00001f00


	//   ....[13]....
        /*2124*/ 	.word	0x00001f40


	//   ....[14]....
        /*2128*/ 	.word	0x00001f60


	//   ....[15]....
        /*212c*/ 	.word	0x00001fa0


	//   ....[16]....
        /*2130*/ 	.word	0x00001fc0


	//   ....[17]....
        /*2134*/ 	.word	0x00002030


	//   ....[18]....
        /*2138*/ 	.word	0x00002150


	//   ....[19]....
        /*213c*/ 	.word	0x000021d0


	//   ....[20]....
        /*2140*/ 	.word	0x000027b0


	//   ....[21]....
        /*2144*/ 	.word	0x000027c0


	//   ....[22]....
        /*2148*/ 	.word	0x00002810


	//   ....[23]....
        /*214c*/ 	.word	0x00002820


	//   ....[24]....
        /*2150*/ 	.word	0x00002870


	//   ....[25]....
        /*2154*/ 	.word	0x00002880


	//   ....[26]....
        /*2158*/ 	.word	0x000028d0


	//   ....[27]....
        /*215c*/ 	.word	0x000028e0


	//   ....[28]....
        /*2160*/ 	.word	0x00002930


	//   ....[29]....
        /*2164*/ 	.word	0x00002940


	//   ....[30]....
        /*2168*/ 	.word	0x000029d0


	//   ....[31]....
        /*216c*/ 	.word	0x00002a40


	//   ....[32]....
        /*2170*/ 	.word	0x00002ad0


	//   ....[33]....
        /*2174*/ 	.word	0x00002af0


	//   ....[34]....
        /*2178*/ 	.word	0x00002b00


	//   ....[35]....
        /*217c*/ 	.word	0x00002b10


	//   ....[36]....
        /*2180*/ 	.word	0x00002b20


	//   ....[37]....
        /*2184*/ 	.word	0x00002b30


	//   ....[38]....
        /*2188*/ 	.word	0x000033b0


	//   ....[39]....
        /*218c*/ 	.word	0x00003650


	//   ....[40]....
        /*2190*/ 	.word	0x000039c0


	//   ....[41]....
        /*2194*/ 	.word	0x00010d90


	//   ....[42]....
        /*2198*/ 	.word	0x000111b0


	//   ....[43]....
        /*219c*/ 	.word	0x00011550


	//   ....[44]....
        /*21a0*/ 	.word	0x000132e0


	//   ....[45]....
        /*21a4*/ 	.word	0x00013a10


	//   ....[46]....
        /*21a8*/ 	.word	0x00013ee0


	//   ....[47]....
        /*21ac*/ 	.word	0x00014d80


	//   ....[48]....
        /*21b0*/ 	.word	0x00015bd0


	//   ....[49]....
        /*21b4*/ 	.word	0x00015bf0


	//   ....[50]....
        /*21b8*/ 	.word	0x00015c40


	//   ....[51]....
        /*21bc*/ 	.word	0x00015c60


	//   ....[52]....
        /*21c0*/ 	.word	0x00015ca0


	//   ....[53]....
        /*21c4*/ 	.word	0x00015cd0


	//   ....[54]....
        /*21c8*/ 	.word	0x00015d10


	//   ....[55]....
        /*21cc*/ 	.word	0x00015d40


	//   ....[56]....
        /*21d0*/ 	.word	0x00015d80


	//   ....[57]....
        /*21d4*/ 	.word	0x00015db0


	//   ....[58]....
        /*21d8*/ 	.word	0x00015e40


	//   ....[59]....
        /*21dc*/ 	.word	0x00015f60


	//   ....[60]....
        /*21e0*/ 	.word	0x00015f80


	//   ....[61]....
        /*21e4*/ 	.word	0x000165e0


	//   ....[62]....
        /*21e8*/ 	.word	0x000165f0


	//   ....[63]....
        /*21ec*/ 	.word	0x00016640


	//   ....[64]....
        /*21f0*/ 	.word	0x00016650


	//   ....[65]....
        /*21f4*/ 	.word	0x000166a0


	//   ....[66]....
        /*21f8*/ 	.word	0x000166b0


	//   ....[67]....
        /*21fc*/ 	.word	0x00016700


	//   ....[68]....
        /*2200*/ 	.word	0x00016710


	//   ....[69]....
        /*2204*/ 	.word	0x00016760


	//   ....[70]....
        /*2208*/ 	.word	0x00016770


	//   ....[71]....
        /*220c*/ 	.word	0x00016800


	//   ....[72]....
        /*2210*/ 	.word	0x00016870


	//   ....[73]....
        /*2214*/ 	.word	0x00016900


	//   ....[74]....
        /*2218*/ 	.word	0x00016920


	//   ....[75]....
        /*221c*/ 	.word	0x00016930


	//   ....[76]....
        /*2220*/ 	.word	0x00016940


	//   ....[77]....
        /*2224*/ 	.word	0x00016950


	//   ....[78]....
        /*2228*/ 	.word	0x00016960


	//   ....[79]....
        /*222c*/ 	.word	0x00018830


	//----- nvinfo : EIATTR_REG_RECONFIG
	.align		4
.L_35:
        /*2230*/ 	.byte	0x01, 0x54
	.zero		2


	//----- nvinfo : EIATTR_SYSCALL_OFFSETS
	.align		4
        /*2234*/ 	.byte	0x04, 0x46
        /*2236*/ 	.short	(.L_37 - .L_36)


	//   ....[0]....
.L_36:
        /*2238*/ 	.word	0x0000a590


	//   ....[1]....
        /*223c*/ 	.word	0x0000a680


	//----- nvinfo : EIATTR_MBARRIER_INSTR_OFFSETS
	.align		4
.L_37:
        /*2240*/ 	.byte	0x04, 0x39
        /*2242*/ 	.short	(.L_39 - .L_38)


	//   ....[0]....
.L_38:
        /*2244*/ 	.word	0x00000c00
        /*2248*/ 	.word	0x000000ff
        /*224c*/ 	.word	0x00034400
        /*2250*/ 	.short	0x0100
        /*2252*/ 	.byte	0x0b
	.zero		1


	//   ....[1]....
        /*2254*/ 	.word	0x00000c10
        /*2258*/ 	.word	0x000000ff
        /*225c*/ 	.word	0x00034440
        /*2260*/ 	.short	0x0100
        /*2262*/ 	.byte	0x0b
	.zero		1


	//   ....[2]....
        /*2264*/ 	.word	0x00000c20
        /*2268*/ 	.word	0x000000ff
        /*226c*/ 	.word	0x00034408
        /*2270*/ 	.short	0x0100
        /*2272*/ 	.byte	0x0b
	.zero		1


	//   ....[3]....
        /*2274*/ 	.word	0x00000c30
        /*2278*/ 	.word	0x000000ff
        /*227c*/ 	.word	0x00034448
        /*2280*/ 	.short	0x0100
        /*2282*/ 	.byte	0x0b
	.zero		1


	//   ....[4]....
        /*2284*/ 	.word	0x00000c40
        /*2288*/ 	.word	0x000000ff
        /*228c*/ 	.word	0x00034410
        /*2290*/ 	.short	0x0100
        /*2292*/ 	.byte	0x0b
	.zero		1


	//   ....[5]....
        /*2294*/ 	.word	0x00000c50
        /*2298*/ 	.word	0x000000ff
        /*229c*/ 	.word	0x00034450
        /*22a0*/ 	.short	0x0100
        /*22a2*/ 	.byte	0x0b
	.zero		1


	//   ....[6]....
        /*22a4*/ 	.word	0x00000c60
        /*22a8*/ 	.word	0x000000ff
        /*22ac*/ 	.word	0x00034418
        /*22b0*/ 	.short	0x0100
        /*22b2*/ 	.byte	0x0b
	.zero		1


	//   ....[7]....
        /*22b4*/ 	.word	0x00000c70
        /*22b8*/ 	.word	0x000000ff
        /*22bc*/ 	.word	0x00034458
        /*22c0*/ 	.short	0x0100
        /*22c2*/ 	.byte	0x0b
	.zero		1


	//   ....[8]....
        /*22c4*/ 	.word	0x00000c80
        /*22c8*/ 	.word	0x000000ff
        /*22cc*/ 	.word	0x00034420
        /*22d0*/ 	.short	0x0100
        /*22d2*/ 	.byte	0x0b
	.zero		1


	//   ....[9]....
        /*22d4*/ 	.word	0x00000c90
        /*22d8*/ 	.word	0x000000ff
        /*22dc*/ 	.word	0x00034460
        /*22e0*/ 	.short	0x0100
        /*22e2*/ 	.byte	0x0b
	.zero		1


	//   ....[10]....
        /*22e4*/ 	.word	0x00000ca0
        /*22e8*/ 	.word	0x000000ff
        /*22ec*/ 	.word	0x00034428
        /*22f0*/ 	.short	0x0100
        /*22f2*/ 	.byte	0x0b
	.zero		1


	//   ....[11]....
        /*22f4*/ 	.word	0x00000cb0
        /*22f8*/ 	.word	0x000000ff
        /*22fc*/ 	.word	0x00034468
        /*2300*/ 	.short	0x0100
        /*2302*/ 	.byte	0x0b
	.zero		1


	//   ....[12]....
        /*2304*/ 	.word	0x00000cc0
        /*2308*/ 	.word	0x000000ff
        /*230c*/ 	.word	0x00034430
        /*2310*/ 	.short	0x0100
        /*2312*/ 	.byte	0x0b
	.zero		1


	//   ....[13]....
        /*2314*/ 	.word	0x00000cd0
        /*2318*/ 	.word	0x000000ff
        /*231c*/ 	.word	0x00034470
        /*2320*/ 	.short	0x0100
        /*2322*/ 	.byte	0x0b
	.zero		1


	//   ....[14]....
        /*2324*/ 	.word	0x00000ce0
        /*2328*/ 	.word	0x000000ff
        /*232c*/ 	.word	0x00034438
        /*2330*/ 	.short	0x0100
        /*2332*/ 	.byte	0x0b
	.zero		1


	//   ....[15]....
        /*2334*/ 	.word	0x00000cf0
        /*2338*/ 	.word	0x000000ff
        /*233c*/ 	.word	0x00034478
        /*2340*/ 	.short	0x0100
        /*2342*/ 	.byte	0x0b
	.zero		1


	//   ....[16]....
        /*2344*/ 	.word	0x00000e90
        /*2348*/ 	.word	0x000000ff
        /*234c*/ 	.word	0x00034480
        /*2350*/ 	.short	0x0100
        /*2352*/ 	.byte	0x0b
	.zero		1


	//   ....[17]....
        /*2354*/ 	.word	0x00000ea0
        /*2358*/ 	.word	0x000000ff
        /*235c*/ 	.word	0x000344a0
        /*2360*/ 	.short	0x0100
        /*2362*/ 	.byte	0x0b
	.zero		1


	//   ....[18]....
        /*2364*/ 	.word	0x00000eb0
        /*2368*/ 	.word	0x000000ff
        /*236c*/ 	.word	0x00034488
        /*2370*/ 	.short	0x0100
        /*2372*/ 	.byte	0x0b
	.zero		1


	//   ....[19]....
        /*2374*/ 	.word	0x00000ec0
        /*2378*/ 	.word	0x000000ff
        /*237c*/ 	.word	0x000344a8
        /*2380*/ 	.short	0x0100
        /*2382*/ 	.byte	0x0b
	.zero		1


	//   ....[20]....
        /*2384*/ 	.word	0x00000ed0
        /*2388*/ 	.word	0x000000ff
        /*238c*/ 	.word	0x00034490
        /*2390*/ 	.short	0x0100
        /*2392*/ 	.byte	0x0b
	.zero		1


	//   ....[21]....
        /*2394*/ 	.word	0x00000ee0
        /*2398*/ 	.word	0x000000ff
        /*239c*/ 	.word	0x000344b0
        /*23a0*/ 	.short	0x0100
        /*23a2*/ 	.byte	0x0b
	.zero		1


	//   ....[22]....
        /*23a4*/ 	.word	0x00000ef0
        /*23a8*/ 	.word	0x000000ff
        /*23ac*/ 	.word	0x00034498
        /*23b0*/ 	.short	0x0100
        /*23b2*/ 	.byte	0x0b
	.zero		1


	//   ....[23]....
        /*23b4*/ 	.word	0x00000f00
        /*23b8*/ 	.word	0x000000ff
        /*23bc*/ 	.word	0x000344b8
        /*23c0*/ 	.short	0x0100
        /*23c2*/ 	.byte	0x0b
	.zero		1


	//   ....[24]....
        /*23c4*/ 	.word	0x000010f0
        /*23c8*/ 	.word	0x000000ff
        /*23cc*/ 	.word	0x000344c0
        /*23d0*/ 	.short	0x0100
        /*23d2*/ 	.byte	0x06
	.zero		1


	//   ....[25]....
        /*23d4*/ 	.word	0x00001100
        /*23d8*/ 	.word	0x000000ff
        /*23dc*/ 	.word	0x000344e0
        /*23e0*/ 	.short	0x0100
        /*23e2*/ 	.byte	0x06
	.zero		1


	//   ....[26]....
        /*23e4*/ 	.word	0x00001110
        /*23e8*/ 	.word	0x000000ff
        /*23ec*/ 	.word	0x000344c8
        /*23f0*/ 	.short	0x0100
        /*23f2*/ 	.byte	0x06
	.zero		1


	//   ....[27]....
        /*23f4*/ 	.word	0x00001120
        /*23f8*/ 	.word	0x000000ff
        /*23fc*/ 	.word	0x000344e8
        /*2400*/ 	.short	0x0100
        /*2402*/ 	.byte	0x06
	.zero		1


	//   ....[28]....
        /*2404*/ 	.word	0x00001130
        /*2408*/ 	.word	0x000000ff
        /*240c*/ 	.word	0x000344d0
        /*2410*/ 	.short	0x0100
        /*2412*/ 	.byte	0x06
	.zero		1


	//   ....[29]....
        /*2414*/ 	.word	0x00001140
        /*2418*/ 	.word	0x000000ff
        /*241c*/ 	.word	0x000344f0
        /*2420*/ 	.short	0x0100
        /*2422*/ 	.byte	0x06
	.zero		1


	//   ....[30]....
        /*2424*/ 	.word	0x00001150
        /*2428*/ 	.word	0x000000ff
        /*242c*/ 	.word	0x000344d8
        /*2430*/ 	.short	0x0100
        /*2432*/ 	.byte	0x06
	.zero		1


	//   ....[31]....
        /*2434*/ 	.word	0x00001160
        /*2438*/ 	.word	0x000000ff
        /*243c*/ 	.word	0x000344f8
        /*2440*/ 	.short	0x0100
        /*2442*/ 	.byte	0x06
	.zero		1


	//   ....[32]....
        /*2444*/ 	.word	0x00001520
        /*2448*/ 	.word	0x000000ff
        /*244c*/ 	.word	0x00034500
        /*2450*/ 	.short	0x0100
        /*2452*/ 	.byte	0x06
	.zero		1


	//   ....[33]....
        /*2454*/ 	.word	0x00001560
        /*2458*/ 	.word	0x000000ff
        /*245c*/ 	.word	0x00034508
        /*2460*/ 	.short	0x0100
        /*2462*/ 	.byte	0x06
	.zero		1


	//   ....[34]....
        /*2464*/ 	.word	0x000015b0
        /*2468*/ 	.word	0x000000ff
        /*246c*/ 	.word	0x00034510
        /*2470*/ 	.short	0x0100
        /*2472*/ 	.byte	0x0b
	.zero		1


	//   ....[35]....
        /*2474*/ 	.word	0x000015d0
        /*2478*/ 	.word	0x000000ff
        /*247c*/ 	.word	0x00034518
        /*2480*/ 	.short	0x0100
        /*2482*/ 	.byte	0x0b
	.zero		1


	//   ....[36]....
        /*2484*/ 	.word	0x00001640
        /*2488*/ 	.word	0x000000ff
        /*248c*/ 	.word	0x00034520
        /*2490*/ 	.short	0x0100
        /*2492*/ 	.byte	0x0b
	.zero		1


	//   ....[37]....
        /*2494*/ 	.word	0x00001650
        /*2498*/ 	.word	0x000000ff
        /*249c*/ 	.word	0x00034528
        /*24a0*/ 	.short	0x0100
        /*24a2*/ 	.byte	0x0b
	.zero		1


	//   ....[38]....
        /*24a4*/ 	.word	0x00003100
        /*24a8*/ 	.word	0x000000ff
        /*24ac*/ 	.word	0x00034400
        /*24b0*/ 	.short	0x010a
        /*24b2*/ 	.byte	0x0b
	.zero		1


	//   ....[39]....
        /*24b4*/ 	.word	0x000031e0
        /*24b8*/ 	.word	0x000000ff
        /*24bc*/ 	.word	0x00000000
        /*24c0*/ 	.short	0x0101
        /*24c2*/ 	.byte	0x0b
	.zero		1


	//   ....[40]....
        /*24c4*/ 	.word	0x00003e00
        /*24c8*/ 	.word	0x00000008
        /*24cc*/ 	.word	0x00000000
        /*24d0*/ 	.short	0x010a
        /*24d2*/ 	.byte	0x32
	.zero		1


	//   ....[41]....
        /*24d4*/ 	.word	0x00004930
        /*24d8*/ 	.word	0x000000ff
        /*24dc*/ 	.word	0x00034480
        /*24e0*/ 	.short	0x010a
        /*24e2*/ 	.byte	0x04
	.zero		1


	//   ....[42]....
        /*24e4*/ 	.word	0x00004970
        /*24e8*/ 	.word	0x000000ff
        /*24ec*/ 	.word	0x00034480
        /*24f0*/ 	.short	0x010a
        /*24f2*/ 	.byte	0x04
	.zero		1


	//   ....[43]....
        /*24f4*/ 	.word	0x00007280
        /*24f8*/ 	.word	0x000000ff
        /*24fc*/ 	.word	0x00034480
        /*2500*/ 	.short	0x010a
        /*2502*/ 	.byte	0x06
	.zero		1


	//   ....[44]....
        /*2504*/ 	.word	0x000072c0
        /*2508*/ 	.word	0x000000ff
        /*250c*/ 	.word	0x00034480
        /*2510*/ 	.short	0x010a
        /*2512*/ 	.byte	0x06
	.zero		1


	//   ....[45]....
        /*2514*/ 	.word	0x0000a070
        /*2518*/ 	.word	0x00000004
        /*251c*/ 	.word	0x00000000
        /*2520*/ 	.short	0x0101
        /*2522*/ 	.byte	0x3f
	.zero		1


	//   ....[46]....
        /*2524*/ 	.word	0x0000a180
        /*2528*/ 	.word	0x00000000
        /*252c*/ 	.word	0x00000000
        /*2530*/ 	.short	0x0101
        /*2532*/ 	.byte	0x30
	.zero		1


	//   ....[47]....
        /*2534*/ 	.word	0x0000a260
        /*2538*/ 	.word	0x00000000
        /*253c*/ 	.word	0x00000000
        /*2540*/ 	.short	0x0101
        /*2542*/ 	.byte	0x3f
	.zero		1


	//   ....[48]....
        /*2544*/ 	.word	0x0000a2c0
        /*2548*/ 	.word	0x00000008
        /*254c*/ 	.word	0x00000010
        /*2550*/ 	.short	0x010a
        /*2552*/ 	.byte	0x32
	.zero		1


	//   ....[49]....
        /*2554*/ 	.word	0x0000aa20
        /*2558*/ 	.word	0x000000ff
        /*255c*/ 	.word	0x000344c0
        /*2560*/ 	.short	0x010a
        /*2562*/ 	.byte	0x2f
	.zero		1


	//   ....[50]....
        /*2564*/ 	.word	0x0000b100
        /*2568*/ 	.word	0x000000ff
        /*256c*/ 	.word	0x000344c8
        /*2570*/ 	.short	0x010a
        /*2572*/ 	.byte	0x2f
	.zero		1


	//   ....[51]....
        /*2574*/ 	.word	0x0000b650
        /*2578*/ 	.word	0x000000ff
        /*257c*/ 	.word	0x00000000
        /*2580*/ 	.short	0x0101
        /*2582*/ 	.byte	0x07
	.zero		1


	//   ....[52]....
        /*2584*/ 	.word	0x0000b680
        /*2588*/ 	.word	0x000000ff
        /*258c*/ 	.word	0x000344d0
        /*2590*/ 	.short	0x010a
        /*2592*/ 	.byte	0x2f
	.zero		1


	//   ....[53]....
        /*2594*/ 	.word	0x0000bbd0
        /*2598*/ 	.word	0x000000ff
        /*259c*/ 	.word	0x00000000
        /*25a0*/ 	.short	0x0101
        /*25a2*/ 	.byte	0x08
	.zero		1


	//   ....[54]....
        /*25a4*/ 	.word	0x0000bc00
        /*25a8*/ 	.word	0x000000ff
        /*25ac*/ 	.word	0x000344d8
        /*25b0*/ 	.short	0x010a
        /*25b2*/ 	.byte	0x2f
	.zero		1


	//   ....[55]....
        /*25b4*/ 	.word	0x0000c150
        /*25b8*/ 	.word	0x000000ff
        /*25bc*/ 	.word	0x00000000
        /*25c0*/ 	.short	0x0101
        /*25c2*/ 	.byte	0x09
	.zero		1


	//   ....[56]....
        /*25c4*/ 	.word	0x0000c1a0
        /*25c8*/ 	.word	0x000000ff
        /*25cc*/ 	.word	0x000344c0
        /*25d0*/ 	.short	0x010a
        /*25d2*/ 	.byte	0x2f
	.zero		1


	//   ....[57]....
        /*25d4*/ 	.word	0x0000c7f0
        /*25d8*/ 	.word	0x000000ff
        /*25dc*/ 	.word	0x00000000
        /*25e0*/ 	.short	0x0101
        /*25e2*/ 	.byte	0x0a
	.zero		1


	//   ....[58]....
        /*25e4*/ 	.word	0x0000c820
        /*25e8*/ 	.word	0x000000ff
        /*25ec*/ 	.word	0x000344c8
        /*25f0*/ 	.short	0x010a
        /*25f2*/ 	.byte	0x2f
	.zero		1


	//   ....[59]....
        /*25f4*/ 	.word	0x0000cd50
        /*25f8*/ 	.word	0x000000ff
        /*25fc*/ 	.word	0x00000000
        /*2600*/ 	.short	0x0101
        /*2602*/ 	.byte	0x07
	.zero		1


	//   ....[60]....
        /*2604*/ 	.word	0x0000cd80
        /*2608*/ 	.word	0x000000ff
        /*260c*/ 	.word	0x000344d0
        /*2610*/ 	.short	0x010a
        /*2612*/ 	.byte	0x2f
	.zero		1


	//   ....[61]....
        /*2614*/ 	.word	0x0000d2b0
        /*2618*/ 	.word	0x000000ff
        /*261c*/ 	.word	0x00000000
        /*2620*/ 	.short	0x0101
        /*2622*/ 	.byte	0x08
	.zero		1


	//   ....[62]....
        /*2624*/ 	.word	0x0000d2e0
        /*2628*/ 	.word	0x000000ff
        /*262c*/ 	.word	0x000344d8
        /*2630*/ 	.short	0x010a
        /*2632*/ 	.byte	0x2f
	.zero		1


	//   ....[63]....
        /*2634*/ 	.word	0x0000d810
        /*2638*/ 	.word	0x000000ff
        /*263c*/ 	.word	0x00000000
        /*2640*/ 	.short	0x0101
        /*2642*/ 	.byte	0x09
	.zero		1


	//   ....[64]....
        /*2644*/ 	.word	0x0000d840
        /*2648*/ 	.word	0x000000ff
        /*264c*/ 	.word	0x000344c0
        /*2650*/ 	.short	0x010a
        /*2652*/ 	.byte	0x2f
	.zero		1


	//   ....[65]....
        /*2654*/ 	.word	0x0000de70
        /*2658*/ 	.word	0x000000ff
        /*265c*/ 	.word	0x00000000
        /*2660*/ 	.short	0x0101
        /*2662*/ 	.byte	0x0a
	.zero		1


	//   ....[66]....
        /*2664*/ 	.word	0x0000dea0
        /*2668*/ 	.word	0x000000ff
        /*266c*/ 	.word	0x000344c8
        /*2670*/ 	.short	0x010a
        /*2672*/ 	.byte	0x2f
	.zero		1


	//   ....[67]....
        /*2674*/ 	.word	0x0000e3d0
        /*2678*/ 	.word	0x000000ff
        /*267c*/ 	.word	0x00000000
        /*2680*/ 	.short	0x0101
        /*2682*/ 	.byte	0x07
	.zero		1


	//   ....[68]....
        /*2684*/ 	.word	0x0000e400
        /*2688*/ 	.word	0x000000ff
        /*268c*/ 	.word	0x000344d0
        /*2690*/ 	.short	0x010a
        /*2692*/ 	.byte	0x2f
	.zero		1


	//   ....[69]....
        /*2694*/ 	.word	0x0000e930
        /*2698*/ 	.word	0x000000ff
        /*269c*/ 	.word	0x00000000
        /*26a0*/ 	.short	0x0101
        /*26a2*/ 	.byte	0x08
	.zero		1


	//   ....[70]....
        /*26a4*/ 	.word	0x0000e960
        /*26a8*/ 	.word	0x000000ff
        /*26ac*/ 	.word	0x000344d8
        /*26b0*/ 	.short	0x010a
        /*26b2*/ 	.byte	0x2f
	.zero		1


	//   ....[71]....
        /*26b4*/ 	.word	0x0000ee90
        /*26b8*/ 	.word	0x000000ff
        /*26bc*/ 	.word	0x00000000
        /*26c0*/ 	.short	0x0101
        /*26c2*/ 	.byte	0x09
	.zero		1


	//   ....[72]....
        /*26c4*/ 	.word	0x0000eec0
        /*26c8*/ 	.word	0x000000ff
        /*26cc*/ 	.word	0x000344c0
        /*26d0*/ 	.short	0x010a
        /*26d2*/ 	.byte	0x2f
	.zero		1


	//   ....[73]....
        /*26d4*/ 	.word	0x0000f4f0
        /*26d8*/ 	.word	0x000000ff
        /*26dc*/ 	.word	0x00000000
        /*26e0*/ 	.short	0x0101
        /*26e2*/ 	.byte	0x0a
	.zero		1


	//   ....[74]....
        /*26e4*/ 	.word	0x0000f520
        /*26e8*/ 	.word	0x000000ff
        /*26ec*/ 	.word	0x000344c8
        /*26f0*/ 	.short	0x010a
        /*26f2*/ 	.byte	0x2f
	.zero		1


	//   ....[75]....
        /*26f4*/ 	.word	0x0000fa50
        /*26f8*/ 	.word	0x000000ff
        /*26fc*/ 	.word	0x00000000
        /*2700*/ 	.short	0x0101
        /*2702*/ 	.byte	0x07
	.zero		1


	//   ....[76]....
        /*2704*/ 	.word	0x0000fa80
        /*2708*/ 	.word	0x000000ff
        /*270c*/ 	.word	0x000344d0
        /*2710*/ 	.short	0x010a
        /*2712*/ 	.byte	0x2f
	.zero		1


	//   ....[77]....
        /*2714*/ 	.word	0x0000ffb0
        /*2718*/ 	.word	0x000000ff
        /*271c*/ 	.word	0x00000000
        /*2720*/ 	.short	0x0101
        /*2722*/ 	.byte	0x08
	.zero		1


	//   ....[78]....
        /*2724*/ 	.word	0x0000ffe0
        /*2728*/ 	.word	0x000000ff
        /*272c*/ 	.word	0x000344d8
        /*2730*/ 	.short	0x010a
        /*2732*/ 	.byte	0x2f
	.zero		1


	//   ....[79]....
        /*2734*/ 	.word	0x00010520
        /*2738*/ 	.word	0x000000ff
        /*273c*/ 	.word	0x00000000
        /*2740*/ 	.short	0x0101
        /*2742*/ 	.byte	0x09
	.zero		1


	//   ....[80]....
        /*2744*/ 	.word	0x000105b0
        /*2748*/ 	.word	0x000000ff
        /*274c*/ 	.word	0x00034400
        /*2750*/ 	.short	0x010a
        /*2752*/ 	.byte	0x04
	.zero		1


	//   ....[81]....
        /*2754*/ 	.word	0x000106b0
        /*2758*/ 	.word	0x000000ff
        /*275c*/ 	.word	0x00000000
        /*2760*/ 	.short	0x0101
        /*2762*/ 	.byte	0x04
	.zero		1


	//   ....[82]....
        /*2764*/ 	.word	0x000108b0
        /*2768*/ 	.word	0x000000ff
        /*276c*/ 	.word	0x00034400
        /*2770*/ 	.short	0x010a
        /*2772*/ 	.byte	0x04
	.zero		1


	//   ....[83]....
        /*2774*/ 	.word	0x000109a0
        /*2778*/ 	.word	0x000000ff
        /*277c*/ 	.word	0x00000000
        /*2780*/ 	.short	0x0101
        /*2782*/ 	.byte	0x04
	.zero		1


	//   ....[84]....
        /*2784*/ 	.word	0x00010e80
        /*2788*/ 	.word	0x000000ff
        /*278c*/ 	.word	0x00000000
        /*2790*/ 	.short	0x0101
        /*2792*/ 	.byte	0x0a
	.zero		1


	//   ....[85]....
        /*2794*/ 	.word	0x00010eb0
        /*2798*/ 	.word	0x00000000
        /*279c*/ 	.word	0x00000000
        /*27a0*/ 	.short	0x0101
        /*27a2*/ 	.byte	0x30
	.zero		1


	//   ....[86]....
        /*27a4*/ 	.word	0x00011650
        /*27a8*/ 	.word	0x000000ff
        /*27ac*/ 	.word	0x00034508
        /*27b0*/ 	.short	0x010a
        /*27b2*/ 	.byte	0x06
	.zero		1


	//   ....[87]....
        /*27b4*/ 	.word	0x00011780
        /*27b8*/ 	.word	0x000000ff
        /*27bc*/ 	.word	0x00034400
        /*27c0*/ 	.short	0x010a
        /*27c2*/ 	.byte	0x07
	.zero		1


	//   ....[88]....
        /*27c4*/ 	.word	0x000118a0
        /*27c8*/ 	.word	0x000000ff
        /*27cc*/ 	.word	0x00000000
        /*27d0*/ 	.short	0x0101
        /*27d2*/ 	.byte	0x07
	.zero		1


	//   ....[89]....
        /*27d4*/ 	.word	0x00011a90
        /*27d8*/ 	.word	0x000000ff
        /*27dc*/ 	.word	0x000344e0
        /*27e0*/ 	.short	0x010a
        /*27e2*/ 	.byte	0x06
	.zero		1


	//   ....[90]....
        /*27e4*/ 	.word	0x00011b50
        /*27e8*/ 	.word	0x000000ff
        /*27ec*/ 	.word	0x000344c0
        /*27f0*/ 	.short	0x010b
        /*27f2*/ 	.byte	0x06
	.zero		1


	//   ....[91]....
        /*27f4*/ 	.word	0x00011bb0
        /*27f8*/ 	.word	0x000000ff
        /*27fc*/ 	.word	0x00000000
        /*2800*/ 	.short	0x0101
        /*2802*/ 	.byte	0x0f
	.zero		1


	//   ....[92]....
        /*2804*/ 	.word	0x00011be0
        /*2808*/ 	.word	0x000000ff
        /*280c*/ 	.word	0x000344e8
        /*2810*/ 	.short	0x010a
        /*2812*/ 	.byte	0x06
	.zero		1


	//   ....[93]....
        /*2814*/ 	.word	0x00011cc0
        /*2818*/ 	.word	0x000000ff
        /*281c*/ 	.word	0x000344c8
        /*2820*/ 	.short	0x010b
        /*2822*/ 	.byte	0x06
	.zero		1


	//   ....[94]....
        /*2824*/ 	.word	0x00011d20
        /*2828*/ 	.word	0x000000ff
        /*282c*/ 	.word	0x00000000
        /*2830*/ 	.short	0x0101
        /*2832*/ 	.byte	0x07
	.zero		1


	//   ....[95]....
        /*2834*/ 	.word	0x00011d50
        /*2838*/ 	.word	0x000000ff
        /*283c*/ 	.word	0x000344f0
        /*2840*/ 	.short	0x010a
        /*2842*/ 	.byte	0x06
	.zero		1


	//   ....[96]....
        /*2844*/ 	.word	0x00011e30
        /*2848*/ 	.word	0x000000ff
        /*284c*/ 	.word	0x000344d0
        /*2850*/ 	.short	0x010b
        /*2852*/ 	.byte	0x06
	.zero		1


	//   ....[97]....
        /*2854*/ 	.word	0x00011e90
        /*2858*/ 	.word	0x000000ff
        /*285c*/ 	.word	0x00000000
        /*2860*/ 	.short	0x0101
        /*2862*/ 	.byte	0x0e
	.zero		1


	//   ....[98]....
        /*2864*/ 	.word	0x00011ec0
        /*2868*/ 	.word	0x000000ff
        /*286c*/ 	.word	0x000344f8
        /*2870*/ 	.short	0x010a
        /*2872*/ 	.byte	0x06
	.zero		1


	//   ....[99]....
        /*2874*/ 	.word	0x00011fa0
        /*2878*/ 	.word	0x000000ff
        /*287c*/ 	.word	0x000344d8
        /*2880*/ 	.short	0x010b
        /*2882*/ 	.byte	0x06
	.zero		1


	//   ....[100]....
        /*2884*/ 	.word	0x00012010
        /*2888*/ 	.word	0x000000ff
        /*288c*/ 	.word	0x00000000
        /*2890*/ 	.short	0x0101
        /*2892*/ 	.byte	0x24
	.zero		1


	//   ....[101]....
        /*2894*/ 	.word	0x00012050
        /*2898*/ 	.word	0x000000ff
        /*289c*/ 	.word	0x000344e0
        /*28a0*/ 	.short	0x010a
        /*28a2*/ 	.byte	0x06
	.zero		1


	//   ....[102]....
        /*28a4*/ 	.word	0x00012110
        /*28a8*/ 	.word	0x000000ff
        /*28ac*/ 	.word	0x000344c0
        /*28b0*/ 	.short	0x010b
        /*28b2*/ 	.byte	0x06
	.zero		1


	//   ....[103]....
        /*28b4*/ 	.word	0x00012150
        /*28b8*/ 	.word	0x000000ff
        /*28bc*/ 	.word	0x00000000
        /*28c0*/ 	.short	0x0101
        /*28c2*/ 	.byte	0x0f
	.zero		1


	//   ....[104]....
        /*28c4*/ 	.word	0x00012180
        /*28c8*/ 	.word	0x000000ff
        /*28cc*/ 	.word	0x000344e8
        /*28d0*/ 	.short	0x010a
        /*28d2*/ 	.byte	0x06
	.zero		1


	//   ....[105]....
        /*28d4*/ 	.word	0x00012250
        /*28d8*/ 	.word	0x000000ff
        /*28dc*/ 	.word	0x000344c8
        /*28e0*/ 	.short	0x010b
        /*28e2*/ 	.byte	0x06
	.zero		1


	//   ....[106]....
        /*28e4*/ 	.word	0x00012290
        /*28e8*/ 	.word	0x000000ff
        /*28ec*/ 	.word	0x00000000
        /*28f0*/ 	.short	0x0101
        /*28f2*/ 	.byte	0x07
	.zero		1


	//   ....[107]....
        /*28f4*/ 	.word	0x000122c0
        /*28f8*/ 	.word	0x000000ff
        /*28fc*/ 	.word	0x000344f0
        /*2900*/ 	.short	0x010a
        /*2902*/ 	.byte	0x06
	.zero		1


	//   ....[108]....
        /*2904*/ 	.word	0x00012390
        /*2908*/ 	.word	0x000000ff
        /*290c*/ 	.word	0x000344d0
        /*2910*/ 	.short	0x010b
        /*2912*/ 	.byte	0x06
	.zero		1


	//   ....[109]....
        /*2914*/ 	.word	0x000123d0
        /*2918*/ 	.word	0x000000ff
        /*291c*/ 	.word	0x00000000
        /*2920*/ 	.short	0x0101
        /*2922*/ 	.byte	0x0e
	.zero		1


	//   ....[110]....
        /*2924*/ 	.word	0x00012400
        /*2928*/ 	.word	0x000000ff
        /*292c*/ 	.word	0x000344f8
        /*2930*/ 	.short	0x010a
        /*2932*/ 	.byte	0x06
	.zero		1


	//   ....[111]....
        /*2934*/ 	.word	0x000124d0
        /*2938*/ 	.word	0x000000ff
        /*293c*/ 	.word	0x000344d8
        /*2940*/ 	.short	0x010b
        /*2942*/ 	.byte	0x06
	.zero		1


	//   ....[112]....
        /*2944*/ 	.word	0x00012510
        /*2948*/ 	.word	0x000000ff
        /*294c*/ 	.word	0x00000000
        /*2950*/ 	.short	0x0101
        /*2952*/ 	.byte	0x24
	.zero		1


	//   ....[113]....
        /*2954*/ 	.word	0x00012550
        /*2958*/ 	.word	0x000000ff
        /*295c*/ 	.word	0x000344e0
        /*2960*/ 	.short	0x010a
        /*2962*/ 	.byte	0x06
	.zero		1


	//   ....[114]....
        /*2964*/ 	.word	0x00012610
        /*2968*/ 	.word	0x000000ff
        /*296c*/ 	.word	0x000344c0
        /*2970*/ 	.short	0x010b
        /*2972*/ 	.byte	0x06
	.zero		1


	//   ....[115]....
        /*2974*/ 	.word	0x00012650
        /*2978*/ 	.word	0x000000ff
        /*297c*/ 	.word	0x00000000
        /*2980*/ 	.short	0x0101
        /*2982*/ 	.byte	0x0f
	.zero		1


	//   ....[116]....
        /*2984*/ 	.word	0x00012680
        /*2988*/ 	.word	0x000000ff
        /*298c*/ 	.word	0x000344e8
        /*2990*/ 	.short	0x010a
        /*2992*/ 	.byte	0x06
	.zero		1


	//   ....[117]....
        /*2994*/ 	.word	0x00012750
        /*2998*/ 	.word	0x000000ff
        /*299c*/ 	.word	0x000344c8
        /*29a0*/ 	.short	0x010b
        /*29a2*/ 	.byte	0x06
	.zero		1


	//   ....[118]....
        /*29a4*/ 	.word	0x00012790
        /*29a8*/ 	.word	0x000000ff
        /*29ac*/ 	.word	0x00000000
        /*29b0*/ 	.short	0x0101
        /*29b2*/ 	.byte	0x07
	.zero		1


	//   ....[119]....
        /*29b4*/ 	.word	0x000127c0
        /*29b8*/ 	.word	0x000000ff
        /*29bc*/ 	.word	0x000344f0
        /*29c0*/ 	.short	0x010a
        /*29c2*/ 	.byte	0x06
	.zero		1


	//   ....[120]....
        /*29c4*/ 	.word	0x00012890
        /*29c8*/ 	.word	0x000000ff
        /*29cc*/ 	.word	0x000344d0
        /*29d0*/ 	.short	0x010b
        /*29d2*/ 	.byte	0x06
	.zero		1


	//   ....[121]....
        /*29d4*/ 	.word	0x000128d0
        /*29d8*/ 	.word	0x000000ff
        /*29dc*/ 	.word	0x00000000
        /*29e0*/ 	.short	0x0101
        /*29e2*/ 	.byte	0x0e
	.zero		1


	//   ....[122]....
        /*29e4*/ 	.word	0x00012900
        /*29e8*/ 	.word	0x000000ff
        /*29ec*/ 	.word	0x000344f8
        /*29f0*/ 	.short	0x010a
        /*29f2*/ 	.byte	0x06
	.zero		1


	//   ....[123]....
        /*29f4*/ 	.word	0x000129d0
        /*29f8*/ 	.word	0x000000ff
        /*29fc*/ 	.word	0x000344d8
        /*2a00*/ 	.short	0x010b
        /*2a02*/ 	.byte	0x06
	.zero		1


	//   ....[124]....
        /*2a04*/ 	.word	0x00012a10
        /*2a08*/ 	.word	0x000000ff
        /*2a0c*/ 	.word	0x00000000
        /*2a10*/ 	.short	0x0101
        /*2a12*/ 	.byte	0x24
	.zero		1


	//   ....[125]....
        /*2a14*/ 	.word	0x00012a50
        /*2a18*/ 	.word	0x000000ff
        /*2a1c*/ 	.word	0x000344e0
        /*2a20*/ 	.short	0x010a
        /*2a22*/ 	.byte	0x06
	.zero		1


	//   ....[126]....
        /*2a24*/ 	.word	0x00012b10
        /*2a28*/ 	.word	0x000000ff
        /*2a2c*/ 	.word	0x000344c0
        /*2a30*/ 	.short	0x010b
        /*2a32*/ 	.byte	0x06
	.zero		1


	//   ....[127]....
        /*2a34*/ 	.word	0x00012b50
        /*2a38*/ 	.word	0x000000ff
        /*2a3c*/ 	.word	0x00000000
        /*2a40*/ 	.short	0x0101
        /*2a42*/ 	.byte	0x0f
	.zero		1


	//   ....[128]....
        /*2a44*/ 	.word	0x00012b80
        /*2a48*/ 	.word	0x000000ff
        /*2a4c*/ 	.word	0x000344e8
        /*2a50*/ 	.short	0x010a
        /*2a52*/ 	.byte	0x06
	.zero		1


	//   ....[129]....
        /*2a54*/ 	.word	0x00012c60
        /*2a58*/ 	.word	0x000000ff
        /*2a5c*/ 	.word	0x000344c8
        /*2a60*/ 	.short	0x010b
        /*2a62*/ 	.byte	0x06
	.zero		1


	//   ....[130]....
        /*2a64*/ 	.word	0x00012ca0
        /*2a68*/ 	.word	0x000000ff
        /*2a6c*/ 	.word	0x00000000
        /*2a70*/ 	.short	0x0101
        /*2a72*/ 	.byte	0x07
	.zero		1


	//   ....[131]....
        /*2a74*/ 	.word	0x00012cd0
        /*2a78*/ 	.word	0x000000ff
        /*2a7c*/ 	.word	0x000344f0
        /*2a80*/ 	.short	0x010a
        /*2a82*/ 	.byte	0x06
	.zero		1


	//   ....[132]....
        /*2a84*/ 	.word	0x00012db0
        /*2a88*/ 	.word	0x000000ff
        /*2a8c*/ 	.word	0x000344d0
        /*2a90*/ 	.short	0x010b
        /*2a92*/ 	.byte	0x06
	.zero		1


	//   ....[133]....
        /*2a94*/ 	.word	0x00012df0
        /*2a98*/ 	.word	0x000000ff
        /*2a9c*/ 	.word	0x00000000
        /*2aa0*/ 	.short	0x0101
        /*2aa2*/ 	.byte	0x0e
	.zero		1


	//   ....[134]....
        /*2aa4*/ 	.word	0x00012e20
        /*2aa8*/ 	.word	0x000000ff
        /*2aac*/ 	.word	0x000344f8
        /*2ab0*/ 	.short	0x010a
        /*2ab2*/ 	.byte	0x06
	.zero		1


	//   ....[135]....
        /*2ab4*/ 	.word	0x00012f00
        /*2ab8*/ 	.word	0x000000ff
        /*2abc*/ 	.word	0x000344d8
        /*2ac0*/ 	.short	0x010b
        /*2ac2*/ 	.byte	0x06
	.zero		1


	//   ....[136]....
        /*2ac4*/ 	.word	0x00012f50
        /*2ac8*/ 	.word	0x000000ff
        /*2acc*/ 	.word	0x00000000
        /*2ad0*/ 	.short	0x0101
        /*2ad2*/ 	.byte	0x24
	.zero		1


	//   ....[137]....
        /*2ad4*/ 	.word	0x000134c0
        /*2ad8*/ 	.word	0x000000ff
        /*2adc*/ 	.word	0x000344e0
        /*2ae0*/ 	.short	0x010a
        /*2ae2*/ 	.byte	0x06
	.zero		1


	//   ....[138]....
        /*2ae4*/ 	.word	0x00013500
        /*2ae8*/ 	.word	0x000000ff
        /*2aec*/ 	.word	0x000344e8
        /*2af0*/ 	.short	0x010a
        /*2af2*/ 	.byte	0x06
	.zero		1


	//   ....[139]....
        /*2af4*/ 	.word	0x00013540
        /*2af8*/ 	.word	0x000000ff
        /*2afc*/ 	.word	0x000344f0
        /*2b00*/ 	.short	0x010a
        /*2b02*/ 	.byte	0x06
	.zero		1


	//   ....[140]....
        /*2b04*/ 	.word	0x000135b0
        /*2b08*/ 	.word	0x00000003
        /*2b0c*/ 	.word	0x000344f8
        /*2b10*/ 	.short	0x010a
        /*2b12*/ 	.byte	0x3f
	.zero		1


	//   ....[141]....
        /*2b14*/ 	.word	0x000142f0
        /*2b18*/ 	.word	0x00000008
        /*2b1c*/ 	.word	0x000344a0
        /*2b20*/ 	.short	0x010a
        /*2b22*/ 	.byte	0x3f
	.zero		1


	//   ....[142]....
        /*2b24*/ 	.word	0x00014590
        /*2b28*/ 	.word	0x000000ff
        /*2b2c*/ 	.word	0x00034508
        /*2b30*/ 	.short	0x0101
        /*2b32*/ 	.byte	0x12
	.zero		1


	//   ....[143]....
        /*2b34*/ 	.word	0x00014690
        /*2b38*/ 	.word	0x00000003
        /*2b3c*/ 	.word	0x00034400
        /*2b40*/ 	.short	0x010a
        /*2b42*/ 	.byte	0x3f
	.zero		1


	//   ....[144]....
        /*2b44*/ 	.word	0x000147d0
        /*2b48*/ 	.word	0x00000002
        /*2b4c*/ 	.word	0x00000000
        /*2b50*/ 	.short	0x0101
        /*2b52*/ 	.byte	0x3f
	.zero		1


	//   ....[145]....
        /*2b54*/ 	.word	0x00015030
        /*2b58*/ 	.word	0x00000007
        /*2b5c*/ 	.word	0x00000000
        /*2b60*/ 	.short	0x010a
        /*2b62*/ 	.byte	0x3f
	.zero		1


	//   ....[146]....
        /*2b64*/ 	.word	0x000150b0
        /*2b68*/ 	.word	0x00000009
        /*2b6c*/ 	.word	0x00000000
        /*2b70*/ 	.short	0x010a
        /*2b72*/ 	.byte	0x3f
	.zero		1


	//   ....[147]....
        /*2b74*/ 	.word	0x00015140
        /*2b78*/ 	.word	0x00000006
        /*2b7c*/ 	.word	0x00000000
        /*2b80*/ 	.short	0x010a
        /*2b82*/ 	.byte	0x3f
	.zero		1


	//   ....[148]....
        /*2b84*/ 	.word	0x000151d0
        /*2b88*/ 	.word	0x00000003
        /*2b8c*/ 	.word	0x00000000
        /*2b90*/ 	.short	0x010a
        /*2b92*/ 	.byte	0x3f
	.zero		1


	//   ....[149]....
        /*2b94*/ 	.word	0x00016e50
        /*2b98*/ 	.word	0x0000000c
        /*2b9c*/ 	.word	0x00034440
        /*2ba0*/ 	.short	0x010a
        /*2ba2*/ 	.byte	0x3f
	.zero		1


	//   ....[150]....
        /*2ba4*/ 	.word	0x00016f70
        /*2ba8*/ 	.word	0x0000000c
        /*2bac*/ 	.word	0x00034400
        /*2bb0*/ 	.short	0x0101
        /*2bb2*/ 	.byte	0x3f
	.zero		1


	//   ....[151]....
        /*2bb4*/ 	.word	0x00017040
        /*2bb8*/ 	.word	0x00000003
        /*2bbc*/ 	.word	0x00034440
        /*2bc0*/ 	.short	0x010a
        /*2bc2*/ 	.byte	0x3f
	.zero		1


	//   ....[152]....
        /*2bc4*/ 	.word	0x000170f0
        /*2bc8*/ 	.word	0x00000003
        /*2bcc*/ 	.word	0x00034440
        /*2bd0*/ 	.short	0x010a
        /*2bd2*/ 	.byte	0x3f
	.zero		1


	//   ....[153]....
        /*2bd4*/ 	.word	0x000171a0
        /*2bd8*/ 	.word	0x00000003
        /*2bdc*/ 	.word	0x00034440
        /*2be0*/ 	.short	0x010a
        /*2be2*/ 	.byte	0x3f
	.zero		1


	//   ....[154]....
        /*2be4*/ 	.word	0x00017250
        /*2be8*/ 	.word	0x00000003
        /*2bec*/ 	.word	0x00034440
        /*2bf0*/ 	.short	0x010a
        /*2bf2*/ 	.byte	0x3f
	.zero		1


	//   ....[155]....
        /*2bf4*/ 	.word	0x00017300
        /*2bf8*/ 	.word	0x00000003
        /*2bfc*/ 	.word	0x00034440
        /*2c00*/ 	.short	0x010a
        /*2c02*/ 	.byte	0x3f
	.zero		1


	//   ....[156]....
        /*2c04*/ 	.word	0x000173b0
        /*2c08*/ 	.word	0x00000003
        /*2c0c*/ 	.word	0x00034440
        /*2c10*/ 	.short	0x010a
        /*2c12*/ 	.byte	0x3f
	.zero		1


	//   ....[157]....
        /*2c14*/ 	.word	0x00017460
        /*2c18*/ 	.word	0x00000003
        /*2c1c*/ 	.word	0x00034440
        /*2c20*/ 	.short	0x010a
        /*2c22*/ 	.byte	0x3f
	.zero		1


	//   ....[158]....
        /*2c24*/ 	.word	0x00017510
        /*2c28*/ 	.word	0x00000003
        /*2c2c*/ 	.word	0x00034440
        /*2c30*/ 	.short	0x010a
        /*2c32*/ 	.byte	0x3f
	.zero		1


	//   ....[159]....
        /*2c34*/ 	.word	0x00017570
        /*2c38*/ 	.word	0x0000000d
        /*2c3c*/ 	.word	0x00034400
        /*2c40*/ 	.short	0x010a
        /*2c42*/ 	.byte	0x3f
	.zero		1


	//   ....[160]....
        /*2c44*/ 	.word	0x000175e0
        /*2c48*/ 	.word	0x00000000
        /*2c4c*/ 	.word	0x00000000
        /*2c50*/ 	.short	0x010a
        /*2c52*/ 	.byte	0x3f
	.zero		1


	//   ....[161]....
        /*2c54*/ 	.word	0x00017640
        /*2c58*/ 	.word	0x00000003
        /*2c5c*/ 	.word	0x00034480
        /*2c60*/ 	.short	0x010a
        /*2c62*/ 	.byte	0x3f
	.zero		1


	//   ....[162]....
        /*2c64*/ 	.word	0x000176a0
        /*2c68*/ 	.word	0x00000009
        /*2c6c*/ 	.word	0x00034480
        /*2c70*/ 	.short	0x010a
        /*2c72*/ 	.byte	0x3f
	.zero		1


	//   ....[163]....
        /*2c74*/ 	.word	0x00017710
        /*2c78*/ 	.word	0x00000002
        /*2c7c*/ 	.word	0x00000010
        /*2c80*/ 	.short	0x010a
        /*2c82*/ 	.byte	0x3f
	.zero		1


	//   ....[164]....
        /*2c84*/ 	.word	0x000177d0
        /*2c88*/ 	.word	0x00000004
        /*2c8c*/ 	.word	0x000344c0
        /*2c90*/ 	.short	0x010a
        /*2c92*/ 	.byte	0x3f
	.zero		1


	//   ....[165]....
        /*2c94*/ 	.word	0x00017830
        /*2c98*/ 	.word	0x0000000c
        /*2c9c*/ 	.word	0x000344c8
        /*2ca0*/ 	.short	0x010a
        /*2ca2*/ 	.byte	0x3f
	.zero		1


	//   ....[166]....
        /*2ca4*/ 	.word	0x00017890
        /*2ca8*/ 	.word	0x0000000c
        /*2cac*/ 	.word	0x000344d0
        /*2cb0*/ 	.short	0x010a
        /*2cb2*/ 	.byte	0x3f
	.zero		1


	//   ....[167]....
        /*2cb4*/ 	.word	0x000178f0
        /*2cb8*/ 	.word	0x0000000c
        /*2cbc*/ 	.word	0x000344d8
        /*2cc0*/ 	.short	0x010a
        /*2cc2*/ 	.byte	0x3f
	.zero		1


	//   ....[168]....
        /*2cc4*/ 	.word	0x00017950
        /*2cc8*/ 	.word	0x0000000d
        /*2ccc*/ 	.word	0x000344c0
        /*2cd0*/ 	.short	0x010a
        /*2cd2*/ 	.byte	0x3f
	.zero		1


	//   ....[169]....
        /*2cd4*/ 	.word	0x000179b0
        /*2cd8*/ 	.word	0x0000000d
        /*2cdc*/ 	.word	0x000344c8
        /*2ce0*/ 	.short	0x010a
        /*2ce2*/ 	.byte	0x3f
	.zero		1


	//   ....[170]....
        /*2ce4*/ 	.word	0x00017a10
        /*2ce8*/ 	.word	0x0000000d
        /*2cec*/ 	.word	0x000344d0
        /*2cf0*/ 	.short	0x010a
        /*2cf2*/ 	.byte	0x3f
	.zero		1


	//   ....[171]....
        /*2cf4*/ 	.word	0x00017a70
        /*2cf8*/ 	.word	0x0000000d
        /*2cfc*/ 	.word	0x000344d8
        /*2d00*/ 	.short	0x010a
        /*2d02*/ 	.byte	0x3f
	.zero		1


	//   ....[172]....
        /*2d04*/ 	.word	0x00017ad0
        /*2d08*/ 	.word	0x0000000c
        /*2d0c*/ 	.word	0x000344c0
        /*2d10*/ 	.short	0x010a
        /*2d12*/ 	.byte	0x3f
	.zero		1


	//   ....[173]....
        /*2d14*/ 	.word	0x00017b30
        /*2d18*/ 	.word	0x0000000c
        /*2d1c*/ 	.word	0x000344c8
        /*2d20*/ 	.short	0x010a
        /*2d22*/ 	.byte	0x3f
	.zero		1


	//   ....[174]....
        /*2d24*/ 	.word	0x00017b90
        /*2d28*/ 	.word	0x0000000c
        /*2d2c*/ 	.word	0x000344d0
        /*2d30*/ 	.short	0x010a
        /*2d32*/ 	.byte	0x3f
	.zero		1


	//   ....[175]....
        /*2d34*/ 	.word	0x00017bf0
        /*2d38*/ 	.word	0x0000000c
        /*2d3c*/ 	.word	0x000344d8
        /*2d40*/ 	.short	0x010a
        /*2d42*/ 	.byte	0x3f
	.zero		1


	//   ....[176]....
        /*2d44*/ 	.word	0x00017c50
        /*2d48*/ 	.word	0x0000000d
        /*2d4c*/ 	.word	0x000344c0
        /*2d50*/ 	.short	0x010a
        /*2d52*/ 	.byte	0x3f
	.zero		1


	//   ....[177]....
        /*2d54*/ 	.word	0x00017cb0
        /*2d58*/ 	.word	0x0000000d
        /*2d5c*/ 	.word	0x000344c8
        /*2d60*/ 	.short	0x010a
        /*2d62*/ 	.byte	0x3f
	.zero		1


	//   ....[178]....
        /*2d64*/ 	.word	0x00017d10
        /*2d68*/ 	.word	0x0000000d
        /*2d6c*/ 	.word	0x000344d0
        /*2d70*/ 	.short	0x010a
        /*2d72*/ 	.byte	0x3f
	.zero		1


	//   ....[179]....
        /*2d74*/ 	.word	0x00017d70
        /*2d78*/ 	.word	0x0000000d
        /*2d7c*/ 	.word	0x000344d8
        /*2d80*/ 	.short	0x010a
        /*2d82*/ 	.byte	0x3f
	.zero		1


	//   ....[180]....
        /*2d84*/ 	.word	0x00017dd0
        /*2d88*/ 	.word	0x00000003
        /*2d8c*/ 	.word	0x00034400
        /*2d90*/ 	.short	0x010a
        /*2d92*/ 	.byte	0x3f
	.zero		1


	//   ....[181]....
        /*2d94*/ 	.word	0x00017e30
        /*2d98*/ 	.word	0x00000003
        /*2d9c*/ 	.word	0x00034400
        /*2da0*/ 	.short	0x010a
        /*2da2*/ 	.byte	0x3f
	.zero		1


	//   ....[182]....
        /*2da4*/ 	.word	0x00017e90
        /*2da8*/ 	.word	0x00000003
        /*2dac*/ 	.word	0x00034508
        /*2db0*/ 	.short	0x010a
        /*2db2*/ 	.byte	0x3f
	.zero		1


	//   ....[183]....
        /*2db4*/ 	.word	0x00017ef0
        /*2db8*/ 	.word	0x00000006
        /*2dbc*/ 	.word	0x00034400
        /*2dc0*/ 	.short	0x010a
        /*2dc2*/ 	.byte	0x3f
	.zero		1


	//   ....[184]....
        /*2dc4*/ 	.word	0x00017f50
        /*2dc8*/ 	.word	0x00000003
        /*2dcc*/ 	.word	0x000344e0
        /*2dd0*/ 	.short	0x010a
        /*2dd2*/ 	.byte	0x3f
	.zero		1


	//   ....[185]....
        /*2dd4*/ 	.word	0x00017fb0
        /*2dd8*/ 	.word	0x00000003
        /*2ddc*/ 	.word	0x000344e8
        /*2de0*/ 	.short	0x010a
        /*2de2*/ 	.byte	0x3f
	.zero		1


	//   ....[186]....
        /*2de4*/ 	.word	0x00018010
        /*2de8*/ 	.word	0x00000003
        /*2dec*/ 	.word	0x000344f0
        /*2df0*/ 	.short	0x010a
        /*2df2*/ 	.byte	0x3f
	.zero		1


	//   ....[187]....
        /*2df4*/ 	.word	0x00018070
        /*2df8*/ 	.word	0x00000003
        /*2dfc*/ 	.word	0x000344f8
        /*2e00*/ 	.short	0x010a
        /*2e02*/ 	.byte	0x3f
	.zero		1


	//   ....[188]....
        /*2e04*/ 	.word	0x000180d0
        /*2e08*/ 	.word	0x00000003
        /*2e0c*/ 	.word	0x000344e0
        /*2e10*/ 	.short	0x010a
        /*2e12*/ 	.byte	0x3f
	.zero		1


	//   ....[189]....
        /*2e14*/ 	.word	0x00018130
        /*2e18*/ 	.word	0x00000003
        /*2e1c*/ 	.word	0x000344e8
        /*2e20*/ 	.short	0x010a
        /*2e22*/ 	.byte	0x3f
	.zero		1


	//   ....[190]....
        /*2e24*/ 	.word	0x00018190
        /*2e28*/ 	.word	0x00000003
        /*2e2c*/ 	.word	0x000344f0
        /*2e30*/ 	.short	0x010a
        /*2e32*/ 	.byte	0x3f
	.zero		1


	//   ....[191]....
        /*2e34*/ 	.word	0x000181f0
        /*2e38*/ 	.word	0x00000003
        /*2e3c*/ 	.word	0x000344f8
        /*2e40*/ 	.short	0x010a
        /*2e42*/ 	.byte	0x3f
	.zero		1


	//   ....[192]....
        /*2e44*/ 	.word	0x00018250
        /*2e48*/ 	.word	0x00000003
        /*2e4c*/ 	.word	0x000344e0
        /*2e50*/ 	.short	0x010a
        /*2e52*/ 	.byte	0x3f
	.zero		1


	//   ....[193]....
        /*2e54*/ 	.word	0x000182b0
        /*2e58*/ 	.word	0x00000003
        /*2e5c*/ 	.word	0x000344e8
        /*2e60*/ 	.short	0x010a
        /*2e62*/ 	.byte	0x3f
	.zero		1


	//   ....[194]....
        /*2e64*/ 	.word	0x00018310
        /*2e68*/ 	.word	0x00000003
        /*2e6c*/ 	.word	0x000344f0
        /*2e70*/ 	.short	0x010a
        /*2e72*/ 	.byte	0x3f
	.zero		1


	//   ....[195]....
        /*2e74*/ 	.word	0x00018370
        /*2e78*/ 	.word	0x00000003
        /*2e7c*/ 	.word	0x000344f8
        /*2e80*/ 	.short	0x010a
        /*2e82*/ 	.byte	0x3f
	.zero		1


	//   ....[196]....
        /*2e84*/ 	.word	0x000183d0
        /*2e88*/ 	.word	0x00000003
        /*2e8c*/ 	.word	0x000344e0
        /*2e90*/ 	.short	0x010a
        /*2e92*/ 	.byte	0x3f
	.zero		1


	//   ....[197]....
        /*2e94*/ 	.word	0x00018430
        /*2e98*/ 	.word	0x00000003
        /*2e9c*/ 	.word	0x000344e8
        /*2ea0*/ 	.short	0x010a
        /*2ea2*/ 	.byte	0x3f
	.zero		1


	//   ....[198]....
        /*2ea4*/ 	.word	0x00018490
        /*2ea8*/ 	.word	0x00000003
        /*2eac*/ 	.word	0x000344f0
        /*2eb0*/ 	.short	0x010a
        /*2eb2*/ 	.byte	0x3f
	.zero		1


	//   ....[199]....
        /*2eb4*/ 	.word	0x000184f0
        /*2eb8*/ 	.word	0x00000003
        /*2ebc*/ 	.word	0x000344f8
        /*2ec0*/ 	.short	0x010a
        /*2ec2*/ 	.byte	0x3f
	.zero		1


	//   ....[200]....
        /*2ec4*/ 	.word	0x00018550
        /*2ec8*/ 	.word	0x00000003
        /*2ecc*/ 	.word	0x000344e0
        /*2ed0*/ 	.short	0x010a
        /*2ed2*/ 	.byte	0x3f
	.zero		1


	//   ....[201]....
        /*2ed4*/ 	.word	0x000185b0
        /*2ed8*/ 	.word	0x00000003
        /*2edc*/ 	.word	0x000344e8
        /*2ee0*/ 	.short	0x010a
        /*2ee2*/ 	.byte	0x3f
	.zero		1


	//   ....[202]....
        /*2ee4*/ 	.word	0x00018610
        /*2ee8*/ 	.word	0x00000003
        /*2eec*/ 	.word	0x000344f0
        /*2ef0*/ 	.short	0x010a
        /*2ef2*/ 	.byte	0x3f
	.zero		1


	//   ....[203]....
        /*2ef4*/ 	.word	0x000186e0
        /*2ef8*/ 	.word	0x00000008
        /*2efc*/ 	.word	0x000344a0
        /*2f00*/ 	.short	0x010a
        /*2f02*/ 	.byte	0x3f
	.zero		1


	//   ....[204]....
        /*2f04*/ 	.word	0x00018730
        /*2f08*/ 	.word	0x00000003
        /*2f0c*/ 	.word	0x00034400
        /*2f10*/ 	.short	0x010a
        /*2f12*/ 	.byte	0x3f
	.zero		1


	//   ....[205]....
        /*2f14*/ 	.word	0x00018940
        /*2f18*/ 	.word	0x00000007
        /*2f1c*/ 	.word	0x00000000
        /*2f20*/ 	.short	0x010a
        /*2f22*/ 	.byte	0x3f
	.zero		1


	//   ....[206]....
        /*2f24*/ 	.word	0x00018990
        /*2f28*/ 	.word	0x00000009
        /*2f2c*/ 	.word	0x00000000
        /*2f30*/ 	.short	0x010a
        /*2f32*/ 	.byte	0x3f
	.zero		1


	//   ....[207]....
        /*2f34*/ 	.word	0x000189e0
        /*2f38*/ 	.word	0x00000006
        /*2f3c*/ 	.word	0x00000000
        /*2f40*/ 	.short	0x010a
        /*2f42*/ 	.byte	0x3f
	.zero		1


	//   ....[208]....
        /*2f44*/ 	.word	0x00018a30
        /*2f48*/ 	.word	0x0000000c
        /*2f4c*/ 	.word	0x00034440
        /*2f50*/ 	.short	0x010a
        /*2f52*/ 	.byte	0x3f
	.zero		1


	//   ....[209]....
        /*2f54*/ 	.word	0x00018a80
        /*2f58*/ 	.word	0x00000003
        /*2f5c*/ 	.word	0x00034440
        /*2f60*/ 	.short	0x010a
        /*2f62*/ 	.byte	0x3f
	.zero		1


	//   ....[210]....
        /*2f64*/ 	.word	0x00018ad0
        /*2f68*/ 	.word	0x00000003
        /*2f6c*/ 	.word	0x00034440
        /*2f70*/ 	.short	0x010a
        /*2f72*/ 	.byte	0x3f
	.zero		1


	//   ....[211]....
        /*2f74*/ 	.word	0x00018b20
        /*2f78*/ 	.word	0x00000003
        /*2f7c*/ 	.word	0x00034440
        /*2f80*/ 	.short	0x010a
        /*2f82*/ 	.byte	0x3f
	.zero		1


	//   ....[212]....
        /*2f84*/ 	.word	0x00018b70
        /*2f88*/ 	.word	0x00000003
        /*2f8c*/ 	.word	0x00034440
        /*2f90*/ 	.short	0x010a
        /*2f92*/ 	.byte	0x3f
	.zero		1


	//   ....[213]....
        /*2f94*/ 	.word	0x00018bc0
        /*2f98*/ 	.word	0x00000003
        /*2f9c*/ 	.word	0x00034440
        /*2fa0*/ 	.short	0x010a
        /*2fa2*/ 	.byte	0x3f
	.zero		1


	//   ....[214]....
        /*2fa4*/ 	.word	0x00018c10
        /*2fa8*/ 	.word	0x00000003
        /*2fac*/ 	.word	0x00034440
        /*2fb0*/ 	.short	0x010a
        /*2fb2*/ 	.byte	0x3f
	.zero		1


	//   ....[215]....
        /*2fb4*/ 	.word	0x00018c60
        /*2fb8*/ 	.word	0x00000003
        /*2fbc*/ 	.word	0x00034440
        /*2fc0*/ 	.short	0x010a
        /*2fc2*/ 	.byte	0x3f
	.zero		1


	//----- nvinfo : EIATTR_NUM_MBARRIERS
	.align		4
.L_39:
        /*2fc4*/ 	.byte	0x03, 0x38
        /*2fc6*/ 	.short	0x0026


	//----- nvinfo : EIATTR_EXIT_INSTR_OFFSETS
	.align		4
        /*2fc8*/ 	.byte	0x04, 0x1c
        /*2fca*/ 	.short	(.L_41 - .L_40)


	//   ....[0]....
.L_40:
        /*2fcc*/ 	.word	0x00002fc0


	//   ....[1]....
        /*2fd0*/ 	.word	0x000031f0


	//   ....[2]....
        /*2fd4*/ 	.word	0x00003360


	//   ....[3]....
        /*2fd8*/ 	.word	0x00010ed0


	//   ....[4]....
        /*2fdc*/ 	.word	0x00010f70


	//   ....[5]....
        /*2fe0*/ 	.word	0x00013600


	//   ....[6]....
        /*2fe4*/ 	.word	0x00015220


	//   ....[7]....
        /*2fe8*/ 	.word	0x00017540


	//----- nvinfo : EIATTR_MAX_THREADS
	.align		4
.L_41:
        /*2fec*/ 	.byte	0x04, 0x05
        /*2fee*/ 	.short	(.L_43 - .L_42)
.L_42:
        /*2ff0*/ 	.word	0x00000180
        /*2ff4*/ 	.word	0x00000001
        /*2ff8*/ 	.word	0x00000001


	//----- nvinfo : EIATTR_CRS_STACK_SIZE
	.align		4
.L_43:
        /*2ffc*/ 	.byte	0x04, 0x1e
        /*2ffe*/ 	.short	(.L_45 - .L_44)
.L_44:
        /*3000*/ 	.word	0x00000000


	//----- nvinfo : EIATTR_CBANK_PARAM_SIZE
	.align		4
.L_45:
        /*3004*/ 	.byte	0x03, 0x19
        /*3006*/ 	.short	0x0770


	//----- nvinfo : EIATTR_PARAM_CBANK
	.align		4
        /*3008*/ 	.byte	0x04, 0x0a
        /*300a*/ 	.short	(.L_47 - .L_46)
	.align		4
.L_46:
        /*300c*/ 	.word	index@(.nv.constant0._ZN7cutlass13device_kernelINS_4gemm6kernel13GemmUniversalINS1_17GroupProblemShapeIN4cute5tupleIJiiiEEEEENS1_10collective13CollectiveMmaINS1_39MainloopSm90ArrayTmaGmmaWarpSpecializedILi4ENS6_IJNS5_1CILi2EEENSC_ILi1EEESE_EEENS1_40KernelPtrArrayTmaWarpSpecializedPingpongEEENS6_IJNSC_ILi256EEENSC_ILi128EEENSC_ILi64EEEEEENS_6half_tEPNS6_IJlSE_NSC_ILi0EEEEEESM_SP_NS5_8TiledMMAINS5_8MMA_AtomIJNS5_4SM904GMMA26MMA_64x128x16_F32F16F16_SSILNST_5MajorE0ELSV_0ELNST_7ScaleInE1ELSW_1EEEEEENS5_6LayoutINS6_IJSE_SE_SE_EEENS6_IJSN_SN_SN_EEEEENS6_IJNS5_10UnderscoreES13_S13_EEEEENS5_13SM90_TMA_LOADENS5_14ComposedLayoutINS5_7SwizzleILi3ELi4ELi3EEENS5_18smem_ptr_flag_bitsILi16EEENSZ_INS6_IJNSC_ILi8EEESK_EEENS6_IJSK_SE_EEEEEEEvNS5_8identityENS5_23SM90_TMA_LOAD_MULTICASTES1G_vS1H_EENS_8epilogue10collective18CollectiveEpilogueINS1K_30Sm90PtrArrayTmaWarpSpecializedILi4ELi2ELi16ELb1ELb0ELi2EEEJSL_NS6_IJSK_NSC_ILi32EEEEEESM_PNS6_IJSE_lSN_EEESM_S1S_NS1K_6fusion15FusionCallbacksIS1O_NS1T_17LinearCombinationISM_fSM_fLNS_15FloatRoundStyleE2EEESL_S1Q_JEEES16_NS17_IS19_S1B_NSZ_INS6_IJSK_S1C_EEENS6_IJSE_SK_EEEEEEENS5_17SM75_U16x8_LDSM_TENS5_14SM90_TMA_STOREES22_NS5_17SM90_U16x8_STSM_TENS5_9Copy_AtomIJNS5_17SM90_U32x4_STSM_NESM_EEEvEEEvvEEEEvNT_6ParamsE)
        /*3010*/ 	.short	0x0210
        /*3012*/ 	.short	0x0770


	//----- nvinfo : EIATTR_SW_WAR
	.align		4
.L_47:
        /*3014*/ 	.byte	0x04, 0x36
        /*3016*/ 	.short	(.L_49 - .L_48)
.L_48:
        /*3018*/ 	.word	0x00000008
.L_49:


//--------------------- .nv.callgraph             --------------------------
	.section	.nv.callgraph,"",@"SHT_CUDA_CALLGRAPH"
	.align	4
	.sectionentsize	8
	.align		4
        /*0000*/ 	.word	0x00000000
	.align		4
        /*0004*/ 	.word	0xffffffff
	.align		4
        /*0008*/ 	.word	index@(_ZN7cutlass13device_kernelINS_4gemm6kernel13GemmUniversalINS1_17GroupProblemShapeIN4cute5tupleIJiiiEEEEENS1_10collective13CollectiveMmaINS1_39MainloopSm90ArrayTmaGmmaWarpSpecializedILi4ENS6_IJNS5_1CILi2EEENSC_ILi1EEESE_EEENS1_40KernelPtrArrayTmaWarpSpecializedPingpongEEENS6_IJNSC_ILi256EEENSC_ILi128EEENSC_ILi64EEEEEENS_6half_tEPNS6_IJlSE_NSC_ILi0EEEEEESM_SP_NS5_8TiledMMAINS5_8MMA_AtomIJNS5_4SM904GMMA26MMA_64x128x16_F32F16F16_SSILNST_5MajorE0ELSV_0ELNST_7ScaleInE1ELSW_1EEEEEENS5_6LayoutINS6_IJSE_SE_SE_EEENS6_IJSN_SN_SN_EEEEENS6_IJNS5_10UnderscoreES13_S13_EEEEENS5_13SM90_TMA_LOADENS5_14ComposedLayoutINS5_7SwizzleILi3ELi4ELi3EEENS5_18smem_ptr_flag_bitsILi16EEENSZ_INS6_IJNSC_ILi8EEESK_EEENS6_IJSK_SE_EEEEEEEvNS5_8identityENS5_23SM90_TMA_LOAD_MULTICASTES1G_vS1H_EENS_8epilogue10collective18CollectiveEpilogueINS1K_30Sm90PtrArrayTmaWarpSpecializedILi4ELi2ELi16ELb1ELb0ELi2EEEJSL_NS6_IJSK_NSC_ILi32EEEEEESM_PNS6_IJSE_lSN_EEESM_S1S_NS1K_6fusion15FusionCallbacksIS1O_NS1T_17LinearCombinationISM_fSM_fLNS_15FloatRoundStyleE2EEESL_S1Q_JEEES16_NS17_IS19_S1B_NSZ_INS6_IJSK_S1C_EEENS6_IJSE_SK_EEEEEEENS5_17SM75_U16x8_LDSM_TENS5_14SM90_TMA_STOREES22_NS5_17SM90_U16x8_STSM_TENS5_9Copy_AtomIJNS5_17SM90_U32x4_STSM_NESM_EEEvEEEvvEEEEvNT_6ParamsE)
	.align		4
        /*000c*/ 	.word	index@(__assertfail)
	.align		4
        /*0010*/ 	.word	0x00000000
	.align		4
        /*0014*/ 	.word	0xfffffffe
	.align		4
        /*0018*/ 	.word	0x00000000
	.align		4
        /*001c*/ 	.word	0xfffffffd
	.align		4
        /*0020*/ 	.word	0x00000000
	.align		4
        /*0024*/ 	.word	0xfffffffc


//--------------------- .nv.constant4             --------------------------
	.section	.nv.constant4,"a",@progbits
	.align	8
	.align		8
.nv.constant4:
        /*0000*/ 	.dword	__assertfail
	.align		8
        /*0008*/ 	.dword	__unnamed_1
	.align		8
        /*0010*/ 	.dword	_ZN39_INTERNAL_76379f03_4_k_cu_2bad49f8_27954cuda3std3__45__cpo5beginE
	.align		8
        /*0018*/ 	.dword	_ZN39_INTERNAL_76379f03_4_k_cu_2bad49f8_27954cuda3std3__45__cpo3endE
	.align		8
        /*0020*/ 	.dword	_ZN39_INTERNAL_76379f03_4_k_cu_2bad49f8_27954cuda3std3__45__cpo6cbeginE
	.align		8
        /*0028*/ 	.dword	_ZN39_INTERNAL_76379f03_4_k_cu_2bad49f8_27954cuda3std3__45__cpo4cendE
	.align		8
        /*0030*/ 	.dword	_ZN39_INTERNAL_76379f03_4_k_cu_2bad49f8_27954cuda3std3__441_GLOBAL__N__76379f03_4_k_cu_2bad49f8_27956ignoreE
	.align		8
        /*0038*/ 	.dword	_ZN39_INTERNAL_76379f03_4_k_cu_2bad49f8_27954cuda3std3__419piecewise_constructE
	.align		8
        /*0040*/ 	.dword	_ZN39_INTERNAL_76379f03_4_k_cu_2bad49f8_27954cuda3std3__48in_placeE
	.align		8
        /*0048*/ 	.dword	_ZN39_INTERNAL_76379f03_4_k_cu_2bad49f8_27954cuda3std6ranges3__45__cpo4swapE
	.align		8
        /*0050*/ 	.dword	_ZN39_INTERNAL_76379f03_4_k_cu_2bad49f8_27954cuda3std6ranges3__45__cpo9iter_moveE
	.align		8
        /*0058*/ 	.dword	_ZN39_INTERNAL_76379f03_4_k_cu_2bad49f8_27954cute7productE
	.align		8
        /*0060*/ 	.dword	_ZN39_INTERNAL_76379f03_4_k_cu_2bad49f8_27954cute1_E
	.align		8
        /*0068*/ 	.dword	$str$24
	.align		8
        /*0070*/ 	.dword	$str$25


//--------------------- .text._ZN7cutlass13device_kernelINS_4gemm6kernel13GemmUniversalINS1_17GroupProblemShapeIN4cute5tupleIJiiiEEEEENS1_10collective13CollectiveMmaINS1_39MainloopSm90ArrayTmaGmmaWarpSpecializedILi4ENS6_IJNS5_1CILi2EEENSC_ILi1EEESE_EEENS1_40KernelPtrArrayTmaWarpSpecializedPingpongEEENS6_IJNSC_ILi256EEENSC_ILi128EEENSC_ILi64EEEEEENS_6half_tEPNS6_IJlSE_NSC_ILi0EEEEEESM_SP_NS5_8TiledMMAINS5_8MMA_AtomIJNS5_4SM904GMMA26MMA_64x128x16_F32F16F16_SSILNST_5MajorE0ELSV_0ELNST_7ScaleInE1ELSW_1EEEEEENS5_6LayoutINS6_IJSE_SE_SE_EEENS6_IJSN_SN_SN_EEEEENS6_IJNS5_10UnderscoreES13_S13_EEEEENS5_13SM90_TMA_LOADENS5_14ComposedLayoutINS5_7SwizzleILi3ELi4ELi3EEENS5_18smem_ptr_flag_bitsILi16EEENSZ_INS6_IJNSC_ILi8EEESK_EEENS6_IJSK_SE_EEEEEEEvNS5_8identityENS5_23SM90_TMA_LOAD_MULTICASTES1G_vS1H_EENS_8epilogue10collective18CollectiveEpilogueINS1K_30Sm90PtrArrayTmaWarpSpecializedILi4ELi2ELi16ELb1ELb0ELi2EEEJSL_NS6_IJSK_NSC_ILi32EEEEEESM_PNS6_IJSE_lSN_EEESM_S1S_NS1K_6fusion15FusionCallbacksIS1O_NS1T_17LinearCombinationISM_fSM_fLNS_15FloatRoundStyleE2EEESL_S1Q_JEEES16_NS17_IS19_S1B_NSZ_INS6_IJSK_S1C_EEENS6_IJSE_SK_EEEEEEENS5_17SM75_U16x8_LDSM_TENS5_14SM90_TMA_STOREES22_NS5_17SM90_U16x8_STSM_TENS5_9Copy_AtomIJNS5_17SM90_U32x4_STSM_NESM_EEEvEEEvvEEEEvNT_6ParamsE --------------------------
	.section	.text._ZN7cutlass13device_kernelINS_4gemm6kernel13GemmUniversalINS1_17GroupProblemShapeIN4cute5tupleIJiiiEEEEENS1_10collective13CollectiveMmaINS1_39MainloopSm90ArrayTmaGmmaWarpSpecializedILi4ENS6_IJNS5_1CILi2EEENSC_ILi1EEESE_EEENS1_40KernelPtrArrayTmaWarpSpecializedPingpongEEENS6_IJNSC_ILi256EEENSC_ILi128EEENSC_ILi64EEEEEENS_6half_tEPNS6_IJlSE_NSC_ILi0EEEEEESM_SP_NS5_8TiledMMAINS5_8MMA_AtomIJNS5_4SM904GMMA26MMA_64x128x16_F32F16F16_SSILNST_5MajorE0ELSV_0ELNST_7ScaleInE1ELSW_1EEEEEENS5_6LayoutINS6_IJSE_SE_SE_EEENS6_IJSN_SN_SN_EEEEENS6_IJNS5_10UnderscoreES13_S13_EEEEENS5_13SM90_TMA_LOADENS5_14ComposedLayoutINS5_7SwizzleILi3ELi4ELi3EEENS5_18smem_ptr_flag_bitsILi16EEENSZ_INS6_IJNSC_ILi8EEESK_EEENS6_IJSK_SE_EEEEEEEvNS5_8identityENS5_23SM90_TMA_LOAD_MULTICASTES1G_vS1H_EENS_8epilogue10collective18CollectiveEpilogueINS1K_30Sm90PtrArrayTmaWarpSpecializedILi4ELi2ELi16ELb1ELb0ELi2EEEJSL_NS6_IJSK_NSC_ILi32EEEEEESM_PNS6_IJSE_lSN_EEESM_S1S_NS1K_6fusion15FusionCallbacksIS1O_NS1T_17LinearCombinationISM_fSM_fLNS_15FloatRoundStyleE2EEESL_S1Q_JEEES16_NS17_IS19_S1B_NSZ_INS6_IJSK_S1C_EEENS6_IJSE_SK_EEEEEEENS5_17SM75_U16x8_LDSM_TENS5_14SM90_TMA_STOREES22_NS5_17SM90_U16x8_STSM_TENS5_9Copy_AtomIJNS5_17SM90_U32x4_STSM_NESM_EEEvEEEvvEEEEvNT_6ParamsE,"ax",@progbits
	.align	128
.text._ZN7cutlass13device_kernelINS_4gemm6kernel13GemmUniversalINS1_17GroupProblemShapeIN4cute5tupleIJiiiEEEEENS1_10collective13CollectiveMmaINS1_39MainloopSm90ArrayTmaGmmaWarpSpecializedILi4ENS6_IJNS5_1CILi2EEENSC_ILi1EEESE_EEENS1_40KernelPtrArrayTmaWarpSpecializedPingpongEEENS6_IJNSC_ILi256EEENSC_ILi128EEENSC_ILi64EEEEEENS_6half_tEPNS6_IJlSE_NSC_ILi0EEEEEESM_SP_NS5_8TiledMMAINS5_8MMA_AtomIJNS5_4SM904GMMA26MMA_64x128x16_F32F16F16_SSILNST_5MajorE0ELSV_0ELNST_7ScaleInE1ELSW_1EEEEEENS5_6LayoutINS6_IJSE_SE_SE_EEENS6_IJSN_SN_SN_EEEEENS6_IJNS5_10UnderscoreES13_S13_EEEEENS5_13SM90_TMA_LOADENS5_14ComposedLayoutINS5_7SwizzleILi3ELi4ELi3EEENS5_18smem_ptr_flag_bitsILi16EEENSZ_INS6_IJNSC_ILi8EEESK_EEENS6_IJSK_SE_EEEEEEEvNS5_8identityENS5_23SM90_TMA_LOAD_MULTICASTES1G_vS1H_EENS_8epilogue10collective18CollectiveEpilogueINS1K_30Sm90PtrArrayTmaWarpSpecializedILi4ELi2ELi16ELb1ELb0ELi2EEEJSL_NS6_IJSK_NSC_ILi32EEEEEESM_PNS6_IJSE_lSN_EEESM_S1S_NS1K_6fusion15FusionCallbacksIS1O_NS1T_17LinearCombinationISM_fSM_fLNS_15FloatRoundStyleE2EEESL_S1Q_JEEES16_NS17_IS19_S1B_NSZ_INS6_IJSK_S1C_EEENS6_IJSE_SK_EEEEEEENS5_17SM75_U16x8_LDSM_TENS5_14SM90_TMA_STOREES22_NS5_17SM90_U16x8_STSM_TENS5_9Copy_AtomIJNS5_17SM90_U32x4_STSM_NESM_EEEvEEEvvEEEEvNT_6ParamsE:
        .type           _ZN7cutlass13device_kernelINS_4gemm6kernel13GemmUniversalINS1_17GroupProblemShapeIN4cute5tupleIJiiiEEEEENS1_10collective13CollectiveMmaINS1_39MainloopSm90ArrayTmaGmmaWarpSpecializedILi4ENS6_IJNS5_1CILi2EEENSC_ILi1EEESE_EEENS1_40KernelPtrArrayTmaWarpSpecializedPingpongEEENS6_IJNSC_ILi256EEENSC_ILi128EEENSC_ILi64EEEEEENS_6half_tEPNS6_IJlSE_NSC_ILi0EEEEEESM_SP_NS5_8TiledMMAINS5_8MMA_AtomIJNS5_4SM904GMMA26MMA_64x128x16_F32F16F16_SSILNST_5MajorE0ELSV_0ELNST_7ScaleInE1ELSW_1EEEEEENS5_6LayoutINS6_IJSE_SE_SE_EEENS6_IJSN_SN_SN_EEEEENS6_IJNS5_10UnderscoreES13_S13_EEEEENS5_13SM90_TMA_LOADENS5_14ComposedLayoutINS5_7SwizzleILi3ELi4ELi3EEENS5_18smem_ptr_flag_bitsILi16EEENSZ_INS6_IJNSC_ILi8EEESK_EEENS6_IJSK_SE_EEEEEEEvNS5_8identityENS5_23SM90_TMA_LOAD_MULTICASTES1G_vS1H_EENS_8epilogue10collective18CollectiveEpilogueINS1K_30Sm90PtrArrayTmaWarpSpecializedILi4ELi2ELi16ELb1ELb0ELi2EEEJSL_NS6_IJSK_NSC_ILi32EEEEEESM_PNS6_IJSE_lSN_EEESM_S1S_NS1K_6fusion15FusionCallbacksIS1O_NS1T_17LinearCombinationISM_fSM_fLNS_15FloatRoundStyleE2EEESL_S1Q_JEEES16_NS17_IS19_S1B_NSZ_INS6_IJSK_S1C_EEENS6_IJSE_SK_EEEEEEENS5_17SM75_U16x8_LDSM_TENS5_14SM90_TMA_STOREES22_NS5_17SM90_U16x8_STSM_TENS5_9Copy_AtomIJNS5_17SM90_U32x4_STSM_NESM_EEEvEEEvvEEEEvNT_6ParamsE,@function
        .size           _ZN7cutlass13device_kernelINS_4gemm6kernel13GemmUniversalINS1_17GroupProblemShapeIN4cute5tupleIJiiiEEEEENS1_10collective13CollectiveMmaINS1_39MainloopSm90ArrayTmaGmmaWarpSpecializedILi4ENS6_IJNS5_1CILi2EEENSC_ILi1EEESE_EEENS1_40KernelPtrArrayTmaWarpSpecializedPingpongEEENS6_IJNSC_ILi256EEENSC_ILi128EEENSC_ILi64EEEEEENS_6half_tEPNS6_IJlSE_NSC_ILi0EEEEEESM_SP_NS5_8TiledMMAINS5_8MMA_AtomIJNS5_4SM904GMMA26MMA_64x128x16_F32F16F16_SSILNST_5MajorE0ELSV_0ELNST_7ScaleInE1ELSW_1EEEEEENS5_6LayoutINS6_IJSE_SE_SE_EEENS6_IJSN_SN_SN_EEEEENS6_IJNS5_10UnderscoreES13_S13_EEEEENS5_13SM90_TMA_LOADENS5_14ComposedLayoutINS5_7SwizzleILi3ELi4ELi3EEENS5_18smem_ptr_flag_bitsILi16EEENSZ_INS6_IJNSC_ILi8EEESK_EEENS6_IJSK_SE_EEEEEEEvNS5_8identityENS5_23SM90_TMA_LOAD_MULTICASTES1G_vS1H_EENS_8epilogue10collective18CollectiveEpilogueINS1K_30Sm90PtrArrayTmaWarpSpecializedILi4ELi2ELi16ELb1ELb0ELi2EEEJSL_NS6_IJSK_NSC_ILi32EEEEEESM_PNS6_IJSE_lSN_EEESM_S1S_NS1K_6fusion15FusionCallbacksIS1O_NS1T_17LinearCombinationISM_fSM_fLNS_15FloatRoundStyleE2EEESL_S1Q_JEEES16_NS17_IS19_S1B_NSZ_INS6_IJSK_S1C_EEENS6_IJSE_SK_EEEEEEENS5_17SM75_U16x8_LDSM_TENS5_14SM90_TMA_STOREES22_NS5_17SM90_U16x8_STSM_TENS5_9Copy_AtomIJNS5_17SM90_U32x4_STSM_NESM_EEEvEEEvvEEEEvNT_6ParamsE,(.L_x_432 - _ZN7cutlass13device_kernelINS_4gemm6kernel13GemmUniversalINS1_17GroupProblemShapeIN4cute5tupleIJiiiEEEEENS1_10collective13CollectiveMmaINS1_39MainloopSm90ArrayTmaGmmaWarpSpecializedILi4ENS6_IJNS5_1CILi2EEENSC_ILi1EEESE_EEENS1_40KernelPtrArrayTmaWarpSpecializedPingpongEEENS6_IJNSC_ILi256EEENSC_ILi128EEENSC_ILi64EEEEEENS_6half_tEPNS6_IJlSE_NSC_ILi0EEEEEESM_SP_NS5_8TiledMMAINS5_8MMA_AtomIJNS5_4SM904GMMA26MMA_64x128x16_F32F16F16_SSILNST_5MajorE0ELSV_0ELNST_7ScaleInE1ELSW_1EEEEEENS5_6LayoutINS6_IJSE_SE_SE_EEENS6_IJSN_SN_SN_EEEEENS6_IJNS5_10UnderscoreES13_S13_EEEEENS5_13SM90_TMA_LOADENS5_14ComposedLayoutINS5_7SwizzleILi3ELi4ELi3EEENS5_18smem_ptr_flag_bitsILi16EEENSZ_INS6_IJNSC_ILi8EEESK_EEENS6_IJSK_SE_EEEEEEEvNS5_8identityENS5_23SM90_TMA_LOAD_MULTICASTES1G_vS1H_EENS_8epilogue10collective18CollectiveEpilogueINS1K_30Sm90PtrArrayTmaWarpSpecializedILi4ELi2ELi16ELb1ELb0ELi2EEEJSL_NS6_IJSK_NSC_ILi32EEEEEESM_PNS6_IJSE_lSN_EEESM_S1S_NS1K_6fusion15FusionCallbacksIS1O_NS1T_17LinearCombinationISM_fSM_fLNS_15FloatRoundStyleE2EEESL_S1Q_JEEES16_NS17_IS19_S1B_NSZ_INS6_IJSK_S1C_EEENS6_IJSE_SK_EEEEEEENS5_17SM75_U16x8_LDSM_TENS5_14SM90_TMA_STOREES22_NS5_17SM90_U16x8_STSM_TENS5_9Copy_AtomIJNS5_17SM90_U32x4_STSM_NESM_EEEvEEEvvEEEEvNT_6ParamsE)
        .other          _ZN7cutlass13device_kernelINS_4gemm6kernel13GemmUniversalINS1_17GroupProblemShapeIN4cute5tupleIJiiiEEEEENS1_10collective13CollectiveMmaINS1_39MainloopSm90ArrayTmaGmmaWarpSpecializedILi4ENS6_IJNS5_1CILi2EEENSC_ILi1EEESE_EEENS1_40KernelPtrArrayTmaWarpSpecializedPingpongEEENS6_IJNSC_ILi256EEENSC_ILi128EEENSC_ILi64EEEEEENS_6half_tEPNS6_IJlSE_NSC_ILi0EEEEEESM_SP_NS5_8TiledMMAINS5_8MMA_AtomIJNS5_4SM904GMMA26MMA_64x128x16_F32F16F16_SSILNST_5MajorE0ELSV_0ELNST_7ScaleInE1ELSW_1EEEEEENS5_6LayoutINS6_IJSE_SE_SE_EEENS6_IJSN_SN_SN_EEEEENS6_IJNS5_10UnderscoreES13_S13_EEEEENS5_13SM90_TMA_LOADENS5_14ComposedLayoutINS5_7SwizzleILi3ELi4ELi3EEENS5_18smem_ptr_flag_bitsILi16EEENSZ_INS6_IJNSC_ILi8EEESK_EEENS6_IJSK_SE_EEEEEEEvNS5_8identityENS5_23SM90_TMA_LOAD_MULTICASTES1G_vS1H_EENS_8epilogue10collective18CollectiveEpilogueINS1K_30Sm90PtrArrayTmaWarpSpecializedILi4ELi2ELi16ELb1ELb0ELi2EEEJSL_NS6_IJSK_NSC_ILi32EEEEEESM_PNS6_IJSE_lSN_EEESM_S1S_NS1K_6fusion15FusionCallbacksIS1O_NS1T_17LinearCombinationISM_fSM_fLNS_15FloatRoundStyleE2EEESL_S1Q_JEEES16_NS17_IS19_S1B_NSZ_INS6_IJSK_S1C_EEENS6_IJSE_SK_EEEEEEENS5_17SM75_U16x8_LDSM_TENS5_14SM90_TMA_STOREES22_NS5_17SM90_U16x8_STSM_TENS5_9Copy_AtomIJNS5_17SM90_U32x4_STSM_NESM_EEEvEEEvvEEEEvNT_6ParamsE,@"STO_CUDA_ENTRY STV_DEFAULT"
_ZN7cutlass13device_kernelINS_4gemm6kernel13GemmUniversalINS1_17GroupProblemShapeIN4cute5tupleIJiiiEEEEENS1_10collective13CollectiveMmaINS1_39MainloopSm90ArrayTmaGmmaWarpSpecializedILi4ENS6_IJNS5_1CILi2EEENSC_ILi1EEESE_EEENS1_40KernelPtrArrayTmaWarpSpecializedPingpongEEENS6_IJNSC_ILi256EEENSC_ILi128EEENSC_ILi64EEEEEENS_6half_tEPNS6_IJlSE_NSC_ILi0EEEEEESM_SP_NS5_8TiledMMAINS5_8MMA_AtomIJNS5_4SM904GMMA26MMA_64x128x16_F32F16F16_SSILNST_5MajorE0ELSV_0ELNST_7ScaleInE1ELSW_1EEEEEENS5_6LayoutINS6_IJSE_SE_SE_EEENS6_IJSN_SN_SN_EEEEENS6_IJNS5_10UnderscoreES13_S13_EEEEENS5_13SM90_TMA_LOADENS5_14ComposedLayoutINS5_7SwizzleILi3ELi4ELi3EEENS5_18smem_ptr_flag_bitsILi16EEENSZ_INS6_IJNSC_ILi8EEESK_EEENS6_IJSK_SE_EEEEEEEvNS5_8identityENS5_23SM90_TMA_LOAD_MULTICASTES1G_vS1H_EENS_8epilogue10collective18CollectiveEpilogueINS1K_30Sm90PtrArrayTmaWarpSpecializedILi4ELi2ELi16ELb1ELb0ELi2EEEJSL_NS6_IJSK_NSC_ILi32EEEEEESM_PNS6_IJSE_lSN_EEESM_S1S_NS1K_6fusion15FusionCallbacksIS1O_NS1T_17LinearCombinationISM_fSM_fLNS_15FloatRoundStyleE2EEESL_S1Q_JEEES16_NS17_IS19_S1B_NSZ_INS6_IJSK_S1C_EEENS6_IJSE_SK_EEEEEEENS5_17SM75_U16x8_LDSM_TENS5_14SM90_TMA_STOREES22_NS5_17SM90_U16x8_STSM_TENS5_9Copy_AtomIJNS5_17SM90_U32x4_STSM_NESM_EEEvEEEvvEEEEvNT_6ParamsE:
[----:B------:R-:W1:Y:S02]  /*0000*/  LDC R1, c[0x0][0x28] ;  /* 0x00000a00ff017b82 */ /* 0x000e640000000800 */
[----:B-1----:R-:W-:-:S06]  /*0010*/  VIADD R1, R1, 0xfffffaf8 ;  /* 0xfffffaf801017836 */ /* 0x002fcc0000000000 */
[----:B------:R-:W1:Y:S01]  /*0020*/  LDC.64 R4, c[0x0][0x918] ;  /* 0x00024600ff047b82 */ /* 0x000e620000000a00 */
[----:B------:R-:W-:Y:S01]  /*0030*/  ULDC.64 UR38, c[0x0][0x208] ;  /* 0x0000820000267ab9 */ /* 0x000fe20000000a00 */
[----:B------:R-:W2:Y:S01]  /*0040*/  S2R R20, SR_TID.X ;  /* 0x0000000000147919 */ /* 0x000ea20000002100 */
[----:B------:R-:W-:Y:S01]  /*0050*/  ULDC UR4, c[0x0][0x910] ;  /* 0x0002440000047ab9 */ /* 0x000fe20000000800 */
[----:B------:R-:W-:Y:S01]  /*0060*/  ULDC.64 UR20, c[0x0][0x8d0] ;  /* 0x0002340000147ab9 */ /* 0x000fe20000000a00 */
[----:B------:R-:W-:Y:S01]  /*0070*/  ULDC.64 UR14, c[0x0][0x8c8] ;  /* 0x00023200000e7ab9 */ /* 0x000fe20000000a00 */
[----:B------:R-:W-:Y:S01]  /*0080*/  MOV R8, RZ ;  /* 0x000000ff00087202 */ /* 0x000fe20000000f00 */
[----:B------:R-:W-:Y:S01]  /*0090*/  IMAD.MOV.U32 R0, RZ, RZ, RZ ;  /* 0x000000ffff007224 */ /* 0x000fe200078e00ff */
[----:B------:R-:W3:Y:S01]  /*00a0*/  S2UR UR25, SR_CTAID.Y ;  /* 0x00000000001979c3 */ /* 0x000ee20000002600 */
[----:B------:R-:W-:Y:S01]  /*00b0*/  ULDC.64 UR16, c[0x0][0x8e0] ;  /* 0x0002380000107ab9 */ /* 0x000fe20000000a00 */
[----:B------:R-:W-:Y:S01]  /*00c0*/  ULDC.64 UR22, c[0x0][0x8e8] ;  /* 0x00023a0000167ab9 */ /* 0x000fe20000000a00 */
[----:B-1----:R-:W4:Y:S01]  /*00d0*/  LDG.E R7, desc[UR38][R4.64] ;  /* 0x0000002604077981 */ /* 0x002f22000c1e1900 */
[----:B------:R-:W-:-:S03]  /*00e0*/  IMAD.U32 R12, RZ, RZ, UR4 ;  /* 0x00000004ff0c7e24 */ /* 0x000fc6000f8e00ff */
[----:B------:R-:W4:Y:S01]  /*00f0*/  LDG.E R6, desc[UR38][R4.64+0x4] ;  /* 0x0000042604067981 */ /* 0x000f22000c1e1900 */
[----:B--2---:R-:W-:Y:S01]  /*0100*/  LOP3.LUT R21, R20, 0x1f, RZ, 0xc0, !PT ;  /* 0x0000001f14157812 */ /* 0x004fe200078ec0ff */
[----:B------:R-:W-:Y:S01]  /*0110*/  UISETP.NE.U32.AND UP0, UPT, UR20, URZ, UPT ;  /* 0x0000003f1400728c */ /* 0x000fe2000bf05070 */
[----:B------:R-:W1:Y:S01]  /*0120*/  S2UR UR52, SR_CTAID.X ;  /* 0x00000000003479c3 */ /* 0x000e620000002500 */
[----:B------:R-:W-:Y:S01]  /*0130*/  ULDC UR4, c[0x0][0x908] ;  /* 0x0002420000047ab9 */ /* 0x000fe20000000800 */
[----:B------:R-:W-:Y:S01]  /*0140*/  ISETP.GE.AND P0, PT, R21, R12, PT ;  /* 0x0000000c1500720c */ /* 0x000fe20003f06270 */
[----:B------:R-:W-:Y:S02]  /*0150*/  UISETP.NE.AND.EX UP0, UPT, UR21, URZ, UPT, UP0 ;  /* 0x0000003f1500728c */ /* 0x000fe4000bf05300 */
[----:B------:R-:W-:-:S09]  /*0160*/  UISETP.NE.AND UP3, UPT, UR4, 0x1, UPT ;  /* 0x000000010400788c */ /* 0x000fd2000bf65270 */
[----:B------:R-:W-:Y:S01]  /*0170*/  @UP0 ULDC UR24, c[0x0][0x8dc] ;  /* 0x0002370000180ab9 */ /* 0x000fe20000000800 */
[----:B------:R-:W2:Y:S01]  /*0180*/  @!P0 LDC.64 R2, c[0x0][0x918] ;  /* 0x00024600ff028b82 */ /* 0x000ea20000000a00 */
[----:B---3--:R-:W-:Y:S01]  /*0190*/  @UP3 UMOV UR6, UR25 ;  /* 0x0000001900063c82 */ /* 0x008fe20008000000 */
[----:B------:R-:W-:Y:S01]  /*01a0*/  @UP3 ULDC UR8, c[0x0][0x10] ;  /* 0x0000040000083ab9 */ /* 0x000fe20000000800 */
[----:B------:R-:W-:Y:S01]  /*01b0*/  @UP3 UMOV UR4, UR6 ;  /* 0x0000000600043c82 */ /* 0x000fe20008000000 */
[----:B------:R-:W-:Y:S01]  /*01c0*/  @UP3 UMOV UR5, URZ ;  /* 0x0000003f00053c82 */ /* 0x000fe20008000000 */
[----:B------:R-:W-:Y:S01]  /*01d0*/  @!UP3 UMOV UR6, UR25 ;  /* 0x000000190006bc82 */ /* 0x000fe20008000000 */
[----:B-1----:R-:W-:Y:S01]  /*01e0*/  @UP3 UIMAD.WIDE.U32 UR8, UR52, UR8, UR4 ;  /* 0x00000008340832a5 */ /* 0x002fe2000f8e0004 */
[----:B------:R-:W-:Y:S01]  /*01f0*/  @UP3 UMOV UR7, URZ ;  /* 0x0000003f00073c82 */ /* 0x000fe20008000000 */
[----:B--2---:R-:W-:-:S05]  /*0200*/  @!P0 IMAD.WIDE.U32 R2, R21, 0xc, R2 ;  /* 0x0000000c15028825 */ /* 0x004fca00078e0002 */
[----:B------:R1:W5:Y:S04]  /*0210*/  @!P0 LDG.E R8, desc[UR38][R2.64] ;  /* 0x0000002602088981 */ /* 0x000368000c1e1900 */
[----:B------:R1:W5:Y:S01]  /*0220*/  @!P0 LDG.E R0, desc[UR38][R2.64+0x4] ;  /* 0x0000042602008981 */ /* 0x000362000c1e1900 */
[----:B------:R-:W-:Y:S01]  /*0230*/  ISETP.NE.U32.AND P0, PT, RZ, UR22, PT ;  /* 0x00000016ff007c0c */ /* 0x000fe2000bf05070 */
[----:B------:R-:W-:-:S03]  /*0240*/  @!UP3 ULDC UR10, c[0x0][0xc] ;  /* 0x00000300000abab9 */ /* 0x000fc60000000800 */
[----:B------:R-:W-:Y:S01]  /*0250*/  ISETP.NE.AND.EX P0, PT, RZ, UR23, PT, P0 ;  /* 0x00000017ff007c0c */ /* 0x000fe2000bf05300 */
[----:B------:R-:W-:Y:S01]  /*0260*/  UMOV UR53, URZ ;  /* 0x0000003f00357c82 */ /* 0x000fe20008000000 */
[----:B------:R-:W-:Y:S01]  /*0270*/  @UP3 UIADD3 UR7, UR9, UR7, URZ ;  /* 0x0000000709073290 */ /* 0x000fe2000fffe03f */
[----:B----4-:R-:W-:Y:S02]  /*0280*/  R2UR UR12, R7 ;  /* 0x00000000070c72ca */ /* 0x010fe400000e0000 */
[----:B------:R-:W-:-:S11]  /*0290*/  R2UR UR26, R6 ;  /* 0x00000000061a72ca */ /* 0x000fd600000e0000 */
[----:B------:R-:W-:-:S04]  /*02a0*/  UIADD3 UR11, UP1, UR12, UR14, URZ ;  /* 0x0000000e0c0b7290 */ /* 0x000fc8000ff3e03f */
[----:B------:R-:W-:Y:S02]  /*02b0*/  ULEA.HI.X.SX32 UR12, UR12, UR15, 0x1, UP1 ;  /* 0x0000000f0c0c7291 */ /* 0x000fe400088f0e3f */
[----:B------:R-:W-:-:S04]  /*02c0*/  UIADD3 UR11, UP1, UR11, -0x1, URZ ;  /* 0xffffffff0b0b7890 */ /* 0x000fc8000ff3e03f */
[----:B------:R-:W-:Y:S02]  /*02d0*/  UIADD3.X UR12, UR12, -0x1, URZ, UP1, !UPT ;  /* 0xffffffff0c0c7890 */ /* 0x000fe40008ffe43f */
[----:B------:R-:W-:-:S04]  /*02e0*/  @UP0 UIADD3 UR24, UP1, UR11, UR24, URZ ;  /* 0x000000180b180290 */ /* 0x000fc8000ff3e03f */
[----:B------:R-:W-:Y:S02]  /*02f0*/  @UP0 UIADD3.X UR27, URZ, UR12, URZ, UP1, !UPT ;  /* 0x0000000c3f1b0290 */ /* 0x000fe40008ffe43f */
[----:B------:R-:W-:Y:S02]  /*0300*/  UIADD3 UR13, UP1, UR26, UR16, URZ ;  /* 0x000000101a0d7290 */ /* 0x000fe4000ff3e03f */
[----:B------:R-:W-:Y:S02]  /*0310*/  @UP0 UIMAD.WIDE.U32 UR18, UR27, UR20, URZ ;  /* 0x000000141b1202a5 */ /* 0x000fe4000f8e003f */
[----:B------:R-:W-:Y:S02]  /*0320*/  ULEA.HI.X.SX32 UR26, UR26, UR17, 0x1, UP1 ;  /* 0x000000111a1a7291 */ /* 0x000fe400088f0e3f */
[----:B------:R-:W-:Y:S02]  /*0330*/  @UP0 UIMAD.WIDE.U32 UR18, UP1, UR24, UR21, UR18 ;  /* 0x00000015181202a5 */ /* 0x000fe4000f820012 */
[----:B------:R-:W-:-:S02]  /*0340*/  @UP0 UIMAD.WIDE.U32 UR4, UR24, UR20, URZ ;  /* 0x00000014180402a5 */ /* 0x000fc4000f8e003f */
[----:B------:R-:W-:Y:S02]  /*0350*/  @UP0 UIADD3.X UR25, URZ, URZ, URZ, UP1, !UPT ;  /* 0x0000003f3f190290 */ /* 0x000fe40008ffe43f */
[----:B------:R-:W-:Y:S01]  /*0360*/  @UP0 UIADD3 URZ, UP1, UR5, UR18, URZ ;  /* 0x00000012053f0290 */ /* 0x000fe2000ff3e03f */
[----:B------:R-:W-:Y:S01]  /*0370*/  @UP0 UMOV UR24, UR19 ;  /* 0x0000001300180c82 */ /* 0x000fe20008000000 */
[----:B------:R-:W-:Y:S02]  /*0380*/  @!UP3 UIMAD.WIDE.U32 UR4, UR10, UR6, UR52 ;  /* 0x000000060a04b2a5 */ /* 0x000fe4000f8e0034 */
[----:B------:R-:W-:Y:S02]  /*0390*/  @UP0 UIMAD.WIDE.U32.X UR18, UR27, UR21, UR24, UP1 ;  /* 0x000000151b1202a5 */ /* 0x000fe400088e0418 */
[----:B------:R-:W-:-:S03]  /*03a0*/  UIADD3 UR13, UP2, UR13, -0x1, URZ ;  /* 0xffffffff0d0d7890 */ /* 0x000fc6000ff5e03f */
[----:B------:R-:W-:Y:S01]  /*03b0*/  @!UP3 UMOV UR8, UR4 ;  /* 0x000000040008bc82 */ /* 0x000fe20008000000 */
[----:B------:R-:W-:Y:S01]  /*03c0*/  UIADD3.X UR24, UR26, -0x1, URZ, UP2, !UPT ;  /* 0xffffffff1a187890 */ /* 0x000fe200097fe43f */
[----:B------:R-:W-:Y:S01]  /*03d0*/  @!UP3 UMOV UR7, UR5 ;  /* 0x000000050007bc82 */ /* 0x000fe20008000000 */
[----:B------:R-:W-:Y:S01]  /*03e0*/  @UP0 UMOV UR11, UR18 ;  /* 0x00000012000b0c82 */ /* 0x000fe20008000000 */
[----:B------:R-:W-:Y:S01]  /*03f0*/  @UP0 UMOV UR12, UR19 ;  /* 0x00000013000c0c82 */ /* 0x000fe20008000000 */
[----:B-1----:R-:W-:Y:S08]  /*0400*/  @!P0 BRA `(.L_x_0) ;  /* 0x0000000000308947 */ /* 0x002ff00003800000 */
[----:B------:R-:W-:Y:S02]  /*0410*/  ULDC UR9, c[0x0][0x8f4] ;  /* 0x00023d0000097ab9 */ /* 0x000fe40000000800 */
[----:B------:R-:W-:-:S04]  /*0420*/  UIADD3 UR9, UP1, UR13, UR9, URZ ;  /* 0x000000090d097290 */ /* 0x000fc8000ff3e03f */
[----:B------:R-:W-:-:S04]  /*0430*/  UIADD3.X UR10, URZ, UR24, URZ, UP1, !UPT ;  /* 0x000000183f0a7290 */ /* 0x000fc80008ffe43f */
[----:B------:R-:W-:-:S04]  /*0440*/  UIMAD.WIDE.U32 UR4, UR10, UR22, URZ ;  /* 0x000000160a0472a5 */ /* 0x000fc8000f8e003f */
[----:B------:R-:W-:Y:S02]  /*0450*/  UIMAD.WIDE.U32 UR18, UP1, UR9, UR23, UR4 ;  /* 0x00000017091272a5 */ /* 0x000fe4000f820004 */
[----:B------:R-:W-:Y:S02]  /*0460*/  UIMAD.WIDE.U32 UR4, UR9, UR22, URZ ;  /* 0x00000016090472a5 */ /* 0x000fe4000f8e003f */
[----:B------:R-:W-:Y:S02]  /*0470*/  UIADD3.X UR25, URZ, URZ, URZ, UP1, !UPT ;  /* 0x0000003f3f197290 */ /* 0x000fe40008ffe43f */
[----:B------:R-:W-:Y:S01]  /*0480*/  UIADD3 URZ, UP1, UR5, UR18, URZ ;  /* 0x00000012053f7290 */ /* 0x000fe2000ff3e03f */
[----:B------:R-:W-:-:S03]  /*0490*/  UMOV UR24, UR19 ;  /* 0x0000001300187c82 */ /* 0x000fc60008000000 */
[----:B------:R-:W-:-:S07]  /*04a0*/  UIMAD.WIDE.U32.X UR4, UR10, UR23, UR24, UP1 ;  /* 0x000000170a0472a5 */ /* 0x000fce00088e0418 */
[----:B------:R-:W-:Y:S01]  /*04b0*/  UMOV UR13, UR4 ;  /* 0x00000004000d7c82 */ /* 0x000fe20008000000 */
[----:B------:R-:W-:-:S05]  /*04c0*/  UMOV UR24, UR5 ;  /* 0x0000000500187c82 */ /* 0x000fca0008000000 */
.L_x_0:
[----:B------:R-:W-:Y:S01]  /*04d0*/  ULDC UR9, c[0x0][0x934] ;  /* 0x00024d0000097ab9 */ /* 0x000fe20000000800 */
[----:B------:R-:W-:Y:S01]  /*04e0*/  ULDC UR10, c[0x0][0x904] ;  /* 0x00024100000a7ab9 */ /* 0x000fe20000000800 */
[----:B------:R-:W-:Y:S01]  /*04f0*/  ULDC UR4, c[0x0][0x938] ;  /* 0x00024e0000047ab9 */ /* 0x000fe20000000800 */
[----:B------:R-:W-:Y:S01]  /*0500*/  USHF.L.U32 UR9, UR9, UR10, URZ ;  /* 0x0000000a09097299 */ /* 0x000fe2000800063f */
[----:B------:R-:W-:Y:S01]  /*0510*/  SHF.R.U32.HI R24, RZ, 0x5, R20 ;  /* 0x00000005ff187819 */ /* 0x000fe20000011614 */
[----:B------:R-:W-:Y:S01]  /*0520*/  USHF.L.U32 UR10, UR4, UR10, URZ ;  /* 0x0000000a040a7299 */ /* 0x000fe2000800063f */
[----:B------:R-:W-:Y:S01]  /*0530*/  ULDC UR26, c[0x0][0x8d8] ;  /* 0x00023600001a7ab9 */ /* 0x000fe20000000800 */
[----:B------:R-:W-:Y:S02]  /*0540*/  ULDC UR30, c[0x0][0x8f0] ;  /* 0x00023c00001e7ab9 */ /* 0x000fe40000000800 */
[----:B------:R-:W-:Y:S01]  /*0550*/  IMAD.U32 R10, RZ, RZ, UR9 ;  /* 0x00000009ff0a7e24 */ /* 0x000fe2000f8e00ff */
[----:B------:R-:W-:Y:S01]  /*0560*/  USHF.R.U64 UR18, UR11, UR26, UR12 ;  /* 0x0000001a0b127299 */ /* 0x000fe2000800120c */
[----:B------:R-:W-:Y:S01]  /*0570*/  MOV R9, UR10 ;  /* 0x0000000a00097c02 */ /* 0x000fe20008000f00 */
[----:B------:R-:W-:-:S02]  /*0580*/  USHF.R.U64 UR11, UR13, UR30, UR24 ;  /* 0x0000001e0d0b7299 */ /* 0x000fc40008001218 */
[----:B------:R-:W-:Y:S01]  /*0590*/  IABS R2, R10 ;  /* 0x0000000a00027213 */ /* 0x000fe20000000000 */
[----:B------:R-:W-:Y:S01]  /*05a0*/  UIADD3 UR18, UR18, -0x1, UR9 ;  /* 0xffffffff12127890 */ /* 0x000fe2000fffe009 */
[----:B------:R-:W-:Y:S01]  /*05b0*/  IABS R3, R9 ;  /* 0x0000000900037213 */ /* 0x000fe20000000000 */
[----:B------:R-:W-:Y:S01]  /*05c0*/  UIADD3 UR11, UR11, -0x1, UR10 ;  /* 0xffffffff0b0b7890 */ /* 0x000fe2000fffe00a */
[----:B------:R-:W-:Y:S01]  /*05d0*/  R2UR UR28, R2 ;  /* 0x00000000021c72ca */ /* 0x000fe200000e0000 */
[----:B------:R-:W-:Y:S01]  /*05e0*/  UMOV UR12, URZ ;  /* 0x0000003f000c7c82 */ /* 0x000fe20008000000 */
[----:B------:R-:W-:Y:S01]  /*05f0*/  UISETP.GE.AND UP5, UPT, UR18, URZ, UPT ;  /* 0x0000003f1200728c */ /* 0x000fe2000bfa6270 */
[----:B------:R-:W-:Y:S01]  /*0600*/  IMAD.MOV.U32 R2, RZ, RZ, R3 ;  /* 0x000000ffff027224 */ /* 0x000fe200078e0003 */
[----:B------:R-:W-:Y:S01]  /*0610*/  UISETP.NE.AND UP4, UPT, UR9, URZ, UPT ;  /* 0x0000003f0900728c */ /* 0x000fe2000bf85270 */
[----:B------:R-:W-:-:S03]  /*0620*/  UMOV UR59, 0x1 ;  /* 0x00000001003b7882 */ /* 0x000fc60000000000 */
[----:B------:R-:W-:-:S05]  /*0630*/  R2UR UR27, R2 ;  /* 0x00000000021b72ca */ /* 0x000fca00000e0000 */
[----:B------:R-:W1:Y:S08]  /*0640*/  I2F.RP R2, UR28 ;  /* 0x0000001c00027d06 */ /* 0x000e700008209400 */
[----:B------:R-:W2:Y:S08]  /*0650*/  I2F.RP R4, UR27 ;  /* 0x0000001b00047d06 */ /* 0x000eb00008209400 */
[----:B-1----:R-:W1:Y:S08]  /*0660*/  MUFU.RCP R2, R2 ;  /* 0x0000000200027308 */ /* 0x002e700000001000 */
[----:B--2---:R-:W2:Y:S01]  /*0670*/  MUFU.RCP R4, R4 ;  /* 0x0000000400047308 */ /* 0x004ea20000001000 */
[----:B-1----:R-:W-:-:S02]  /*0680*/  VIADD R3, R2, 0xffffffe ;  /* 0x0ffffffe02037836 */ /* 0x002fc40000000000 */
[----:B------:R-:W-:-:S05]  /*0690*/  IMAD.U32 R2, RZ, RZ, UR18 ;  /* 0x00000012ff027e24 */ /* 0x000fca000f8e00ff */
[----:B------:R-:W1:Y:S01]  /*06a0*/  F2I.FTZ.U32.TRUNC.NTZ R3, R3 ;  /* 0x0000000300037305 */ /* 0x000e62000021f000 */
[----:B------:R-:W-:Y:S02]  /*06b0*/  IABS R2, R2 ;  /* 0x0000000200027213 */ /* 0x000fe40000000000 */
[----:B--2---:R-:W-:Y:S02]  /*06c0*/  IADD3 R5, R4, 0xffffffe, RZ ;  /* 0x0ffffffe04057810 */ /* 0x004fe40007ffe0ff */
[----:B------:R-:W-:Y:S02]  /*06d0*/  IABS R4, R10 ;  /* 0x0000000a00047213 */ /* 0x000fe40000000000 */
[----:B------:R-:W-:Y:S02]  /*06e0*/  R2UR UR32, R2 ;  /* 0x00000000022072ca */ /* 0x000fe400000e0000 */
[----:B------:R-:W2:Y:S01]  /*06f0*/  F2I.FTZ.U32.TRUNC.NTZ R5, R5 ;  /* 0x0000000500057305 */ /* 0x000ea2000021f000 */
[----:B------:R-:W-:-:S02]  /*0700*/  IADD3 R4, RZ, -R4, RZ ;  /* 0x80000004ff047210 */ /* 0x000fc40007ffe0ff */
[----:B-1----:R-:W-:Y:S01]  /*0710*/  R2UR UR13, R3 ;  /* 0x00000000030d72ca */ /* 0x002fe200000e0000 */
[----:B------:R-:W-:Y:S01]  /*0720*/  IMAD.U32 R3, RZ, RZ, UR11 ;  /* 0x0000000bff037e24 */ /* 0x000fe2000f8e00ff */
[----:B--2---:R-:W-:-:S04]  /*0730*/  R2UR UR5, R5 ;  /* 0x00000000050572ca */ /* 0x004fc800000e0000 */
[----:B------:R-:W-:Y:S01]  /*0740*/  IABS R5, R3 ;  /* 0x0000000300057213 */ /* 0x000fe20000000000 */
[----:B------:R-:W-:Y:S01]  /*0750*/  IMAD.MOV.U32 R3, RZ, RZ, R4 ;  /* 0x000000ffff037224 */ /* 0x000fe200078e0004 */
[----:B------:R-:W-:-:S05]  /*0760*/  IABS R4, R9 ;  /* 0x0000000900047213 */ /* 0x000fca0000000000 */
[----:B------:R-:W-:Y:S01]  /*0770*/  UIADD3 UR4, URZ, -UR13, URZ ;  /* 0x8000000d3f047290 */ /* 0x000fe2000fffe03f */
[----:B------:R-:W-:Y:S01]  /*0780*/  IMAD.MOV.U32 R2, RZ, RZ, R5 ;  /* 0x000000ffff027224 */ /* 0x000fe200078e0005 */
[----:B------:R-:W-:Y:S02]  /*0790*/  IADD3 R4, RZ, -R4, RZ ;  /* 0x80000004ff047210 */ /* 0x000fe40007ffe0ff */
[----:B------:R-:W-:Y:S01]  /*07a0*/  UIMAD UR4, UR4, UR28, URZ ;  /* 0x0000001c040472a4 */ /* 0x000fe2000f8e023f */
[----:B------:R-:W-:Y:S02]  /*07b0*/  R2UR UR29, R3 ;  /* 0x00000000031d72ca */ /* 0x000fe400000e0000 */
[----:B------:R-:W-:Y:S01]  /*07c0*/  R2UR UR33, R2 ;  /* 0x00000000022172ca */ /* 0x000fe200000e0000 */
[----:B------:R-:W-:Y:S01]  /*07d0*/  UIADD3 UR24, URZ, -UR5, URZ ;  /* 0x800000053f187290 */ /* 0x000fe2000fffe03f */
[----:B------:R-:W-:Y:S01]  /*07e0*/  IMAD.MOV.U32 R2, RZ, RZ, R4 ;  /* 0x000000ffff027224 */ /* 0x000fe200078e0004 */
[----:B------:R-:W-:Y:S01]  /*07f0*/  UIMAD.WIDE.U32 UR12, UR13, UR4, UR12 ;  /* 0x000000040d0c72a5 */ /* 0x000fe2000f8e000c */
[----:B------:R-:W1:Y:S01]  /*0800*/  SHFL.IDX PT, R3, R24, RZ, 0x1f ;  /* 0x00001fff18037589 */ /* 0x000e6200000e0000 */
[----:B------:R-:W-:Y:S01]  /*0810*/  UIMAD UR24, UR24, UR27, URZ ;  /* 0x0000001b181872a4 */ /* 0x000fe2000f8e023f */
[----:B------:R-:W-:Y:S01]  /*0820*/  UMOV UR4, URZ ;  /* 0x0000003f00047c82 */ /* 0x000fe20008000000 */
[----:B------:R-:W-:-:S02]  /*0830*/  R2UR UR31, R2 ;  /* 0x00000000021f72ca */ /* 0x000fc400000e0000 */
[----:B------:R-:W-:Y:S01]  /*0840*/  UIMAD.WIDE.U32 UR24, UR5, UR24, UR4 ;  /* 0x00000018051872a5 */ /* 0x000fe2000f8e0004 */
[----:B------:R-:W-:Y:S01]  /*0850*/  SHF.R.U32.HI R2, RZ, 0x7, R20 ;  /* 0x00000007ff027819 */ /* 0x000fe20000011614 */
[----:B------:R-:W-:-:S04]  /*0860*/  UIMAD.WIDE.U32 UR4, UR13, UR32, URZ ;  /* 0x000000200d0472a5 */ /* 0x000fc8000f8e003f */
[----:B------:R-:W-:Y:S01]  /*0870*/  UIMAD UR5, UR5, UR29, UR32 ;  /* 0x0000001d050572a4 */ /* 0x000fe2000f8e0220 */
[----:B------:R-:W2:Y:S01]  /*0880*/  SHFL.IDX PT, R2, R2, RZ, 0x1f ;  /* 0x00001fff02027589 */ /* 0x000ea200000e0000 */
[----:B------:R-:W-:Y:S01]  /*0890*/  UMOV UR19, UR25 ;  /* 0x0000001900137c82 */ /* 0x000fe20008000000 */
[----:B------:R-:W-:Y:S02]  /*08a0*/  ULOP3.LUT UR32, URZ, UR9, URZ, 0x33, !UPT ;  /* 0x000000093f207292 */ /* 0x000fe4000f8e333f */
[----:B------:R-:W-:Y:S02]  /*08b0*/  UIMAD.WIDE.U32 UR24, UR19, UR33, URZ ;  /* 0x00000021131872a5 */ /* 0x000fe4000f8e003f */
[----:B------:R-:W-:Y:S02]  /*08c0*/  UISETP.GT.U32.AND UP1, UPT, UR28, UR5, UPT ;  /* 0x000000051c00728c */ /* 0x000fe4000bf24070 */
[----:B------:R-:W-:Y:S02]  /*08d0*/  UIMAD UR25, UR25, UR31, UR33 ;  /* 0x0000001f191972a4 */ /* 0x000fe4000f8e0221 */
[----:B------:R-:W-:-:S02]  /*08e0*/  ULOP3.LUT UR33, URZ, UR10, URZ, 0x33, !UPT ;  /* 0x0000000a3f217292 */ /* 0x000fc4000f8e333f */
[----:B------:R-:W-:Y:S01]  /*08f0*/  UISETP.GT.U32.AND UP2, UPT, UR27, UR25, UPT ;  /* 0x000000191b00728c */ /* 0x000fe2000bf44070 */
[----:B-1----:R-:W-:-:S04]  /*0900*/  R2UR UR34, R3 ;  /* 0x00000000032272ca */ /* 0x002fc800000e0000 */
[----:B------:R-:W-:-:S04]  /*0910*/  @!UP1 UIADD3 UR5, UR5, -UR28, URZ ;  /* 0x8000001c05059290 */ /* 0x000fc8000fffe03f */
[----:B------:R-:W-:Y:S02]  /*0920*/  UISETP.GT.U32.AND UP6, UPT, UR28, UR5, UPT ;  /* 0x000000051c00728c */ /* 0x000fe4000bfc4070 */
[----:B------:R-:W-:Y:S01]  /*0930*/  @!UP2 UIADD3 UR25, UR25, -UR27, URZ ;  /* 0x8000001b1919a290 */ /* 0x000fe2000fffe03f */
[----:B--2---:R-:W-:Y:S01]  /*0940*/  R2UR UR12, R2 ;  /* 0x00000000020c72ca */ /* 0x004fe200000e0000 */
[----:B------:R-:W-:Y:S01]  /*0950*/  UISETP.NE.AND UP2, UPT, UR10, URZ, UPT ;  /* 0x0000003f0a00728c */ /* 0x000fe2000bf45270 */
[----:B------:R-:W-:Y:S01]  /*0960*/  ISETP.NE.AND P1, PT, RZ, UR34, PT ;  /* 0x00000022ff007c0c */ /* 0x000fe2000bf25270 */
[----:B------:R-:W-:Y:S02]  /*0970*/  UISETP.GT.U32.AND UP1, UPT, UR27, UR25, UPT ;  /* 0x000000191b00728c */ /* 0x000fe4000bf24070 */
[----:B------:R-:W-:-:S03]  /*0980*/  USHF.R.S32.HI UR4, URZ, 0x1f, UR34 ;  /* 0x0000001f3f047899 */ /* 0x000fc60008011422 */
[----:B------:R-:W-:Y:S02]  /*0990*/  @!UP6 UIADD3 UR5, UR5, -UR28, URZ ;  /* 0x8000001c0505e290 */ /* 0x000fe4000fffe03f */
[----:B------:R-:W-:Y:S02]  /*09a0*/  UISETP.GE.AND UP6, UPT, UR11, URZ, UPT ;  /* 0x0000003f0b00728c */ /* 0x000fe4000bfc6270 */
[----:B------:R-:W-:Y:S02]  /*09b0*/  @!UP5 UIADD3 UR5, -UR5, URZ, URZ ;  /* 0x0000003f0505d290 */ /* 0x000fe4000fffe13f */
[----:B------:R-:W-:Y:S02]  /*09c0*/  @!UP1 UIADD3 UR25, UR25, -UR27, URZ ;  /* 0x8000001b19199290 */ /* 0x000fe4000fffe03f */
[----:B------:R-:W-:Y:S02]  /*09d0*/  ULEA.HI UR4, UR4, UR34, URZ, 0x2 ;  /* 0x0000002204047291 */ /* 0x000fe4000f8f103f */
[----:B------:R-:W-:-:S02]  /*09e0*/  USEL UR5, UR32, UR5, !UP4 ;  /* 0x0000000520057287 */ /* 0x000fc4000e000000 */
[----:B------:R-:W-:Y:S02]  /*09f0*/  ULOP3.LUT UR4, UR4, 0xfffffffc, URZ, 0xc0, !UPT ;  /* 0xfffffffc04047892 */ /* 0x000fe4000f8ec03f */
[----:B------:R-:W-:Y:S02]  /*0a00*/  @!UP6 UIADD3 UR25, -UR25, URZ, URZ ;  /* 0x0000003f1919e290 */ /* 0x000fe4000fffe13f */
[----:B------:R-:W-:Y:S02]  /*0a10*/  UIADD3 UR5, UR18, -UR5, URZ ;  /* 0x8000000512057290 */ /* 0x000fe4000fffe03f */
[----:B------:R-:W-:Y:S02]  /*0a20*/  USEL UR25, UR33, UR25, !UP2 ;  /* 0x0000001921197287 */ /* 0x000fe4000d000000 */
[----:B------:R-:W-:Y:S02]  /*0a30*/  UIADD3 UR51, UR34, -UR4, URZ ;  /* 0x8000000422337290 */ /* 0x000fe4000fffe03f */
[----:B------:R-:W-:-:S02]  /*0a40*/  UIADD3 UR25, UR11, -UR25, URZ ;  /* 0x800000190b197290 */ /* 0x000fc4000fffe03f */
[----:B------:R-:W-:Y:S02]  /*0a50*/  UISETP.NE.AND UP1, UPT, UR12, URZ, UPT ;  /* 0x0000003f0c00728c */ /* 0x000fe4000bf25270 */
[----:B------:R-:W-:Y:S02]  /*0a60*/  UIMAD UR24, UR5, UR25, URZ ;  /* 0x00000019051872a4 */ /* 0x000fe4000f8e023f */
[----:B------:R-:W-:Y:S02]  /*0a70*/  USEL UR4, UR25, UR5, !UP3 ;  /* 0x0000000519047287 */ /* 0x000fe4000d800000 */
[----:B------:R-:W-:Y:S02]  /*0a80*/  USHF.R.S32.HI UR25, URZ, 0x1f, UR24 ;  /* 0x0000001f3f197899 */ /* 0x000fe40008011418 */
[----:B------:R-:W-:Y:S01]  /*0a90*/  USHF.R.S32.HI UR5, URZ, 0x1f, UR4 ;  /* 0x0000001f3f057899 */ /* 0x000fe20008011404 */
[----:B------:R-:W-:Y:S01]  /*0aa0*/  IMAD.U32 R6, RZ, RZ, UR24 ;  /* 0x00000018ff067e24 */ /* 0x000fe2000f8e00ff */
[----:B------:R-:W-:Y:S01]  /*0ab0*/  UISETP.EQ.AND UP5, UPT, UR51, 0x3, !UP1 ;  /* 0x000000033300788c */ /* 0x000fe2000cfa2270 */
[----:B------:R-:W-:Y:S01]  /*0ac0*/  IMAD.U32 R4, RZ, RZ, UR4 ;  /* 0x00000004ff047e24 */ /* 0x000fe2000f8e00ff */
[----:B------:R-:W-:-:S02]  /*0ad0*/  MOV R7, UR25 ;  /* 0x0000001900077c02 */ /* 0x000fc40008000f00 */
[----:B------:R-:W-:Y:S01]  /*0ae0*/  USEL UR59, UR59, 0x2, UP5 ;  /* 0x000000023b3b7887 */ /* 0x000fe2000a800000 */
[----:B------:R-:W-:Y:S01]  /*0af0*/  IMAD.U32 R5, RZ, RZ, UR5 ;  /* 0x00000005ff057e24 */ /* 0x000fe2000f8e00ff */
[----:B------:R-:W-:Y:S10]  /*0b00*/  @P1 BRA `(.L_x_1) ;  /* 0x0000000000841947 */ /* 0x000ff40003800000 */
[----:B------:R-:W-:Y:S01]  /*0b10*/  ELECT P1, URZ, PT ;  /* 0x00000000003f782f */ /* 0x000fe20003820000 */
[----:B------:R-:W-:-:S12]  /*0b20*/  BSSY B0, `(.L_x_1) ;  /* 0x000001f000007945 */ /* 0x000fd80003800000 */
[----:B------:R-:W-:Y:S05]  /*0b30*/  @!P1 BRA `(.L_x_2) ;  /* 0x0000000000749947 */ /* 0x000fea0003800000 */
[----:B------:R-:W1:Y:S01]  /*0b40*/  S2UR UR11, SR_CgaCtaId ;  /* 0x00000000000b79c3 */ /* 0x000e620000008800 */
[----:B------:R-:W-:Y:S01]  /*0b50*/  UMOV UR4, 0x400 ;  /* 0x0000040000047882 */ /* 0x000fe20000000000 */
[----:B------:R-:W-:Y:S01]  /*0b60*/  UMOV UR5, 0x1 ;  /* 0x0000000100057882 */ /* 0x000fe20000000000 */
[----:B------:R-:W-:Y:S02]  /*0b70*/  UMOV UR24, 0x140 ;  /* 0x0000014000187882 */ /* 0x000fe40000000000 */
[----:B------:R-:W-:-:S04]  /*0b80*/  UIADD3 UR24, -UR24, 0x100000, URZ ;  /* 0x0010000018187890 */ /* 0x000fc8000fffe13f */
[----:B------:R-:W-:Y:S02]  /*0b90*/  USHF.L.U32 UR25, UR24, 0xb, URZ ;  /* 0x0000000b18197899 */ /* 0x000fe4000800063f */
[----:B------:R-:W-:Y:S02]  /*0ba0*/  USHF.L.U32 UR24, UR24, 0x1, URZ ;  /* 0x0000000118187899 */ /* 0x000fe4000800063f */
[----:B-1----:R-:W-:Y:S02]  /*0bb0*/  ULEA UR11, UR11, UR4, 0x18 ;  /* 0x000000040b0b7291 */ /* 0x002fe4000f8ec03f */
[----:B------:R-:W-:-:S04]  /*0bc0*/  UIADD3 UR4, -UR5, 0x100000, URZ ;  /* 0x0010000005047890 */ /* 0x000fc8000fffe13f */
[----:B------:R-:W-:Y:S02]  /*0bd0*/  USHF.L.U32 UR5, UR4, 0xb, URZ ;  /* 0x0000000b04057899 */ /* 0x000fe4000800063f */
[----:B------:R-:W-:Y:S01]  /*0be0*/  USHF.L.U32 UR4, UR4, 0x1, URZ ;  /* 0x0000000104047899 */ /* 0x000fe2000800063f */
[----:B------:R-:W1:Y:S11]  /*0bf0*/  FENCE.VIEW.ASYNC.S ;  /* 0x00000000000073c6 */ /* 0x000e760000000000 */
[----:B-1----:R1:W2:Y:S01]  /*0c00*/  SYNCS.EXCH.64 URZ, [UR11+0x34400], UR4 ;  /* 0x034400040b3f75b2 */ /* 0x0022a20008000100 */
[----:B------:R1:W3:Y:S01]  /*0c10*/  SYNCS.EXCH.64 URZ, [UR11+0x34440], UR24 ;  /* 0x034440180b3f75b2 */ /* 0x0002e20008000100 */
[----:B------:R1:W4:Y:S01]  /*0c20*/  SYNCS.EXCH.64 URZ, [UR11+0x34408], UR4 ;  /* 0x034408040b3f75b2 */ /* 0x0003220008000100 */
[----:B------:R1:W1:Y:S01]  /*0c30*/  SYNCS.EXCH.64 URZ, [UR11+0x34448], UR24 ;  /* 0x034448180b3f75b2 */ /* 0x0002620008000100 */
        /* <DEDUP_REMOVED lines=12> */
[----:B------:R-:W-:Y:S01]  /*0d00*/  NOP ;  /* 0x0000000000007918 */ /* 0x000fe20000000000 */
.L_x_2:
[----:B-1----:R-:W-:Y:S05]  /*0d10*/  BSYNC B0 ;  /* 0x0000000000007941 */ /* 0x002fea0003800000 */
.L_x_1:
[----:B------:R-:W1:Y:S01]  /*0d20*/  SHFL.IDX PT, R11, R24, RZ, 0x1f ;  /* 0x00001fff180b7589 */ /* 0x000e6200000e0000 */
[----:B------:R-:W-:Y:S01]  /*0d30*/  UIADD3 UR18, UR12, -0x1, URZ ;  /* 0xffffffff0c127890 */ /* 0x000fe2000fffe03f */
[----:B------:R-:W-:Y:S01]  /*0d40*/  I2FP.F32.U32 R2, UR6 ;  /* 0x0000000600027c45 */ /* 0x000fe20008201000 */
[----:B------:R-:W-:Y:S01]  /*0d50*/  UISETP.LT.U32.AND UP6, UPT, UR51, 0x2, !UP1 ;  /* 0x000000023300788c */ /* 0x000fe2000cfc1070 */
[----:B------:R-:W-:Y:S01]  /*0d60*/  NOP ;  /* 0x0000000000007918 */ /* 0x000fe20000000000 */
[----:B------:R-:W-:Y:S02]  /*0d70*/  UISETP.GE.U32.AND UP5, UPT, UR18, 0x2, UPT ;  /* 0x000000021200788c */ /* 0x000fe4000bfa6070 */
[----:B------:R-:W-:-:S04]  /*0d80*/  USEL UR42, URZ, 0x1, !UP6 ;  /* 0x000000013f2a7887 */ /* 0x000fc8000f000000 */
[----:B------:R-:W-:Y:S01]  /*0d90*/  USEL UR42, UR42, 0x2, UP5 ;  /* 0x000000022a2a7887 */ /* 0x000fe2000a800000 */
[----:B-1----:R-:W-:-:S13]  /*0da0*/  ISETP.NE.AND P1, PT, R11, RZ, PT ;  /* 0x000000ff0b00720c */ /* 0x002fda0003f25270 */
[----:B------:R-:W-:Y:S05]  /*0db0*/  @P1 BRA `(.L_x_3) ;  /* 0x0000000000581947 */ /* 0x000fea0003800000 */
[----:B------:R-:W1:Y:S01]  /*0dc0*/  S2UR UR5, SR_CgaCtaId ;  /* 0x00000000000579c3 */ /* 0x000e620000008800 */
[----:B------:R-:W-:Y:S01]  /*0dd0*/  UMOV UR4, 0x400 ;  /* 0x0000040000047882 */ /* 0x000fe20000000000 */
[----:B------:R-:W-:Y:S01]  /*0de0*/  UMOV UR24, 0x1 ;  /* 0x0000000100187882 */ /* 0x000fe20000000000 */
[----:B------:R-:W-:Y:S01]  /*0df0*/  UMOV UR25, 0x2 ;  /* 0x0000000200197882 */ /* 0x000fe20000000000 */
[----:B------:R-:W-:Y:S01]  /*0e00*/  ELECT P1, URZ, PT ;  /* 0x00000000003f782f */ /* 0x000fe20003820000 */
[----:B-1----:R-:W-:Y:S02]  /*0e10*/  ULEA UR11, UR5, UR4, 0x18 ;  /* 0x00000004050b7291 */ /* 0x002fe4000f8ec03f */
[----:B------:R-:W-:-:S04]  /*0e20*/  UIADD3 UR4, -UR24, 0x100000, URZ ;  /* 0x0010000018047890 */ /* 0x000fc8000fffe13f */
[----:B------:R-:W-:Y:S02]  /*0e30*/  USHF.L.U32 UR5, UR4, 0xb, URZ ;  /* 0x0000000b04057899 */ /* 0x000fe4000800063f */
[----:B------:R-:W-:Y:S02]  /*0e40*/  USHF.L.U32 UR4, UR4, 0x1, URZ ;  /* 0x0000000104047899 */ /* 0x000fe4000800063f */
[----:B------:R-:W-:-:S04]  /*0e50*/  UIADD3 UR24, -UR25, 0x100000, URZ ;  /* 0x0010000019187890 */ /* 0x000fc8000fffe13f */
[----:B------:R-:W-:Y:S02]  /*0e60*/  USHF.L.U32 UR25, UR24, 0xb, URZ ;  /* 0x0000000b18197899 */ /* 0x000fe4000800063f */
[----:B------:R-:W-:Y:S01]  /*0e70*/  USHF.L.U32 UR24, UR24, 0x1, URZ ;  /* 0x0000000118187899 */ /* 0x000fe2000800063f */
[----:B------:R-:W1:Y:S03]  /*0e80*/  FENCE.VIEW.ASYNC.S ;  /* 0x00000000000073c6 */ /* 0x000e660000000000 */
[----:B-1----:R1:W1:Y:S08]  /*0e90*/  SYNCS.EXCH.64 URZ, [UR11+0x34480], UR4 ;  /* 0x034480040b3f75b2 */ /* 0x0022700008000100 */
        /* <DEDUP_REMOVED lines=8> */
.L_x_3:
[----:B------:R-:W2:Y:S01]  /*0f20*/  SHFL.IDX PT, R14, R24, RZ, 0x1f ;  /* 0x00001fff180e7589 */ /* 0x000ea200000e0000 */
[----:B-1----:R-:W-:Y:S01]  /*0f30*/  ULDC UR4, c[0x0][0x154] ;  /* 0x0000550000047ab9 */ /* 0x002fe20000000800 */
[----:B------:R-:W1:Y:S01]  /*0f40*/  LDC R13, c[0x0][0x148] ;  /* 0x00005200ff0d7b82 */ /* 0x000e620000000800 */
[----:B------:R-:W-:Y:S01]  /*0f50*/  FMUL R3, R2, UR4 ;  /* 0x0000000402037c20 */ /* 0x000fe20008400000 */
[----:B------:R-:W-:Y:S01]  /*0f60*/  UISETP.EQ.AND UP6, UPT, UR51, 0x2, !UP1 ;  /* 0x000000023300788c */ /* 0x000fe2000cfc2270 */
[----:B------:R-:W-:Y:S01]  /*0f70*/  I2FP.F32.U32 R2, UR52 ;  /* 0x0000003400027c45 */ /* 0x000fe20008201000 */
[----:B------:R-:W-:Y:S01]  /*0f80*/  ULDC UR4, c[0x0][0x150] ;  /* 0x0000540000047ab9 */ /* 0x000fe20000000800 */
[----:B------:R-:W-:Y:S01]  /*0f90*/  NOP ;  /* 0x0000000000007918 */ /* 0x000fe20000000000 */
[----:B------:R-:W-:Y:S01]  /*0fa0*/  USEL UR61, URZ, 0x1, !UP6 ;  /* 0x000000013f3d7887 */ /* 0x000fe2000f000000 */
[----:B------:R-:W3:Y:S01]  /*0fb0*/  F2I.U32.TRUNC.NTZ R3, R3 ;  /* 0x0000000300037305 */ /* 0x000ee2000020f000 */
[----:B------:R-:W-:-:S02]  /*0fc0*/  FMUL R15, R2, UR4 ;  /* 0x00000004020f7c20 */ /* 0x000fc40008400000 */
[----:B------:R-:W-:Y:S01]  /*0fd0*/  USEL UR61, UR61, 0x2, UP5 ;  /* 0x000000023d3d7887 */ /* 0x000fe2000a800000 */
[----:B--2---:R-:W-:Y:S02]  /*0fe0*/  ISETP.NE.AND P1, PT, R14, RZ, PT ;  /* 0x000000ff0e00720c */ /* 0x004fe40003f25270 */
[----:B---3--:R-:W-:-:S05]  /*0ff0*/  IADD3 R18, -R3, RZ, RZ ;  /* 0x000000ff03127210 */ /* 0x008fca0007ffe1ff */
[----:B-1----:R-:W-:-:S06]  /*1000*/  IMAD R18, R13, R18, UR6 ;  /* 0x000000060d127e24 */ /* 0x002fcc000f8e0212 */
[----:B------:R-:W-:Y:S05]  /*1010*/  @P1 BRA `(.L_x_4) ;  /* 0x0000000000581947 */ /* 0x000fea0003800000 */
[----:B------:R-:W1:Y:S01]  /*1020*/  S2UR UR5, SR_CgaCtaId ;  /* 0x00000000000579c3 */ /* 0x000e620000008800 */
[----:B------:R-:W-:Y:S01]  /*1030*/  UMOV UR4, 0x400 ;  /* 0x0000040000047882 */ /* 0x000fe20000000000 */
[----:B------:R-:W-:Y:S01]  /*1040*/  UMOV UR11, 0x20 ;  /* 0x00000020000b7882 */ /* 0x000fe20000000000 */
[----:B------:R-:W-:Y:S01]  /*1050*/  UMOV UR24, 0x80 ;  /* 0x0000008000187882 */ /* 0x000fe20000000000 */
[----:B------:R-:W-:Y:S01]  /*1060*/  ELECT P1, URZ, PT ;  /* 0x00000000003f782f */ /* 0x000fe20003820000 */
        /* <DEDUP_REMOVED lines=10> */
[----:B------:R1:W1:Y:S01]  /*1110*/  SYNCS.EXCH.64 URZ, [UR6+0x344c8], UR4 ;  /* 0x0344c804063f75b2 */ /* 0x0002620008000100 */
[----:B------:R1:W1:Y:S01]  /*1120*/  SYNCS.EXCH.64 URZ, [UR6+0x344e8], UR24 ;  /* 0x0344e818063f75b2 */ /* 0x0002620008000100 */
[----:B------:R1:W1:Y:S01]  /*1130*/  SYNCS.EXCH.64 URZ, [UR6+0x344d0], UR4 ;  /* 0x0344d004063f75b2 */ /* 0x0002620008000100 */
[----:B------:R1:W1:Y:S01]  /*1140*/  SYNCS.EXCH.64 URZ, [UR6+0x344f0], UR24 ;  /* 0x0344f018063f75b2 */ /* 0x0002620008000100 */
[----:B------:R1:W1:Y:S01]  /*1150*/  SYNCS.EXCH.64 URZ, [UR6+0x344d8], UR4 ;  /* 0x0344d804063f75b2 */ /* 0x0002620008000100 */
[----:B------:R1:W1:Y:S01]  /*1160*/  SYNCS.EXCH.64 URZ, [UR6+0x344f8], UR24 ;  /* 0x0344f818063f75b2 */ /* 0x0002620008000100 */
[----:B------:R-:W-:Y:S01]  /*1170*/  NOP ;  /* 0x0000000000007918 */ /* 0x000fe20000000000 */
.L_x_4:
[----:B------:R-:W4:Y:S01]  /*1180*/  SHFL.IDX PT, R13, R24, RZ, 0x1f ;  /* 0x00001fff180d7589 */ /* 0x000f2200000e0000 */
[----:B------:R-:W-:Y:S02]  /*1190*/  SHF.R.S32.HI R3, RZ, 0x1f, R20 ;  /* 0x0000001fff037819 */ /* 0x000fe40000011414 */
[----:B------:R-:W-:Y:S02]  /*11a0*/  ELECT P1, URZ, PT ;  /* 0x00000000003f782f */ /* 0x000fe40003820000 */
[----:B------:R-:W-:Y:S01]  /*11b0*/  SHF.R.S32.HI R16, RZ, 0x1f, R11 ;  /* 0x0000001fff107819 */ /* 0x000fe2000001140b */
[----:B------:R-:W2:Y:S01]  /*11c0*/  SHFL.IDX PT, R14, R24, RZ, 0x1f ;  /* 0x00001fff180e7589 */ /* 0x000ea200000e0000 */
[----:B------:R-:W-:Y:S02]  /*11d0*/  LEA.HI R3, R3, R20, RZ, 0x7 ;  /* 0x0000001403037211 */ /* 0x000fe400078f38ff */
[----:B------:R-:W-:Y:S02]  /*11e0*/  ELECT P2, URZ, PT ;  /* 0x00000000003f782f */ /* 0x000fe40003840000 */
[----:B------:R-:W-:Y:S01]  /*11f0*/  LEA.HI R16, R16, R11, RZ, 0x2 ;  /* 0x0000000b10107211 */ /* 0x000fe200078f10ff */
[----:B------:R-:W3:Y:S01]  /*1200*/  LDC R17, c[0x0][0x144] ;  /* 0x00005100ff117b82 */ /* 0x000ee20000000800 */
[----:B------:R-:W-:Y:S01]  /*1210*/  LOP3.LUT R3, R3, 0xffffff80, RZ, 0xc0, !PT ;  /* 0xffffff8003037812 */ /* 0x000fe200078ec0ff */
[----:B------:R-:W2:Y:S01]  /*1220*/  F2I.U32.TRUNC.NTZ R15, R15 ;  /* 0x0000000f000f7305 */ /* 0x000ea2000020f000 */
[----:B------:R-:W-:Y:S01]  /*1230*/  LOP3.LUT R16, R16, 0x3ffffffc, RZ, 0xc0, !PT ;  /* 0x3ffffffc10107812 */ /* 0x000fe200078ec0ff */
[----:B------:R-:W-:Y:S01]  /*1240*/  UMOV UR11, 0x20 ;  /* 0x00000020000b7882 */ /* 0x000fe20000000000 */
[----:B-1----:R-:W-:Y:S01]  /*1250*/  UMOV UR25, 0x80 ;  /* 0x0000008000197882 */ /* 0x002fe20000000000 */
[----:B------:R-:W-:Y:S01]  /*1260*/  IMAD.IADD R2, R20, 0x1, -R3 ;  /* 0x0000000114027824 */ /* 0x000fe200078e0a03 */
[----:B------:R-:W-:Y:S01]  /*1270*/  NOP ;  /* 0x0000000000007918 */ /* 0x000fe20000000000 */
[----:B------:R-:W-:Y:S01]  /*1280*/  IMAD.IADD R16, R11, 0x1, -R16 ;  /* 0x000000010b107824 */ /* 0x000fe200078e0a10 */
[----:B------:R-:W-:-:S02]  /*1290*/  ULDC UR60, c[0x0][0xc] ;  /* 0x00000300003c7ab9 */ /* 0x000fc40000000800 */
[----:B------:R-:W-:Y:S02]  /*12a0*/  SHF.R.S32.HI R3, RZ, 0x1f, R2 ;  /* 0x0000001fff037819 */ /* 0x000fe40000011402 */
[----:B----4-:R-:W-:Y:S01]  /*12b0*/  ISETP.NE.OR P1, PT, R13, RZ, !P1 ;  /* 0x000000ff0d00720c */ /* 0x010fe20004f25670 */
[----:B--2---:R-:W-:Y:S01]  /*12c0*/  IMAD.MOV R22, RZ, RZ, -R15 ;  /* 0x000000ffff167224 */ /* 0x004fe200078e0a0f */
[----:B------:R-:W-:Y:S02]  /*12d0*/  LEA.HI R13, R3, R2, RZ, 0x3 ;  /* 0x00000002030d7211 */ /* 0x000fe400078f18ff */
[----:B------:R-:W-:Y:S02]  /*12e0*/  ISETP.NE.OR P2, PT, R14, RZ, !P2 ;  /* 0x000000ff0e00720c */ /* 0x000fe40005745670 */
[--C-:B------:R-:W-:Y:S02]  /*12f0*/  SHF.R.S32.HI R14, RZ, 0x3, R13.reuse ;  /* 0x00000003ff0e7819 */ /* 0x100fe4000001140d */
[----:B------:R-:W-:Y:S01]  /*1300*/  SHF.R.S32.HI R13, RZ, 0x1f, R13 ;  /* 0x0000001fff0d7819 */ /* 0x000fe2000001140d */
[----:B---3--:R-:W-:-:S02]  /*1310*/  IMAD R17, R17, R22, UR52 ;  /* 0x0000003411117e24 */ /* 0x008fc4000f8e0216 */
[----:B------:R-:W-:Y:S01]  /*1320*/  IMAD.MOV.U32 R22, RZ, RZ, 0x1 ;  /* 0x00000001ff167424 */ /* 0x000fe200078e00ff */
[----:B------:R-:W-:Y:S01]  /*1330*/  LEA.HI R13, R13, R14, RZ, 0x2 ;  /* 0x0000000e0d0d7211 */ /* 0x000fe200078f10ff */
[----:B------:R-:W-:-:S03]  /*1340*/  VOTEU.ALL UP6, P1 ;  /* 0x00000000003f7886 */ /* 0x000fc600008c0000 */
[----:B------:R-:W-:Y:S01]  /*1350*/  LOP3.LUT R13, R13, 0xfffffffc, RZ, 0xc0, !PT ;  /* 0xfffffffc0d0d7812 */ /* 0x000fe200078ec0ff */
[----:B------:R-:W-:Y:S01]  /*1360*/  VOTEU.ALL UP5, P2 ;  /* 0x00000000003f7886 */ /* 0x000fe200010a0000 */
[----:B------:R-:W1:Y:S01]  /*1370*/  @!UP6 S2UR UR5, SR_CgaCtaId ;  /* 0x000000000005e9c3 */ /* 0x000e620000008800 */
[----:B------:R-:W-:Y:S01]  /*1380*/  @!UP6 UMOV UR4, 0x400 ;  /* 0x000004000004e882 */ /* 0x000fe20000000000 */
[----:B------:R-:W-:-:S05]  /*1390*/  IADD3 R13, R14, -R13, RZ ;  /* 0x8000000d0e0d7210 */ /* 0x000fca0007ffe0ff */
[----:B------:R-:W-:Y:S01]  /*13a0*/  IMAD R13, R16, 0x4, R13 ;  /* 0x00000004100d7824 */ /* 0x000fe200078e020d */
[----:B------:R-:W2:Y:S04]  /*13b0*/  @!UP5 S2UR UR24, SR_CgaCtaId ;  /* 0x000000000018d9c3 */ /* 0x000ea80000008800 */
[----:B------:R-:W-:-:S04]  /*13c0*/  LEA.HI R11, R13, R13, RZ, 0x1 ;  /* 0x0000000d0d0b7211 */ /* 0x000fc800078f08ff */
[----:B------:R-:W-:-:S04]  /*13d0*/  LOP3.LUT R16, R11, 0xfffffffe, RZ, 0xc0, !PT ;  /* 0xfffffffe0b107812 */ /* 0x000fc800078ec0ff */
[----:B------:R-:W-:-:S04]  /*13e0*/  IADD3 R16, R13, -R16, RZ ;  /* 0x800000100d107210 */ /* 0x000fc80007ffe0ff */
[----:B------:R-:W-:Y:S01]  /*13f0*/  ISETP.NE.AND P3, PT, R16, R17, PT ;  /* 0x000000111000720c */ /* 0x000fe20003f65270 */
[----:B------:R-:W-:Y:S01]  /*1400*/  IMAD.SHL.U32 R16, R13, 0x4, RZ ;  /* 0x000000040d107824 */ /* 0x000fe200078e00ff */
[----:B-1----:R-:W-:Y:S02]  /*1410*/  @!UP6 ULEA UR6, UR5, UR4, 0x18 ;  /* 0x000000040506e291 */ /* 0x002fe4000f8ec03f */
[----:B------:R-:W-:-:S04]  /*1420*/  @!UP6 UIADD3 UR4, -UR11, 0x100000, URZ ;  /* 0x001000000b04e890 */ /* 0x000fc8000fffe13f */
[----:B------:R-:W-:Y:S02]  /*1430*/  @!UP6 USHF.L.U32 UR5, UR4, 0xb, URZ ;  /* 0x0000000b0405e899 */ /* 0x000fe4000800063f */
[----:B------:R-:W-:Y:S01]  /*1440*/  @!UP6 USHF.L.U32 UR4, UR4, 0x1, URZ ;  /* 0x000000010404e899 */ /* 0x000fe2000800063f */
[----:B------:R-:W-:Y:S01]  /*1450*/  LOP3.LUT R23, R13, 0xc, R16, 0x78, !PT ;  /* 0x0000000c0d177812 */ /* 0x000fe200078e7810 */
[----:B------:R-:W-:Y:S01]  /*1460*/  @!UP5 UMOV UR11, 0x400 ;  /* 0x00000400000bd882 */ /* 0x000fe20000000000 */
[----:B------:R-:W1:Y:S01]  /*1470*/  LDC R13, c[0x0][0x140] ;  /* 0x00005000ff0d7b82 */ /* 0x000e620000000800 */
[----:B--2---:R-:W-:Y:S01]  /*1480*/  @!UP5 ULEA UR11, UR24, UR11, 0x18 ;  /* 0x0000000b180bd291 */ /* 0x004fe2000f8ec03f */
[----:B------:R-:W-:Y:S01]  /*1490*/  MOV R16, 0xffffffff ;  /* 0xffffffff00107802 */ /* 0x000fe20000000f00 */
[----:B------:R-:W-:-:S04]  /*14a0*/  @!UP5 UIADD3 UR24, -UR25, 0x100000, URZ ;  /* 0x001000001918d890 */ /* 0x000fc8000fffe13f */
[----:B------:R-:W-:Y:S02]  /*14b0*/  @!UP5 USHF.L.U32 UR25, UR24, 0xb, URZ ;  /* 0x0000000b1819d899 */ /* 0x000fe4000800063f */
[----:B------:R-:W-:Y:S01]  /*14c0*/  @!UP5 USHF.L.U32 UR24, UR24, 0x1, URZ ;  /* 0x000000011818d899 */ /* 0x000fe2000800063f */
[----:B------:R-:W-:Y:S01]  /*14d0*/  VOTEU.ALL UP6, P1 ;  /* 0x00000000003f7886 */ /* 0x000fe200008c0000 */
[----:B------:R-:W-:Y:S01]  /*14e0*/  VOTEU.ALL UP5, P1 ;  /* 0x00000000003f7886 */ /* 0x000fe200008a0000 */
[----:B------:R-:W-:Y:S02]  /*14f0*/  @P3 LEA.HI R11, R23, R23, RZ, 0x1 ;  /* 0x00000017170b3211 */ /* 0x000fe400078f08ff */
[----:B------:R-:W-:Y:S01]  /*1500*/  LOP3.LUT P1, RZ, R2, 0x7, RZ, 0xc0, !PT ;  /* 0x0000000702ff7812 */ /* 0x000fe2000782c0ff */
[----:B------:R-:W2:Y:S02]  /*1510*/  FENCE.VIEW.ASYNC.S ;  /* 0x00000000000073c6 */ /* 0x000ea40000000000 */
[----:B--2---:R-:W2:Y:S01]  /*1520*/  @!UP6 SYNCS.EXCH.64 URZ, [UR6+0x34500], UR4 ;  /* 0x03450004063fe5b2 */ /* 0x004ea20008000100 */
[----:B------:R-:W-:Y:S01]  /*1530*/  VOTEU.ALL UP6, P2 ;  /* 0x00000000003f7886 */ /* 0x000fe200010c0000 */
[----:B------:R-:W-:-:S02]  /*1540*/  @P3 SHF.R.S32.HI R11, RZ, 0x1, R11 ;  /* 0x00000001ff0b3819 */ /* 0x000fc4000001140b */
[----:B------:R-:W-:Y:S01]  /*1550*/  ISETP.LT.U32.AND P1, PT, R23, 0x2, !P1 ;  /* 0x000000021700780c */ /* 0x000fe20004f21070 */
[----:B------:R3:W4:Y:S01]  /*1560*/  @!UP5 SYNCS.EXCH.64 URZ, [UR6+0x34508], UR4 ;  /* 0x03450804063fd5b2 */ /* 0x0007220008000100 */
[----:B------:R-:W-:Y:S01]  /*1570*/  VOTEU.ALL UP5, P2 ;  /* 0x00000000003f7886 */ /* 0x000fe200010a0000 */
[----:B------:R-:W-:Y:S01]  /*1580*/  NOP ;  /* 0x0000000000007918 */ /* 0x000fe20000000000 */
[----:B---3--:R-:W-:Y:S01]  /*1590*/  UMOV UR4, URZ ;  /* 0x0000003f00047c82 */ /* 0x008fe20008000000 */
[----:B------:R-:W-:Y:S01]  /*15a0*/  ULDC.U8 UR5, c[0x0][0x900] ;  /* 0x0002400000057ab9 */ /* 0x000fe20000000000 */
[----:B------:R3:W2:Y:S01]  /*15b0*/  @!UP6 SYNCS.EXCH.64 URZ, [UR11+0x34510], UR24 ;  /* 0x034510180b3fe5b2 */ /* 0x0006a20008000100 */
[----:B------:R-:W-:Y:S01]  /*15c0*/  VOTEU.ALL UP6, P2 ;  /* 0x00000000003f7886 */ /* 0x000fe200010c0000 */
[----:B------:R3:W2:Y:S01]  /*15d0*/  @!UP5 SYNCS.EXCH.64 URZ, [UR11+0x34518], UR24 ;  /* 0x034518180b3fd5b2 */ /* 0x0006a20008000100 */
[----:B------:R-:W-:Y:S01]  /*15e0*/  VOTEU.ALL UP5, P2 ;  /* 0x00000000003f7886 */ /* 0x000fe200010a0000 */
[----:B------:R-:W-:-:S02]  /*15f0*/  @P3 ISETP.NE.AND P2, PT, R11, R18, PT ;  /* 0x000000120b00320c */ /* 0x000fc40003f45270 */
[----:B------:R-:W-:Y:S02]  /*1600*/  SEL R11, RZ, 0x1, !P1 ;  /* 0x00000001ff0b7807 */ /* 0x000fe40004800000 */
[----:B-1----:R-:W-:Y:S02]  /*1610*/  ISETP.EQ.U32.AND P1, PT, R13, 0x1, PT ;  /* 0x000000010d00780c */ /* 0x002fe40003f22070 */
[----:B------:R-:W-:-:S04]  /*1620*/  @P3 SEL R22, RZ, 0x1, P2 ;  /* 0x00000001ff163807 */ /* 0x000fc80001000000 */
[----:B------:R-:W-:Y:S01]  /*1630*/  LOP3.LUT R22, R22, R11, RZ, 0xc0, !PT ;  /* 0x0000000b16167212 */ /* 0x000fe200078ec0ff */
[----:B------:R3:W1:Y:S01]  /*1640*/  @!UP6 SYNCS.EXCH.64 URZ, [UR11+0x34520], UR24 ;  /* 0x034520180b3fe5b2 */ /* 0x0006620008000100 */
[----:B------:R3:W1:Y:S01]  /*1650*/  @!UP5 SYNCS.EXCH.64 URZ, [UR11+0x34528], UR24 ;  /* 0x034528180b3fd5b2 */ /* 0x0006620008000100 */
[----:B------:R-:W-:-:S04]  /*1660*/  NOP ;  /* 0x0000000000007918 */ /* 0x000fc80000000000 */
[----:B--234-:R-:W-:Y:S05]  /*1670*/  @!P1 BRA `(.L_x_5) ;  /* 0x0000000000089947 */ /* 0x01cfea0003800000 */
[----:B-1----:R-:W-:Y:S01]  /*1680*/  UCGABAR_ARV ;  /* 0x00000000000079c7 */ /* 0x002fe20008000000 */
[----:B------:R-:W-:Y:S05]  /*1690*/  BRA `(.L_x_6) ;  /* 0x0000000000047947 */ /* 0x000fea0003800000 */
.L_x_5:
[----:B-1----:R-:W-:Y:S01]  /*16a0*/  NOP ;  /* 0x0000000000007918 */ /* 0x002fe20000000000 */
.L_x_6:
[----:B------:R-:W-:Y:S05]  /*16b0*/  @!P1 BRA `(.L_x_7) ;  /* 0x00000000000c9947 */ /* 0x000fea0003800000 */
[----:B------:R-:W-:Y:S01]  /*16c0*/  UCGABAR_WAIT ;  /* 0x0000000000007dc7 */ /* 0x000fe20008000000 */
[----:B------:R-:W-:Y:S01]  /*16d0*/  CCTL.IVALL ;  /* 0x00000000ff00798f */ /* 0x000fe20002000000 */
[----:B------:R-:W-:Y:S05]  /*16e0*/  BRA `(.L_x_8) ;  /* 0x0000000000047947 */ /* 0x000fea0003800000 */
.L_x_7:
[----:B------:R-:W-:Y:S06]  /*16f0*/  BAR.SYNC.DEFER_BLOCKING 0x0 ;  /* 0x0000000000007b1d */ /* 0x000fec0000010000 */
.L_x_8:
[----:B------:R-:W1:Y:S01]  /*1700*/  LDC.64 R26, c[0x0][0x8f8] ;  /* 0x00023e00ff1a7b82 */ /* 0x000e620000000a00 */
[----:B------:R-:W-:Y:S01]  /*1710*/  IMAD.U32 R18, RZ, RZ, UR7 ;  /* 0x00000007ff127e24 */ /* 0x000fe2000f8e00ff */
[----:B------:R-:W-:Y:S01]  /*1720*/  ISETP.NE.AND P2, PT, RZ, UR5, PT ;  /* 0x00000005ff007c0c */ /* 0x000fe2000bf45270 */
[----:B------:R-:W-:Y:S01]  /*1730*/  UMOV UR5, URZ ;  /* 0x0000003f00057c82 */ /* 0x000fe20008000000 */
[----:B------:R-:W-:Y:S01]  /*1740*/  UMOV UR6, URZ ;  /* 0x0000003f00067c82 */ /* 0x000fe20008000000 */
[----:B------:R-:W-:Y:S01]  /*1750*/  UMOV UR11, URZ ;  /* 0x0000003f000b7c82 */ /* 0x000fe20008000000 */
[----:B------:R-:W-:Y:S01]  /*1760*/  IMAD.MOV.U32 R17, RZ, RZ, -0x1 ;  /* 0xffffffffff117424 */ /* 0x000fe200078e00ff */
[----:B------:R-:W-:Y:S02]  /*1770*/  P2R R15, PR, RZ, 0x4 ;  /* 0x00000004ff0f7803 */ /* 0x000fe40000000000 */
[----:B-1----:R-:W-:-:S04]  /*1780*/  ISETP.LE.U32.AND P1, PT, R26, UR8, PT ;  /* 0x000000081a007c0c */ /* 0x002fc8000bf23070 */
[----:B------:R-:W-:Y:S02]  /*1790*/  ISETP.GE.U32.AND.EX P1, PT, R18, R27, PT, P1 ;  /* 0x0000001b1200720c */ /* 0x000fe40003f26110 */
[----:B------:R-:W-:-:S11]  /*17a0*/  MOV R18, 0xffffffff ;  /* 0xffffffff00127802 */ /* 0x000fd60000000f00 */
[----:B------:R-:W-:Y:S05]  /*17b0*/  @P2 BRA P1, `(.L_x_9) ;  /* 0x0000001400fc2947 */ /* 0x000fea0000800000 */
[----:B------:R-:W-:Y:S01]  /*17c0*/  IMAD.U32 R11, RZ, RZ, UR7 ;  /* 0x00000007ff0b7e24 */ /* 0x000fe2000f8e00ff */
[----:B------:R-:W-:Y:S01]  /*17d0*/  ISETP.LE.U32.AND P1, PT, R6, UR8, PT ;  /* 0x0000000806007c0c */ /* 0x000fe2000bf23070 */
[----:B------:R-:W-:Y:S01]  /*17e0*/  UMOV UR5, URZ ;  /* 0x0000003f00057c82 */ /* 0x000fe20008000000 */
[----:B------:R-:W-:Y:S01]  /*17f0*/  UMOV UR6, URZ ;  /* 0x0000003f00067c82 */ /* 0x000fe20008000000 */
[----:B------:R-:W-:Y:S01]  /*1800*/  UMOV UR11, URZ ;  /* 0x0000003f000b7c82 */ /* 0x000fe20008000000 */
[----:B------:R-:W-:Y:S01]  /*1810*/  ISETP.GE.U32.AND.EX P1, PT, R11, R7, PT, P1 ;  /* 0x000000070b00720c */ /* 0x000fe20003f26110 */
[----:B------:R-:W-:-:S12]  /*1820*/  UMOV UR4, URZ ;  /* 0x0000003f00047c82 */ /* 0x000fd80008000000 */
[----:B------:R-:W-:Y:S05]  /*1830*/  @!P1 BRA `(.L_x_10) ;  /* 0x0000001000c89947 */ /* 0x000fea0003800000 */
[----:B------:R-:W-:Y:S01]  /*1840*/  VIADD R11, R21, 0x20 ;  /* 0x00000020150b7836 */ /* 0x000fe20000000000 */
[----:B------:R-:W-:Y:S01]  /*1850*/  MOV R7, R21 ;  /* 0x0000001500077202 */ /* 0x000fe20000000f00 */
[----:B-----5:R-:W-:Y:S01]  /*1860*/  IMAD.MOV.U32 R17, RZ, RZ, R8 ;  /* 0x000000ffff117224 */ /* 0x020fe200078e0008 */
[----:B------:R-:W-:Y:S02]  /*1870*/  MOV R25, R0 ;  /* 0x0000000000197202 */ /* 0x000fe40000000f00 */
[----:B------:R-:W-:-:S13]  /*1880*/  ISETP.GE.AND P1, PT, R11, R12, PT ;  /* 0x0000000c0b00720c */ /* 0x000fda0003f26270 */
[----:B------:R-:W1:Y:S01]  /*1890*/  @!P1 LDC.64 R18, c[0x0][0x918] ;  /* 0x00024600ff129b82 */ /* 0x000e620000000a00 */
[----:B------:R-:W-:Y:S01]  /*18a0*/  @!P1 VIADD R13, R7, 0x20 ;  /* 0x00000020070d9836 */ /* 0x000fe20000000000 */
[----:B------:R-:W-:Y:S02]  /*18b0*/  UIADD3 UR16, UP5, UR16, -0x1, URZ ;  /* 0xffffffff10107890 */ /* 0x000fe4000ffbe03f */
[----:B------:R-:W-:Y:S01]  /*18c0*/  UIADD3 UR14, UP6, UR14, -0x1, URZ ;  /* 0xffffffff0e0e7890 */ /* 0x000fe2000ffde03f */
[----:B------:R-:W-:Y:S01]  /*18d0*/  BSSY B0, `(.L_x_11) ;  /* 0x0000050000007945 */ /* 0x000fe20003800000 */
[----:B------:R-:W-:Y:S01]  /*18e0*/  UIADD3.X UR17, UR17, -0x1, URZ, UP5, !UPT ;  /* 0xffffffff11117890 */ /* 0x000fe2000affe43f */
[----:B-1----:R-:W-:-:S05]  /*18f0*/  @!P1 IMAD.WIDE R18, R13, 0xc, R18 ;  /* 0x0000000c0d129825 */ /* 0x002fca00078e0212 */
[----:B------:R1:W5:Y:S04]  /*1900*/  @!P1 LDG.E R8, desc[UR38][R18.64] ;  /* 0x0000002612089981 */ /* 0x000368000c1e1900 */
[----:B------:R1:W5:Y:S01]  /*1910*/  @!P1 LDG.E R0, desc[UR38][R18.64+0x4] ;  /* 0x0000042612009981 */ /* 0x000362000c1e1900 */
[----:B------:R-:W-:Y:S01]  /*1920*/  ISETP.GE.AND P1, PT, R7, R12, PT ;  /* 0x0000000c0700720c */ /* 0x000fe20003f26270 */
[----:B------:R-:W-:Y:S01]  /*1930*/  UIADD3.X UR15, UR15, -0x1, URZ, UP6, !UPT ;  /* 0xffffffff0f0f7890 */ /* 0x000fe2000b7fe43f */
[----:B------:R-:W-:Y:S01]  /*1940*/  IMAD.MOV.U32 R13, RZ, RZ, RZ ;  /* 0x000000ffff0d7224 */ /* 0x000fe200078e00ff */
[----:B------:R-:W-:Y:S01]  /*1950*/  UIADD3 UR4, UR9, -0x1, URZ ;  /* 0xffffffff09047890 */ /* 0x000fe2000fffe03f */
[----:B------:R-:W-:Y:S01]  /*1960*/  IMAD.MOV.U32 R6, RZ, RZ, RZ ;  /* 0x000000ffff067224 */ /* 0x000fe200078e00ff */
[----:B------:R-:W-:Y:S01]  /*1970*/  UIADD3 UR5, UR10, -0x1, URZ ;  /* 0xffffffff0a057890 */ /* 0x000fe2000fffe03f */
[----:B------:R-:W-:Y:S01]  /*1980*/  MOV R29, 0x7fffffff ;  /* 0x7fffffff001d7802 */ /* 0x000fe20000000f00 */
[----:B------:R-:W-:-:S06]  /*1990*/  IMAD.MOV.U32 R32, RZ, RZ, RZ ;  /* 0x000000ffff207224 */ /* 0x000fcc00078e00ff */
[----:B-1----:R-:W-:Y:S05]  /*19a0*/  @P1 BRA `(.L_x_12) ;  /* 0x0000000400081947 */ /* 0x002fea0003800000 */
[----:B------:R-:W-:Y:S02]  /*19b0*/  PLOP3.LUT P3, PT, PT, PT, UP0, 0x80, 0x0 ;  /* 0x000000000000781c */ /* 0x000fe40003f6f008 */
[----:B------:R-:W-:Y:S02]  /*19c0*/  IADD3 R28, P2, R25, UR16, RZ ;  /* 0x00000010191c7c10 */ /* 0x000fe4000ff5e0ff */
[----:B------:R-:W-:Y:S02]  /*19d0*/  IADD3 R29, P1, R17, UR14, RZ ;  /* 0x0000000e111d7c10 */ /* 0x000fe4000ff3e0ff */
[----:B------:R-:W-:Y:S02]  /*19e0*/  LEA.HI.X.SX32 R25, R25, UR17, 0x1, P2 ;  /* 0x0000001119197c11 */ /* 0x000fe400090f0eff */
[----:B------:R-:W-:-:S05]  /*19f0*/  LEA.HI.X.SX32 R30, R17, UR15, 0x1, P1 ;  /* 0x0000000f111e7c11 */ /* 0x000fca00088f0eff */
[----:B------:R-:W-:Y:S05]  /*1a00*/  @!P3 BRA `(.L_x_13) ;  /* 0x000000000030b947 */ /* 0x000fea0003800000 */
[----:B------:R-:W-:Y:S02]  /*1a10*/  ULDC UR6, c[0x0][0x8dc] ;  /* 0x0002370000067ab9 */ /* 0x000fe40000000800 */
[----:B------:R-:W-:-:S05]  /*1a20*/  IADD3 R17, P1, R29, UR6, RZ ;  /* 0x000000061d117c10 */ /* 0x000fca000ff3e0ff */
[----:B------:R-:W-:-:S04]  /*1a30*/  IMAD.X R29, RZ, RZ, R30, P1 ;  /* 0x000000ffff1d7224 */ /* 0x000fc800008e061e */
[----:B------:R-:W-:-:S04]  /*1a40*/  IMAD.WIDE.U32 R4, R29, UR20, RZ ;  /* 0x000000141d047c25 */ /* 0x000fc8000f8e00ff */
[----:B------:R-:W-:-:S04]  /*1a50*/  IMAD.WIDE.U32 R18, P1, R17, UR21, R4 ;  /* 0x0000001511127c25 */ /* 0x000fc8000f820004 */
[----:B------:R-:W-:Y:S01]  /*1a60*/  IMAD.WIDE.U32 R4, R17, UR20, RZ ;  /* 0x0000001411047c25 */ /* 0x000fe2000f8e00ff */
[----:B------:R-:W-:-:S03]  /*1a70*/  IADD3.X R27, RZ, RZ, RZ, P1, !PT ;  /* 0x000000ffff1b7210 */ /* 0x000fc60000ffe4ff */
[----:B------:R-:W-:Y:S01]  /*1a80*/  IMAD.MOV.U32 R26, RZ, RZ, R19 ;  /* 0x000000ffff1a7224 */ /* 0x000fe200078e0013 */
[----:B------:R-:W-:-:S05]  /*1a90*/  IADD3 RZ, P1, R5, R18, RZ ;  /* 0x0000001205ff7210 */ /* 0x000fca0007f3e0ff */
[----:B------:R-:W-:-:S04]  /*1aa0*/  IMAD.WIDE.U32.X R4, R29, UR21, R26, P1 ;  /* 0x000000151d047c25 */ /* 0x000fc800088e041a */
[----:B------:R-:W-:Y:S01]  /*1ab0*/  IMAD.MOV.U32 R29, RZ, RZ, R4 ;  /* 0x000000ffff1d7224 */ /* 0x000fe200078e0004 */
[----:B------:R-:W-:-:S07]  /*1ac0*/  MOV R30, R5 ;  /* 0x00000005001e7202 */ /* 0x000fce0000000f00 */
.L_x_13:
[----:B------:R-:W-:Y:S05]  /*1ad0*/  @!P0 BRA `(.L_x_14) ;  /* 0x0000000000308947 */ /* 0x000fea0003800000 */
[----:B------:R-:W-:Y:S02]  /*1ae0*/  ULDC UR6, c[0x0][0x8f4] ;  /* 0x00023d0000067ab9 */ /* 0x000fe40000000800 */
[----:B------:R-:W-:-:S05]  /*1af0*/  IADD3 R17, P1, R28, UR6, RZ ;  /* 0x000000061c117c10 */ /* 0x000fca000ff3e0ff */
[----:B------:R-:W-:-:S04]  /*1b00*/  IMAD.X R25, RZ, RZ, R25, P1 ;  /* 0x000000ffff197224 */ /* 0x000fc800008e0619 */
[----:B------:R-:W-:-:S04]  /*1b10*/  IMAD.WIDE.U32 R4, R25, UR22, RZ ;  /* 0x0000001619047c25 */ /* 0x000fc8000f8e00ff */
[----:B------:R-:W-:-:S04]  /*1b20*/  IMAD.WIDE.U32 R18, P1, R17, UR23, R4 ;  /* 0x0000001711127c25 */ /* 0x000fc8000f820004 */
[----:B------:R-:W-:Y:S01]  /*1b30*/  IMAD.WIDE.U32 R4, R17, UR22, RZ ;  /* 0x0000001611047c25 */ /* 0x000fe2000f8e00ff */
[----:B------:R-:W-:-:S03]  /*1b40*/  MOV R26, R19 ;  /* 0x00000013001a7202 */ /* 0x000fc60000000f00 */
[----:B------:R-:W-:Y:S01]  /*1b50*/  IMAD.X R27, RZ, RZ, RZ, P1 ;  /* 0x000000ffff1b7224 */ /* 0x000fe200008e06ff */
[----:B------:R-:W-:-:S05]  /*1b60*/  IADD3 RZ, P1, R5, R18, RZ ;  /* 0x0000001205ff7210 */ /* 0x000fca0007f3e0ff */
[----:B------:R-:W-:-:S04]  /*1b70*/  IMAD.WIDE.U32.X R4, R25, UR23, R26, P1 ;  /* 0x0000001719047c25 */ /* 0x000fc800088e041a */
[----:B------:R-:W-:Y:S02]  /*1b80*/  IMAD.MOV.U32 R28, RZ, RZ, R4 ;  /* 0x000000ffff1c7224 */ /* 0x000fe400078e0004 */
[----:B------:R-:W-:-:S07]  /*1b90*/  IMAD.MOV.U32 R25, RZ, RZ, R5 ;  /* 0x000000ffff197224 */ /* 0x000fce00078e0005 */
.L_x_14:
[----:B------:R-:W-:Y:S02]  /*1ba0*/  SHF.R.U64 R4, R28, UR30, R25 ;  /* 0x0000001e1c047c19 */ /* 0x000fe40008001219 */
[----:B------:R-:W-:-:S03]  /*1bb0*/  SHF.R.U64 R5, R29, UR26, R30 ;  /* 0x0000001a1d057c19 */ /* 0x000fc6000800121e */
[----:B------:R-:W-:Y:S01]  /*1bc0*/  VIADD R26, R4, UR5 ;  /* 0x00000005041a7c36 */ /* 0x000fe20008000000 */
[----:B------:R-:W-:-:S04]  /*1bd0*/  IADD3 R19, R5, UR4, RZ ;  /* 0x0000000405137c10 */ /* 0x000fc8000fffe0ff */
[----:B------:R-:W-:Y:S02]  /*1be0*/  IABS R17, R19 ;  /* 0x0000001300117213 */ /* 0x000fe40000000000 */
[----:B------:R-:W-:-:S03]  /*1bf0*/  IABS R18, R26 ;  /* 0x0000001a00127213 */ /* 0x000fc60000000000 */
[----:B------:R-:W-:-:S04]  /*1c00*/  IMAD.HI.U32 R4, R17, UR13, RZ ;  /* 0x0000000d11047c27 */ /* 0x000fc8000f8e00ff */
[----:B------:R-:W-:-:S04]  /*1c10*/  IMAD.HI.U32 R5, R18, UR19, RZ ;  /* 0x0000001312057c27 */ /* 0x000fc8000f8e00ff */
[----:B------:R-:W-:Y:S01]  /*1c20*/  IMAD R4, R4, UR29, R17 ;  /* 0x0000001d04047c24 */ /* 0x000fe2000f8e0211 */
[----:B------:R-:W-:Y:S01]  /*1c30*/  MOV R17, UR32 ;  /* 0x0000002000117c02 */ /* 0x000fe20008000f00 */
[----:B------:R-:W-:Y:S02]  /*1c40*/  IMAD R5, R5, UR31, R18 ;  /* 0x0000001f05057c24 */ /* 0x000fe4000f8e0212 */
[----:B------:R-:W-:Y:S01]  /*1c50*/  IMAD.U32 R18, RZ, RZ, UR33 ;  /* 0x00000021ff127e24 */ /* 0x000fe2000f8e00ff */
[----:B------:R-:W-:Y:S02]  /*1c60*/  ISETP.LT.U32.AND P1, PT, R4, UR28, PT ;  /* 0x0000001c04007c0c */ /* 0x000fe4000bf21070 */
[----:B------:R-:W-:-:S11]  /*1c70*/  ISETP.LT.U32.AND P2, PT, R5, UR27, PT ;  /* 0x0000001b05007c0c */ /* 0x000fd6000bf41070 */
[----:B------:R-:W-:Y:S01]  /*1c80*/  @!P1 VIADD R4, R4, -UR28 ;  /* 0x8000001c04049c36 */ /* 0x000fe20008000000 */
[----:B------:R-:W-:Y:S02]  /*1c90*/  ISETP.GE.AND P1, PT, R26, RZ, PT ;  /* 0x000000ff1a00720c */ /* 0x000fe40003f26270 */
[----:B------:R-:W-:Y:S02]  /*1ca0*/  @!P2 IADD3 R5, R5, -UR27, RZ ;  /* 0x8000001b0505ac10 */ /* 0x000fe4000fffe0ff */
[----:B------:R-:W-:Y:S02]  /*1cb0*/  ISETP.LT.U32.AND P3, PT, R4, UR28, PT ;  /* 0x0000001c04007c0c */ /* 0x000fe4000bf61070 */
[----:B------:R-:W-:Y:S02]  /*1cc0*/  ISETP.LT.U32.AND P4, PT, R5, UR27, PT ;  /* 0x0000001b05007c0c */ /* 0x000fe4000bf81070 */
[----:B------:R-:W-:-:S09]  /*1cd0*/  ISETP.GE.AND P2, PT, R19, RZ, PT ;  /* 0x000000ff1300720c */ /* 0x000fd20003f46270 */
[----:B------:R-:W-:Y:S01]  /*1ce0*/  @!P3 VIADD R4, R4, -UR28 ;  /* 0x8000001c0404bc36 */ /* 0x000fe20008000000 */
[----:B------:R-:W-:Y:S01]  /*1cf0*/  PLOP3.LUT P3, PT, PT, PT, UP4, 0x80, 0x0 ;  /* 0x000000000000781c */ /* 0x000fe20003f6f048 */
[----:B------:R-:W-:Y:S01]  /*1d00*/  @!P4 VIADD R5, R5, -UR27 ;  /* 0x8000001b0505cc36 */ /* 0x000fe20008000000 */
[----:B------:R-:W-:Y:S01]  /*1d10*/  PLOP3.LUT P4, PT, PT, PT, UP2, 0x80, 0x0 ;  /* 0x000000000000781c */ /* 0x000fe20003f8f028 */
[----:B------:R-:W-:-:S03]  /*1d20*/  @!P2 IMAD.MOV R4, RZ, RZ, -R4 ;  /* 0x000000ffff04a224 */ /* 0x000fc600078e0a04 */
[----:B------:R-:W-:Y:S02]  /*1d30*/  @!P1 IADD3 R5, -R5, RZ, RZ ;  /* 0x000000ff05059210 */ /* 0x000fe40007ffe1ff */
[----:B------:R-:W-:Y:S02]  /*1d40*/  SEL R4, R17, R4, !P3 ;  /* 0x0000000411047207 */ /* 0x000fe40005800000 */
[----:B------:R-:W-:Y:S02]  /*1d50*/  SEL R5, R18, R5, !P4 ;  /* 0x0000000512057207 */ /* 0x000fe40006000000 */
[----:B------:R-:W-:Y:S01]  /*1d60*/  PLOP3.LUT P1, PT, PT, PT, UP3, 0x80, 0x0 ;  /* 0x000000000000781c */ /* 0x000fe20003f2f038 */
[----:B------:R-:W-:Y:S02]  /*1d70*/  IMAD.IADD R18, R19, 0x1, -R4 ;  /* 0x0000000113127824 */ /* 0x000fe400078e0a04 */
[----:B------:R-:W-:-:S04]  /*1d80*/  IMAD.IADD R5, R26, 0x1, -R5 ;  /* 0x000000011a057824 */ /* 0x000fc800078e0a05 */
[----:B------:R-:W-:Y:S01]  /*1d90*/  IMAD R29, R18, R5, RZ ;  /* 0x00000005121d7224 */ /* 0x000fe200078e02ff */
[----:B------:R-:W-:-:S04]  /*1da0*/  SEL R4, R5, R18, !P1 ;  /* 0x0000001205047207 */ /* 0x000fc80004800000 */
[----:B------:R-:W-:Y:S02]  /*1db0*/  SHF.R.S32.HI R5, RZ, 0x1f, R4 ;  /* 0x0000001fff057819 */ /* 0x000fe40000011404 */
[----:B------:R-:W-:-:S07]  /*1dc0*/  SHF.R.S32.HI R32, RZ, 0x1f, R29 ;  /* 0x0000001fff207819 */ /* 0x000fce000001141d */
.L_x_12:
[----:B------:R-:W-:Y:S05]  /*1dd0*/  BSYNC B0 ;  /* 0x0000000000007941 */ /* 0x000fea0003800000 */
.L_x_11:
[----:B------:R-:W1:Y:S01]  /*1de0*/  SHFL.UP PT, R18, R29, 0x1, RZ ;  /* 0x042000001d127989 */ /* 0x000e6200000e00ff */
[C---:B------:R-:W-:Y:S02]  /*1df0*/  ISETP.NE.AND P2, PT, R21.reuse, RZ, PT ;  /* 0x000000ff1500720c */ /* 0x040fe40003f45270 */
[C---:B------:R-:W-:Y:S01]  /*1e00*/  ISETP.GE.U32.AND P3, PT, R21.reuse, 0x2, PT ;  /* 0x000000021500780c */ /* 0x040fe20003f66070 */
[----:B------:R-:W2:Y:S01]  /*1e10*/  SHFL.UP PT, R17, R32, 0x1, RZ ;  /* 0x0420000020117989 */ /* 0x000ea200000e00ff */
[C---:B------:R-:W-:Y:S02]  /*1e20*/  ISETP.GE.U32.AND P4, PT, R21.reuse, 0x4, PT ;  /* 0x000000041500780c */ /* 0x040fe40003f86070 */
[C---:B------:R-:W-:Y:S02]  /*1e30*/  ISETP.GE.U32.AND P5, PT, R21.reuse, 0x8, PT ;  /* 0x000000081500780c */ /* 0x040fe40003fa6070 */
[----:B------:R-:W-:Y:S02]  /*1e40*/  ISETP.GE.U32.AND P6, PT, R21, 0x10, PT ;  /* 0x000000101500780c */ /* 0x000fe40003fc6070 */
[----:B-1----:R-:W-:-:S02]  /*1e50*/  SEL R18, R18, RZ, P2 ;  /* 0x000000ff12127207 */ /* 0x002fc40001000000 */
[----:B--2---:R-:W-:Y:S02]  /*1e60*/  SEL R17, R17, RZ, P2 ;  /* 0x000000ff11117207 */ /* 0x004fe40001000000 */
[----:B------:R-:W-:-:S04]  /*1e70*/  IADD3 R25, P1, R18, R29, RZ ;  /* 0x0000001d12197210 */ /* 0x000fc80007f3e0ff */
[----:B------:R-:W-:Y:S01]  /*1e80*/  IADD3.X R26, R17, R32, RZ, P1, !PT ;  /* 0x00000020111a7210 */ /* 0x000fe20000ffe4ff */
[----:B------:R-:W1:Y:S04]  /*1e90*/  SHFL.UP PT, R18, R25, 0x2, RZ ;  /* 0x0440000019127989 */ /* 0x000e6800000e00ff */
[----:B------:R-:W2:Y:S01]  /*1ea0*/  SHFL.UP PT, R17, R26, 0x2, RZ ;  /* 0x044000001a117989 */ /* 0x000ea200000e00ff */
[----:B-1----:R-:W-:-:S04]  /*1eb0*/  SEL R18, R18, RZ, P3 ;  /* 0x000000ff12127207 */ /* 0x002fc80001800000 */
[----:B------:R-:W-:Y:S02]  /*1ec0*/  IADD3 R19, P1, R18, R25, RZ ;  /* 0x0000001912137210 */ /* 0x000fe40007f3e0ff */
[----:B--2---:R-:W-:-:S03]  /*1ed0*/  SEL R17, R17, RZ, P3 ;  /* 0x000000ff11117207 */ /* 0x004fc60001800000 */
[----:B------:R-:W1:Y:S02]  /*1ee0*/  SHFL.UP PT, R18, R19, 0x4, RZ ;  /* 0x0480000013127989 */ /* 0x000e6400000e00ff */
[----:B------:R-:W-:-:S05]  /*1ef0*/  IMAD.X R28, R17, 0x1, R26, P1 ;  /* 0x00000001111c7824 */ /* 0x000fca00008e061a */
        /* <DEDUP_REMOVED lines=10> */
[----:B------:R-:W1:Y:S01]  /*1fa0*/  SHFL.UP PT, R18, R19, 0x10, RZ ;  /* 0x0600000013127989 */ /* 0x000e6200000e00ff */
[----:B------:R-:W-:-:S05]  /*1fb0*/  IADD3.X R28, R17, R26, RZ, P1, !PT ;  /* 0x0000001a111c7210 */ /* 0x000fca0000ffe4ff */
[----:B------:R-:W2:Y:S01]  /*1fc0*/  SHFL.UP PT, R17, R28, 0x10, RZ ;  /* 0x060000001c117989 */ /* 0x000ea200000e00ff */
[----:B-1----:R-:W-:-:S04]  /*1fd0*/  SEL R18, R18, RZ, P6 ;  /* 0x000000ff12127207 */ /* 0x002fc80003000000 */
[----:B------:R-:W-:Y:S02]  /*1fe0*/  IADD3 R26, P1, R18, R19, RZ ;  /* 0x00000013121a7210 */ /* 0x000fe40007f3e0ff */
[----:B--2---:R-:W-:-:S05]  /*1ff0*/  SEL R17, R17, RZ, P6 ;  /* 0x000000ff11117207 */ /* 0x004fca0003000000 */
[----:B------:R-:W-:Y:S01]  /*2000*/  IMAD.X R25, R17, 0x1, R28, P1 ;  /* 0x0000000111197824 */ /* 0x000fe200008e061c */
[----:B------:R-:W-:-:S04]  /*2010*/  ISETP.GT.U32.AND P1, PT, R26, UR8, PT ;  /* 0x000000081a007c0c */ /* 0x000fc8000bf24070 */
[----:B------:R-:W-:-:S13]  /*2020*/  ISETP.GT.U32.AND.EX P1, PT, R25, UR7, PT, P1 ;  /* 0x0000000719007c0c */ /* 0x000fda000bf24110 */
[----:B------:R-:W-:-:S04]  /*2030*/  VOTE.ANY R17, PT, P1 ;  /* 0x0000000000117806 */ /* 0x000fc800008e0100 */
[----:B------:R-:W-:-:S13]  /*2040*/  ISETP.NE.AND P1, PT, R17, RZ, PT ;  /* 0x000000ff1100720c */ /* 0x000fda0003f25270 */
[----:B------:R-:W-:Y:S05]  /*2050*/  @P1 BRA `(.L_x_15) ;  /* 0x0000000800701947 */ /* 0x000fea0003800000 */
[----:B------:R-:W1:Y:S01]  /*2060*/  LDC R12, c[0x0][0x910] ;  /* 0x00024400ff0c7b82 */ /* 0x000e620000000800 */
[----:B------:R-:W-:Y:S01]  /*2070*/  IMAD.MOV.U32 R27, RZ, RZ, R25 ;  /* 0x000000ffff1b7224 */ /* 0x000fe200078e0019 */
[----:B------:R-:W-:Y:S01]  /*2080*/  ULDC UR13, c[0x0][0x8f4] ;  /* 0x00023d00000d7ab9 */ /* 0x000fe20000000800 */
[----:B------:R-:W-:Y:S01]  /*2090*/  ULDC UR6, c[0x0][0x8dc] ;  /* 0x0002370000067ab9 */ /* 0x000fe20000000800 */
[----:B------:R-:W-:Y:S01]  /*20a0*/  ULDC UR19, c[0x0][0x8d8] ;  /* 0x0002360000137ab9 */ /* 0x000fe20000000800 */
[----:B------:R-:W-:Y:S01]  /*20b0*/  ULDC UR24, c[0x0][0x8f0] ;  /* 0x00023c0000187ab9 */ /* 0x000fe20000000800 */
[----:B------:R-:W-:Y:S01]  /*20c0*/  ULDC.64 UR20, c[0x0][0x8d0] ;  /* 0x0002340000147ab9 */ /* 0x000fe20000000a00 */
[----:B------:R-:W-:-:S05]  /*20d0*/  ULDC.64 UR22, c[0x0][0x8e8] ;  /* 0x00023a0000167ab9 */ /* 0x000fca0000000a00 */
.L_x_20:
[----:B------:R-:W-:Y:S01]  /*20e0*/  MOV R7, R11 ;  /* 0x0000000b00077202 */ /* 0x000fe20000000f00 */
[----:B------:R-:W-:Y:S01]  /*20f0*/  VIADD R11, R11, 0x20 ;  /* 0x000000200b0b7836 */ /* 0x000fe20000000000 */
[----:B-----5:R-:W-:Y:S01]  /*2100*/  MOV R17, R8 ;  /* 0x0000000800117202 */ /* 0x020fe20000000f00 */
[----:B------:R-:W-:-:S03]  /*2110*/  IMAD.MOV.U32 R25, RZ, RZ, R0 ;  /* 0x000000ffff197224 */ /* 0x000fc600078e0000 */
[----:B-1----:R-:W-:-:S13]  /*2120*/  ISETP.GE.AND P1, PT, R11, R12, PT ;  /* 0x0000000c0b00720c */ /* 0x002fda0003f26270 */
[----:B------:R-:W1:Y:S01]  /*2130*/  @!P1 LDC.64 R18, c[0x0][0x918] ;  /* 0x00024600ff129b82 */ /* 0x000e620000000a00 */
[----:B------:R-:W-:Y:S01]  /*2140*/  @!P1 VIADD R13, R7, 0x20 ;  /* 0x00000020070d9836 */ /* 0x000fe20000000000 */
[----:B------:R2:W3:Y:S01]  /*2150*/  SHFL.IDX PT, R6, R27, 0x1f, 0x1f ;  /* 0x03e01f001b067f89 */ /* 0x0004e200000e0000 */
[----:B------:R-:W-:Y:S02]  /*2160*/  BSSY B0, `(.L_x_16) ;  /* 0x0000064000007945 */ /* 0x000fe40003800000 */
[----:B-1----:R-:W-:-:S05]  /*2170*/  @!P1 IMAD.WIDE R18, R13, 0xc, R18 ;  /* 0x0000000c0d129825 */ /* 0x002fca00078e0212 */
[----:B------:R2:W5:Y:S04]  /*2180*/  @!P1 LDG.E R8, desc[UR38][R18.64] ;  /* 0x0000002612089981 */ /* 0x000568000c1e1900 */
[----:B------:R2:W5:Y:S01]  /*2190*/  @!P1 LDG.E R0, desc[UR38][R18.64+0x4] ;  /* 0x0000042612009981 */ /* 0x000562000c1e1900 */
[----:B------:R-:W-:Y:S01]  /*21a0*/  ISETP.GE.AND P1, PT, R7, R12, PT ;  /* 0x0000000c0700720c */ /* 0x000fe20003f26270 */
[----:B------:R-:W-:Y:S01]  /*21b0*/  IMAD.MOV.U32 R29, RZ, RZ, 0x7fffffff ;  /* 0x7fffffffff1d7424 */ /* 0x000fe200078e00ff */
[----:B------:R-:W-:Y:S01]  /*21c0*/  MOV R32, RZ ;  /* 0x000000ff00207202 */ /* 0x000fe20000000f00 */
[----:B------:R2:W1:Y:S10]  /*21d0*/  SHFL.IDX PT, R13, R26, 0x1f, 0x1f ;  /* 0x03e01f001a0d7f89 */ /* 0x00047400000e0000 */
[----:B--23--:R-:W-:Y:S05]  /*21e0*/  @P1 BRA `(.L_x_17) ;  /* 0x00000004006c1947 */ /* 0x00cfea0003800000 */
[----:B------:R-:W-:Y:S02]  /*21f0*/  IABS R32, R9 ;  /* 0x0000000900207213 */ /* 0x000fe40000000000 */
[C---:B------:R-:W-:Y:S02]  /*2200*/  IADD3 R29, P1, R17.reuse, UR14, RZ ;  /* 0x0000000e111d7c10 */ /* 0x040fe4000ff3e0ff */
[----:B------:R-:W2:Y:S02]  /*2210*/  I2F.RP R4, R32 ;  /* 0x0000002000047306 */ /* 0x000ea40000209400 */
[----:B------:R-:W-:Y:S02]  /*2220*/  LEA.HI.X.SX32 R30, R17, UR15, 0x1, P1 ;  /* 0x0000000f111e7c11 */ /* 0x000fe400088f0eff */
[----:B------:R-:W-:-:S04]  /*2230*/  IADD3 R17, P1, R25, UR16, RZ ;  /* 0x0000001019117c10 */ /* 0x000fc8000ff3e0ff */
[----:B------:R-:W-:Y:S02]  /*2240*/  LEA.HI.X.SX32 R28, R25, UR17, 0x1, P1 ;  /* 0x00000011191c7c11 */ /* 0x000fe400088f0eff */
[----:B------:R-:W-:Y:S01]  /*2250*/  PLOP3.LUT P1, PT, PT, PT, UP0, 0x80, 0x0 ;  /* 0x000000000000781c */ /* 0x000fe20003f2f008 */
[----:B--2---:R-:W2:Y:S02]  /*2260*/  MUFU.RCP R4, R4 ;  /* 0x0000000400047308 */ /* 0x004ea40000001000 */
[----:B--2---:R-:W-:-:S06]  /*2270*/  VIADD R5, R4, 0xffffffe ;  /* 0x0ffffffe04057836 */ /* 0x004fcc0000000000 */
[----:B------:R-:W2:Y:S02]  /*2280*/  F2I.FTZ.U32.TRUNC.NTZ R31, R5 ;  /* 0x00000005001f7305 */ /* 0x000ea4000021f000 */
[----:B--2---:R-:W-:Y:S02]  /*2290*/  IMAD.MOV R33, RZ, RZ, -R31 ;  /* 0x000000ffff217224 */ /* 0x004fe400078e0a1f */
[----:B------:R-:W-:Y:S05]  /*22a0*/  @!P1 BRA `(.L_x_18) ;  /* 0x00000000002c9947 */ /* 0x000fea0003800000 */
[----:B------:R-:W-:-:S04]  /*22b0*/  IADD3 R29, P1, R29, UR6, RZ ;  /* 0x000000061d1d7c10 */ /* 0x000fc8000ff3e0ff */
[----:B------:R-:W-:-:S05]  /*22c0*/  IADD3.X R25, RZ, R30, RZ, P1, !PT ;  /* 0x0000001eff197210 */ /* 0x000fca0000ffe4ff */
[----:B------:R-:W-:-:S04]  /*22d0*/  IMAD.WIDE.U32 R4, R25, UR20, RZ ;  /* 0x0000001419047c25 */ /* 0x000fc8000f8e00ff */
[----:B------:R-:W-:-:S04]  /*22e0*/  IMAD.WIDE.U32 R18, P1, R29, UR21, R4 ;  /* 0x000000151d127c25 */ /* 0x000fc8000f820004 */
[----:B------:R-:W-:-:S04]  /*22f0*/  IMAD.WIDE.U32 R4, R29, UR20, RZ ;  /* 0x000000141d047c25 */ /* 0x000fc8000f8e00ff */
[----:B------:R-:W-:Y:S01]  /*2300*/  IMAD.X R27, RZ, RZ, RZ, P1 ;  /* 0x000000ffff1b7224 */ /* 0x000fe200008e06ff */
[----:B------:R-:W-:Y:S01]  /*2310*/  IADD3 RZ, P1, R5, R18, RZ ;  /* 0x0000001205ff7210 */ /* 0x000fe20007f3e0ff */
[----:B------:R-:W-:-:S04]  /*2320*/  IMAD.MOV.U32 R26, RZ, RZ, R19 ;  /* 0x000000ffff1a7224 */ /* 0x000fc800078e0013 */
[----:B------:R-:W-:-:S04]  /*2330*/  IMAD.WIDE.U32.X R4, R25, UR21, R26, P1 ;  /* 0x0000001519047c25 */ /* 0x000fc800088e041a */
[----:B------:R-:W-:Y:S01]  /*2340*/  IMAD.MOV.U32 R30, RZ, RZ, R5 ;  /* 0x000000ffff1e7224 */ /* 0x000fe200078e0005 */
[----:B------:R-:W-:-:S07]  /*2350*/  MOV R29, R4 ;  /* 0x00000004001d7202 */ /* 0x000fce0000000f00 */
.L_x_18:
[----:B------:R-:W-:Y:S05]  /*2360*/  @!P0 BRA `(.L_x_19) ;  /* 0x00000000002c8947 */ /* 0x000fea0003800000 */
        /* <DEDUP_REMOVED lines=11> */
.L_x_19:
[----:B------:R-:W-:Y:S01]  /*2420*/  SHF.R.U64 R17, R17, UR24, R28 ;  /* 0x0000001811117c19 */ /* 0x000fe2000800121c */
[----:B------:R-:W-:Y:S01]  /*2430*/  IMAD.MOV.U32 R5, RZ, RZ, R33 ;  /* 0x000000ffff057224 */ /* 0x000fe200078e0021 */
[----:B------:R-:W-:Y:S02]  /*2440*/  IABS R4, R9 ;  /* 0x0000000900047213 */ /* 0x000fe40000000000 */
[----:B------:R-:W-:Y:S01]  /*2450*/  IABS R26, R10 ;  /* 0x0000000a001a7213 */ /* 0x000fe20000000000 */
[----:B------:R-:W-:Y:S01]  /*2460*/  VIADD R19, R17, UR5 ;  /* 0x0000000511137c36 */ /* 0x000fe20008000000 */
[----:B------:R-:W-:Y:S01]  /*2470*/  IADD3 R25, RZ, -R4, RZ ;  /* 0x80000004ff197210 */ /* 0x000fe20007ffe0ff */
[----:B------:R-:W-:Y:S01]  /*2480*/  IMAD R17, R5, R32, RZ ;  /* 0x0000002005117224 */ /* 0x000fe200078e02ff */
[----:B------:R-:W-:Y:S01]  /*2490*/  SHF.R.U64 R29, R29, UR19, R30 ;  /* 0x000000131d1d7c19 */ /* 0x000fe2000800121e */
[----:B------:R-:W-:Y:S01]  /*24a0*/  IMAD.MOV.U32 R4, RZ, RZ, RZ ;  /* 0x000000ffff047224 */ /* 0x000fe200078e00ff */
[----:B------:R-:W-:Y:S01]  /*24b0*/  IABS R18, R19 ;  /* 0x0000001300127213 */ /* 0x000fe20000000000 */
[----:B------:R-:W-:Y:S01]  /*24c0*/  IMAD.MOV.U32 R5, RZ, RZ, R31 ;  /* 0x000000ffff057224 */ /* 0x000fe200078e001f */
[----:B------:R-:W-:Y:S01]  /*24d0*/  IABS R30, R10 ;  /* 0x0000000a001e7213 */ /* 0x000fe20000000000 */
[----:B------:R-:W-:Y:S01]  /*24e0*/  IMAD.HI.U32 R4, R31, R17, R4 ;  /* 0x000000111f047227 */ /* 0x000fe200078e0004 */
[----:B------:R-:W-:-:S03]  /*24f0*/  MOV R17, R18 ;  /* 0x0000001200117202 */ /* 0x000fc60000000f00 */
[----:B------:R-:W-:Y:S02]  /*2500*/  IMAD.MOV.U32 R5, RZ, RZ, R25 ;  /* 0x000000ffff057224 */ /* 0x000fe400078e0019 */
[----:B------:R-:W2:Y:S01]  /*2510*/  I2F.RP R25, R26 ;  /* 0x0000001a00197306 */ /* 0x000ea20000209400 */
[----:B------:R-:W-:-:S04]  /*2520*/  IMAD.HI.U32 R4, R4, R17, RZ ;  /* 0x0000001104047227 */ /* 0x000fc800078e00ff */
[----:B------:R-:W-:Y:S02]  /*2530*/  IMAD R17, R4, R5, R17 ;  /* 0x0000000504117224 */ /* 0x000fe400078e0211 */
[----:B------:R-:W-:-:S03]  /*2540*/  VIADD R18, R29, UR4 ;  /* 0x000000041d127c36 */ /* 0x000fc60008000000 */
[----:B------:R-:W-:Y:S02]  /*2550*/  ISETP.GT.U32.AND P1, PT, R32, R17, PT ;  /* 0x000000112000720c */ /* 0x000fe40003f24070 */
[----:B------:R-:W-:Y:S01]  /*2560*/  IABS R29, R18 ;  /* 0x00000012001d7213 */ /* 0x000fe20000000000 */
[----:B--2---:R-:W2:Y:S10]  /*2570*/  MUFU.RCP R25, R25 ;  /* 0x0000001900197308 */ /* 0x004eb40000001000 */
[----:B------:R-:W-:Y:S01]  /*2580*/  @!P1 IMAD.IADD R17, R17, 0x1, -R32 ;  /* 0x0000000111119824 */ /* 0x000fe200078e0a20 */
[----:B--2---:R-:W-:Y:S01]  /*2590*/  IADD3 R4, R25, 0xffffffe, RZ ;  /* 0x0ffffffe19047810 */ /* 0x004fe20007ffe0ff */
[----:B------:R-:W-:-:S03]  /*25a0*/  IMAD.MOV R25, RZ, RZ, -R30 ;  /* 0x000000ffff197224 */ /* 0x000fc600078e0a1e */
[----:B------:R2:W3:Y:S02]  /*25b0*/  F2I.FTZ.U32.TRUNC.NTZ R5, R4 ;  /* 0x0000000400057305 */ /* 0x0004e4000021f000 */
[----:B--2---:R-:W-:Y:S01]  /*25c0*/  MOV R4, RZ ;  /* 0x000000ff00047202 */ /* 0x004fe20000000f00 */
[----:B---3--:R-:W-:-:S04]  /*25d0*/  IMAD.MOV R27, RZ, RZ, -R5 ;  /* 0x000000ffff1b7224 */ /* 0x008fc800078e0a05 */
[----:B------:R-:W-:-:S04]  /*25e0*/  IMAD R27, R27, R26, RZ ;  /* 0x0000001a1b1b7224 */ /* 0x000fc800078e02ff */
[----:B------:R-:W-:-:S04]  /*25f0*/  IMAD.HI.U32 R28, R5, R27, R4 ;  /* 0x0000001b051c7227 */ /* 0x000fc800078e0004 */
[----:B------:R-:W-:-:S04]  /*2600*/  IMAD.MOV.U32 R5, RZ, RZ, R29 ;  /* 0x000000ffff057224 */ /* 0x000fc800078e001d */
[----:B------:R-:W-:-:S04]  /*2610*/  IMAD.HI.U32 R4, R28, R5, RZ ;  /* 0x000000051c047227 */ /* 0x000fc800078e00ff */
[----:B------:R-:W-:-:S05]  /*2620*/  IMAD R5, R4, R25, R5 ;  /* 0x0000001904057224 */ /* 0x000fca00078e0205 */
[----:B------:R-:W-:-:S13]  /*2630*/  ISETP.GT.U32.AND P1, PT, R26, R5, PT ;  /* 0x000000051a00720c */ /* 0x000fda0003f24070 */
[----:B------:R-:W-:Y:S02]  /*2640*/  @!P1 IADD3 R5, R5, -R26, RZ ;  /* 0x8000001a05059210 */ /* 0x000fe40007ffe0ff */
[----:B------:R-:W-:-:S13]  /*2650*/  ISETP.GT.U32.AND P1, PT, R32, R17, PT ;  /* 0x000000112000720c */ /* 0x000fda0003f24070 */
[----:B------:R-:W-:Y:S01]  /*2660*/  @!P1 IMAD.IADD R17, R17, 0x1, -R32 ;  /* 0x0000000111119824 */ /* 0x000fe200078e0a20 */
[----:B------:R-:W-:-:S04]  /*2670*/  ISETP.GT.U32.AND P1, PT, R26, R5, PT ;  /* 0x000000051a00720c */ /* 0x000fc80003f24070 */
[----:B------:R-:W-:-:S09]  /*2680*/  MOV R4, R17 ;  /* 0x0000001100047202 */ /* 0x000fd20000000f00 */
[----:B------:R-:W-:Y:S01]  /*2690*/  @!P1 IMAD.IADD R5, R5, 0x1, -R26 ;  /* 0x0000000105059824 */ /* 0x000fe200078e0a1a */
[----:B------:R-:W-:-:S13]  /*26a0*/  ISETP.GE.AND P1, PT, R19, RZ, PT ;  /* 0x000000ff1300720c */ /* 0x000fda0003f26270 */
[----:B------:R-:W-:Y:S01]  /*26b0*/  @!P1 IMAD.MOV R4, RZ, RZ, -R4 ;  /* 0x000000ffff049224 */ /* 0x000fe200078e0a04 */
[----:B------:R-:W-:-:S13]  /*26c0*/  ISETP.GE.AND P1, PT, R18, RZ, PT ;  /* 0x000000ff1200720c */ /* 0x000fda0003f26270 */
[----:B------:R-:W-:Y:S01]  /*26d0*/  @!P1 IMAD.MOV R5, RZ, RZ, -R5 ;  /* 0x000000ffff059224 */ /* 0x000fe200078e0a05 */
[----:B------:R-:W-:-:S13]  /*26e0*/  ISETP.NE.AND P1, PT, RZ, UR10, PT ;  /* 0x0000000aff007c0c */ /* 0x000fda000bf25270 */
[----:B------:R-:W-:Y:S02]  /*26f0*/  @!P1 LOP3.LUT R4, RZ, UR10, RZ, 0x33, !PT ;  /* 0x0000000aff049c12 */ /* 0x000fe4000f8e33ff */
[----:B------:R-:W-:Y:S02]  /*2700*/  ISETP.NE.AND P1, PT, RZ, UR9, PT ;  /* 0x00000009ff007c0c */ /* 0x000fe4000bf25270 */
[----:B------:R-:W-:-:S11]  /*2710*/  IADD3 R4, -R4, R19, RZ ;  /* 0x0000001304047210 */ /* 0x000fd60007ffe1ff */
[----:B------:R-:W-:Y:S02]  /*2720*/  @!P1 LOP3.LUT R5, RZ, UR9, RZ, 0x33, !PT ;  /* 0x00000009ff059c12 */ /* 0x000fe4000f8e33ff */
[----:B------:R-:W-:-:S03]  /*2730*/  PLOP3.LUT P1, PT, PT, PT, UP3, 0x80, 0x0 ;  /* 0x000000000000781c */ /* 0x000fc60003f2f038 */
[----:B------:R-:W-:-:S04]  /*2740*/  IMAD.IADD R5, R18, 0x1, -R5 ;  /* 0x0000000112057824 */ /* 0x000fc800078e0a05 */
[CC--:B------:R-:W-:Y:S01]  /*2750*/  IMAD R29, R4.reuse, R5.reuse, RZ ;  /* 0x00000005041d7224 */ /* 0x0c0fe200078e02ff */
[----:B------:R-:W-:-:S04]  /*2760*/  SEL R17, R4, R5, !P1 ;  /* 0x0000000504117207 */ /* 0x000fc80004800000 */
[--C-:B------:R-:W-:Y:S01]  /*2770*/  SHF.R.S32.HI R5, RZ, 0x1f, R17.reuse ;  /* 0x0000001fff057819 */ /* 0x100fe20000011411 */
[----:B------:R-:W-:Y:S01]  /*2780*/  IMAD.MOV.U32 R4, RZ, RZ, R17 ;  /* 0x000000ffff047224 */ /* 0x000fe200078e0011 */
[----:B------:R-:W-:-:S07]  /*2790*/  SHF.R.S32.HI R32, RZ, 0x1f, R29 ;  /* 0x0000001fff207819 */ /* 0x000fce000001141d */
.L_x_17:
[----:B------:R-:W-:Y:S05]  /*27a0*/  BSYNC B0 ;  /* 0x0000000000007941 */ /* 0x000fea0003800000 */
.L_x_16:
[----:B------:R-:W2:Y:S04]  /*27b0*/  SHFL.UP PT, R18, R29, 0x1, RZ ;  /* 0x042000001d127989 */ /* 0x000ea800000e00ff */
[----:B------:R-:W3:Y:S01]  /*27c0*/  SHFL.UP PT, R17, R32, 0x1, RZ ;  /* 0x0420000020117989 */ /* 0x000ee200000e00ff */
[----:B--2---:R-:W-:Y:S02]  /*27d0*/  SEL R18, R18, RZ, P2 ;  /* 0x000000ff12127207 */ /* 0x004fe40001000000 */
[----:B---3--:R-:W-:Y:S02]  /*27e0*/  SEL R17, R17, RZ, P2 ;  /* 0x000000ff11117207 */ /* 0x008fe40001000000 */
[----:B------:R-:W-:-:S04]  /*27f0*/  IADD3 R25, P1, R18, R29, RZ ;  /* 0x0000001d12197210 */ /* 0x000fc80007f3e0ff */
[----:B------:R-:W-:Y:S01]  /*2800*/  IADD3.X R26, R17, R32, RZ, P1, !PT ;  /* 0x00000020111a7210 */ /* 0x000fe20000ffe4ff */
[----:B------:R-:W2:Y:S04]  /*2810*/  SHFL.UP PT, R18, R25, 0x2, RZ ;  /* 0x0440000019127989 */ /* 0x000ea800000e00ff */
[----:B------:R-:W3:Y:S01]  /*2820*/  SHFL.UP PT, R17, R26, 0x2, RZ ;  /* 0x044000001a117989 */ /* 0x000ee200000e00ff */
[----:B--2---:R-:W-:Y:S02]  /*2830*/  SEL R18, R18, RZ, P3 ;  /* 0x000000ff12127207 */ /* 0x004fe40001800000 */
[----:B---3--:R-:W-:Y:S02]  /*2840*/  SEL R17, R17, RZ, P3 ;  /* 0x000000ff11117207 */ /* 0x008fe40001800000 */
[----:B------:R-:W-:-:S05]  /*2850*/  IADD3 R27, P1, R18, R25, RZ ;  /* 0x00000019121b7210 */ /* 0x000fca0007f3e0ff */
[----:B------:R-:W-:Y:S01]  /*2860*/  IMAD.X R30, R17, 0x1, R26, P1 ;  /* 0x00000001111e7824 */ /* 0x000fe200008e061a */
        /* <DEDUP_REMOVED lines=18> */
[----:B-1----:R-:W-:-:S05]  /*2990*/  IADD3 R26, P1, R18, R13, RZ ;  /* 0x0000000d121a7210 */ /* 0x002fca0007f3e0ff */
[----:B------:R-:W-:Y:S01]  /*29a0*/  IMAD.X R27, R19, 0x1, R6, P1 ;  /* 0x00000001131b7824 */ /* 0x000fe200008e0606 */
[----:B------:R-:W-:-:S04]  /*29b0*/  ISETP.GT.U32.AND P1, PT, R26, UR8, PT ;  /* 0x000000081a007c0c */ /* 0x000fc8000bf24070 */
[----:B------:R-:W-:-:S13]  /*29c0*/  ISETP.GT.U32.AND.EX P1, PT, R27, UR7, PT, P1 ;  /* 0x000000071b007c0c */ /* 0x000fda000bf24110 */
[----:B------:R-:W-:-:S04]  /*29d0*/  VOTE.ANY R17, PT, P1 ;  /* 0x0000000000117806 */ /* 0x000fc800008e0100 */
[----:B------:R-:W-:-:S13]  /*29e0*/  ISETP.NE.AND P1, PT, R17, RZ, PT ;  /* 0x000000ff1100720c */ /* 0x000fda0003f25270 */
[----:B------:R-:W-:Y:S05]  /*29f0*/  @!P1 BRA `(.L_x_20) ;  /* 0xfffffff400b89947 */ /* 0x000fea000383ffff */
[----:B------:R-:W-:Y:S01]  /*2a00*/  MOV R26, R18 ;  /* 0x00000012001a7202 */ /* 0x000fe20000000f00 */
[----:B------:R-:W-:-:S07]  /*2a10*/  IMAD.MOV.U32 R25, RZ, RZ, R19 ;  /* 0x000000ffff197224 */ /* 0x000fce00078e0013 */
.L_x_15:
[----:B------:R-:W1:Y:S08]  /*2a20*/  BREV R17, R17 ;  /* 0x0000001100117301 */ /* 0x000e700000000000 */
[----:B-1----:R-:W1:Y:S02]  /*2a30*/  FLO.U32.SH R11, R17 ;  /* 0x00000011000b7300 */ /* 0x002e6400000e0400 */
[----:B-1----:R-:W1:Y:S02]  /*2a40*/  SHFL.IDX PT, R7, R7, R11, 0x1f ;  /* 0x00001f0b07077589 */ /* 0x002e6400000e0000 */
[----:B-1----:R-:W-:-:S13]  /*2a50*/  R2UR UR4, R7 ;  /* 0x00000000070472ca */ /* 0x002fda00000e0000 */
[----:B------:R-:W-:-:S05]  /*2a60*/  VIADD R27, R21, UR4 ;  /* 0x00000004151b7c36 */ /* 0x000fca0008000000 */
[----:B------:R-:W-:-:S13]  /*2a70*/  ISETP.GE.AND P1, PT, R27, R12, PT ;  /* 0x0000000c1b00720c */ /* 0x000fda0003f26270 */
[----:B------:R-:W1:Y:S02]  /*2a80*/  @!P1 LDC.64 R18, c[0x0][0x918] ;  /* 0x00024600ff129b82 */ /* 0x000e640000000a00 */
[----:B-1----:R-:W-:-:S05]  /*2a90*/  @!P1 IMAD.WIDE R18, R27, 0xc, R18 ;  /* 0x0000000c1b129825 */ /* 0x002fca00078e0212 */
[----:B-----5:R1:W5:Y:S04]  /*2aa0*/  @!P1 LDG.E R8, desc[UR38][R18.64] ;  /* 0x0000002612089981 */ /* 0x020368000c1e1900 */
[----:B------:R1:W5:Y:S01]  /*2ab0*/  @!P1 LDG.E R0, desc[UR38][R18.64+0x4] ;  /* 0x0000042612009981 */ /* 0x000362000c1e1900 */
[----:B------:R-:W-:-:S03]  /*2ac0*/  IADD3 R26, P1, P2, R26, R13, -R29 ;  /* 0x0000000d1a1a7210 */ /* 0x000fc60007a3e81d */
[----:B------:R-:W-:Y:S01]  /*2ad0*/  SHFL.IDX PT, R7, R32, R11, 0x1f ;  /* 0x00001f0b20077589 */ /* 0x000fe200000e0000 */
[----:B------:R-:W-:-:S03]  /*2ae0*/  IADD3.X R28, R25, R6, ~R32, P1, P2 ;  /* 0x00000006191c7210 */ /* 0x000fc60000fe4c20 */
[----:B------:R-:W2:Y:S04]  /*2af0*/  SHFL.IDX PT, R26, R26, R11, 0x1f ;  /* 0x00001f0b1a1a7589 */ /* 0x000ea800000e0000 */
[----:B------:R-:W3:Y:S04]  /*2b00*/  SHFL.IDX PT, R28, R28, R11, 0x1f ;  /* 0x00001f0b1c1c7589 */ /* 0x000ee800000e0000 */
[----:B------:R1:W4:Y:S04]  /*2b10*/  SHFL.IDX PT, R6, R29, R11, 0x1f ;  /* 0x00001f0b1d067589 */ /* 0x00032800000e0000 */
[----:B------:R1:W1:Y:S04]  /*2b20*/  SHFL.IDX PT, R5, R5, R11, 0x1f ;  /* 0x00001f0b05057589 */ /* 0x00026800000e0000 */
[----:B------:R1:W1:Y:S01]  /*2b30*/  SHFL.IDX PT, R4, R4, R11, 0x1f ;  /* 0x00001f0b04047589 */ /* 0x00026200000e0000 */
[----:B--2---:R-:W-:-:S02]  /*2b40*/  R2UR UR5, R26 ;  /* 0x000000001a0572ca */ /* 0x004fc400000e0000 */
[----:B---3--:R-:W-:-:S15]  /*2b50*/  R2UR UR6, R28 ;  /* 0x000000001c0672ca */ /* 0x008fde00000e0000 */
.L_x_10:
[----:B------:R-:W-:Y:S01]  /*2b60*/  ISETP.LE.AND P1, PT, R12, UR4, PT ;  /* 0x000000040c007c0c */ /* 0x000fe2000bf23270 */
[----:B-1----:R-:W-:Y:S01]  /*2b70*/  IMAD.MOV.U32 R18, RZ, RZ, -0x1 ;  /* 0xffffffffff127424 */ /* 0x002fe200078e00ff */
[----:B------:R-:W-:-:S11]  /*2b80*/  MOV R17, 0xffffffff ;  /* 0xffffffff00117802 */ /* 0x000fd60000000f00 */
[----:B------:R-:W-:Y:S05]  /*2b90*/  @P1 BRA `(.L_x_9) ;  /* 0x0000000400041947 */ /* 0x000fea0003800000 */
[----:B------:R-:W-:Y:S01]  /*2ba0*/  UIADD3 UR15, UP2, -UR5, UR8, URZ ;  /* 0x00000008050f7290 */ /* 0x000fe2000ff5e13f */
[----:B------:R-:W1:Y:S01]  /*2bb0*/  S2UR UR19, SR_CTAID.Y ;  /* 0x00000000001379c3 */ /* 0x000e620000002600 */
[----:B------:R-:W-:Y:S01]  /*2bc0*/  ULDC UR17, c[0x0][0x8c0] ;  /* 0x0002300000117ab9 */ /* 0x000fe20000000800 */
[----:B------:R-:W-:Y:S01]  /*2bd0*/  ULDC UR21, c[0x0][0x8b0] ;  /* 0x00022c0000157ab9 */ /* 0x000fe20000000800 */
[----:B------:R-:W-:Y:S01]  /*2be0*/  UIADD3.X UR11, ~UR6, UR7, URZ, UP2, !UPT ;  /* 0x00000007060b7290 */ /* 0x000fe200097fe53f */
[--C-:B------:R-:W-:Y:S01]  /*2bf0*/  SHF.R.U32.HI R27, RZ, UR21, R5.reuse ;  /* 0x00000015ff1b7c19 */ /* 0x100fe20008011605 */
[----:B------:R-:W-:Y:S01]  /*2c00*/  ULDC UR20, c[0x0][0x904] ;  /* 0x0002410000147ab9 */ /* 0x000fe20000000800 */
[----:B------:R-:W-:Y:S01]  /*2c10*/  ULDC UR13, c[0x0][0x8a8] ;  /* 0x00022a00000d7ab9 */ /* 0x000fe20000000800 */
[----:B------:R-:W-:Y:S01]  /*2c20*/  USHF.R.U32.HI UR16, URZ, UR17, UR11 ;  /* 0x000000113f107299 */ /* 0x000fe2000801160b */
[----:B------:R-:W-:Y:S01]  /*2c30*/  SHF.R.U64 R28, R4, UR21, R5 ;  /* 0x00000015041c7c19 */ /* 0x000fe20008001205 */
[----:B------:R-:W-:-:S02]  /*2c40*/  USHF.R.U64 UR15, UR15, UR17, UR11 ;  /* 0x000000110f0f7299 */ /* 0x000fc4000800120b */
[----:B------:R-:W-:Y:S02]  /*2c50*/  USHF.R.U32.HI UR14, URZ, UR21, UR16 ;  /* 0x000000153f0e7299 */ /* 0x000fe40008011610 */
[----:B------:R-:W-:Y:S02]  /*2c60*/  UIADD3 UR13, UR13, -0x1, URZ ;  /* 0xffffffff0d0d7890 */ /* 0x000fe4000fffe03f */
[----:B------:R-:W-:Y:S02]  /*2c70*/  USHF.R.U32.HI UR22, URZ, UR20, UR14 ;  /* 0x000000143f167299 */ /* 0x000fe4000801160e */
[----:B------:R-:W-:Y:S02]  /*2c80*/  USHF.R.U64 UR16, UR15, UR21, UR16 ;  /* 0x000000150f107299 */ /* 0x000fe40008001210 */
[----:B------:R-:W-:Y:S02]  /*2c90*/  ULOP3.LUT UR15, UR15, UR13, URZ, 0xc0, !UPT ;  /* 0x0000000d0f0f7292 */ /* 0x000fe4000f8ec03f */
[----:B------:R-:W-:Y:S01]  /*2ca0*/  LOP3.LUT R11, R27, UR22, RZ, 0xfc, !PT ;  /* 0x000000161b0b7c12 */ /* 0x000fe2000f8efcff */
[----:B------:R-:W-:-:S02]  /*2cb0*/  USHF.R.U64 UR14, UR16, UR20, UR14 ;  /* 0x00000014100e7299 */ /* 0x000fc4000800120e */
[----:B-1----:R-:W-:Y:S01]  /*2cc0*/  USEL UR11, UR52, UR19, !UP3 ;  /* 0x00000013340b7287 */ /* 0x002fe2000d800000 */
[----:B------:R-:W-:-:S13]  /*2cd0*/  ISETP.NE.U32.AND P1, PT, R11, RZ, PT ;  /* 0x000000ff0b00720c */ /* 0x000fda0003f25070 */
[----:B------:R-:W-:Y:S05]  /*2ce0*/  @!P1 BRA `(.L_x_21) ;  /* 0x0000000000149947 */ /* 0x000fea0003800000 */
[----:B------:R-:W-:-:S07]  /*2cf0*/  MOV R12, 0x2d10 ;  /* 0x00002d10000c7802 */ /* 0x000fce0000000f00 */
[----:B----45:R-:W-:Y:S05]  /*2d00*/  CALL.REL.NOINC `($__internal_0_$__cuda_sm20_div_u64) ;  /* 0x0000015c00e87944 */ /* 0x030fea0003c00000 */
[----:B------:R-:W-:-:S04]  /*2d10*/  IMAD.MOV R13, RZ, RZ, -R11 ;  /* 0x000000ffff0d7224 */ /* 0x000fc800078e0a0b */
[----:B------:R-:W-:Y:S01]  /*2d20*/  IMAD R13, R28, R13, UR14 ;  /* 0x0000000e1c0d7e24 */ /* 0x000fe2000f8e020d */
[----:B------:R-:W-:Y:S06]  /*2d30*/  BRA `(.L_x_22) ;  /* 0x0000000000507947 */ /* 0x000fec0003800000 */
.L_x_21:
[----:B------:R-:W1:Y:S01]  /*2d40*/  I2F.U32.RP R11, R28 ;  /* 0x0000001c000b7306 */ /* 0x000e620000209000 */
[----:B------:R-:W-:-:S07]  /*2d50*/  ISETP.NE.U32.AND P3, PT, R28, RZ, PT ;  /* 0x000000ff1c00720c */ /* 0x000fce0003f65070 */
[----:B-1----:R-:W1:Y:S02]  /*2d60*/  MUFU.RCP R11, R11 ;  /* 0x0000000b000b7308 */ /* 0x002e640000001000 */
[----:B-1----:R-:W-:-:S06]  /*2d70*/  IADD3 R12, R11, 0xffffffe, RZ ;  /* 0x0ffffffe0b0c7810 */ /* 0x002fcc0007ffe0ff */
[----:B------:R1:W2:Y:S02]  /*2d80*/  F2I.FTZ.U32.TRUNC.NTZ R13, R12 ;  /* 0x0000000c000d7305 */ /* 0x0002a4000021f000 */
[----:B-1----:R-:W-:Y:S02]  /*2d90*/  IMAD.MOV.U32 R12, RZ, RZ, RZ ;  /* 0x000000ffff0c7224 */ /* 0x002fe400078e00ff */
[----:B--2---:R-:W-:-:S04]  /*2da0*/  IMAD.MOV R17, RZ, RZ, -R13 ;  /* 0x000000ffff117224 */ /* 0x004fc800078e0a0d */
[----:B------:R-:W-:-:S04]  /*2db0*/  IMAD R17, R17, R28, RZ ;  /* 0x0000001c11117224 */ /* 0x000fc800078e02ff */
[----:B------:R-:W-:-:S06]  /*2dc0*/  IMAD.HI.U32 R13, R13, R17, R12 ;  /* 0x000000110d0d7227 */ /* 0x000fcc00078e000c */
[----:B------:R-:W-:-:S05]  /*2dd0*/  IMAD.HI.U32 R11, R13, UR14, RZ ;  /* 0x0000000e0d0b7c27 */ /* 0x000fca000f8e00ff */
[----:B------:R-:W-:-:S05]  /*2de0*/  IADD3 R13, -R11, RZ, RZ ;  /* 0x000000ff0b0d7210 */ /* 0x000fca0007ffe1ff */
[----:B------:R-:W-:-:S05]  /*2df0*/  IMAD R13, R28, R13, UR14 ;  /* 0x0000000e1c0d7e24 */ /* 0x000fca000f8e020d */
[----:B------:R-:W-:-:S13]  /*2e00*/  ISETP.GE.U32.AND P1, PT, R13, R28, PT ;  /* 0x0000001c0d00720c */ /* 0x000fda0003f26070 */
[----:B------:R-:W-:Y:S02]  /*2e10*/  @P1 IMAD.IADD R13, R13, 0x1, -R28 ;  /* 0x000000010d0d1824 */ /* 0x000fe400078e0a1c */
[----:B------:R-:W-:-:S03]  /*2e20*/  @P1 VIADD R11, R11, 0x1 ;  /* 0x000000010b0b1836 */ /* 0x000fc60000000000 */
[----:B------:R-:W-:-:S13]  /*2e30*/  ISETP.GE.U32.AND P2, PT, R13, R28, PT ;  /* 0x0000001c0d00720c */ /* 0x000fda0003f46070 */
[----:B------:R-:W-:Y:S02]  /*2e40*/  @P2 IADD3 R11, R11, 0x1, RZ ;  /* 0x000000010b0b2810 */ /* 0x000fe40007ffe0ff */
[----:B------:R-:W-:-:S05]  /*2e50*/  @!P3 LOP3.LUT R11, RZ, R28, RZ, 0x33, !PT ;  /* 0x0000001cff0bb212 */ /* 0x000fca00078e33ff */
[----:B------:R-:W-:-:S04]  /*2e60*/  IMAD.MOV R13, RZ, RZ, -R11 ;  /* 0x000000ffff0d7224 */ /* 0x000fc800078e0a0b */
[----:B------:R-:W-:-:S07]  /*2e70*/  IMAD R13, R28, R13, UR14 ;  /* 0x0000000e1c0d7e24 */ /* 0x000fce000f8e020d */
.L_x_22:
[----:B------:R-:W1:Y:S01]  /*2e80*/  LDC R18, c[0x0][0x8a8] ;  /* 0x00022a00ff127b82 */ /* 0x000e620000000800 */
[----:B------:R-:W-:Y:S01]  /*2e90*/  ULDC UR14, c[0x0][0x904] ;  /* 0x00024100000e7ab9 */ /* 0x000fe20000000800 */
[----:B------:R-:W-:Y:S01]  /*2ea0*/  UMOV UR13, 0xffffffff ;  /* 0xffffffff000d7882 */ /* 0x000fe20000000000 */
[----:B------:R-:W-:Y:S01]  /*2eb0*/  PLOP3.LUT P1, PT, PT, PT, UP3, 0x80, 0x0 ;  /* 0x000000000000781c */ /* 0x000fe20003f2f038 */
[----:B------:R-:W-:-:S04]  /*2ec0*/  USHF.L.U32 UR13, UR13, UR14, URZ ;  /* 0x0000000e0d0d7299 */ /* 0x000fc8000800063f */
[----:B------:R-:W2:Y:S02]  /*2ed0*/  LDC R16, c[0x0][0x8b8] ;  /* 0x00022e00ff107b82 */ /* 0x000ea40000000800 */
[----:B------:R-:W-:Y:S01]  /*2ee0*/  LOP3.LUT R12, RZ, UR13, RZ, 0x33, !PT ;  /* 0x0000000dff0c7c12 */ /* 0x000fe2000f8e33ff */
[----:B------:R-:W-:Y:S02]  /*2ef0*/  UMOV UR13, 0x1 ;  /* 0x00000001000d7882 */ /* 0x000fe40000000000 */
[----:B------:R-:W-:Y:S01]  /*2f00*/  USHF.L.U32 UR13, UR13, UR14, URZ ;  /* 0x0000000e0d0d7299 */ /* 0x000fe2000800063f */
[----:B------:R-:W-:-:S05]  /*2f10*/  LOP3.LUT R12, R12, UR16, RZ, 0xc0, !PT ;  /* 0x000000100c0c7c12 */ /* 0x000fca000f8ec0ff */
[----:B------:R-:W-:Y:S02]  /*2f20*/  IMAD R11, R11, UR13, R12 ;  /* 0x0000000d0b0b7c24 */ /* 0x000fe4000f8e020c */
[----:B-1----:R-:W-:Y:S02]  /*2f30*/  IMAD R13, R13, R18, UR15 ;  /* 0x0000000f0d0d7e24 */ /* 0x002fe4000f8e0212 */
[----:B------:R-:W-:Y:S02]  /*2f40*/  @P1 IMAD.U32 R18, RZ, RZ, UR4 ;  /* 0x00000004ff121e24 */ /* 0x000fe4000f8e00ff */
[----:B------:R-:W-:Y:S02]  /*2f50*/  @!P1 IMAD.U32 R18, RZ, RZ, UR4 ;  /* 0x00000004ff129e24 */ /* 0x000fe4000f8e00ff */
[----:B--2---:R-:W-:Y:S01]  /*2f60*/  IMAD R17, R11, R16, UR11 ;  /* 0x0000000b0b117e24 */ /* 0x004fe2000f8e0210 */
[----:B------:R-:W-:Y:S01]  /*2f70*/  @P1 MOV R16, R13 ;  /* 0x0000000d00101202 */ /* 0x000fe20000000f00 */
[----:B------:R-:W-:-:S02]  /*2f80*/  UMOV UR11, 0x1 ;  /* 0x00000001000b7882 */ /* 0x000fc40000000000 */
[----:B------:R-:W-:Y:S01]  /*2f90*/  @!P1 IMAD.MOV.U32 R16, RZ, RZ, R17 ;  /* 0x000000ffff109224 */ /* 0x000fe200078e0011 */
[----:B------:R-:W-:-:S07]  /*2fa0*/  @!P1 MOV R17, R13 ;  /* 0x0000000d00119202 */ /* 0x000fce0000000f00 */
.L_x_9:
[----:B------:R-:W-:-:S13]  /*2fb0*/  ISETP.NE.AND P1, PT, RZ, UR11, PT ;  /* 0x0000000bff007c0c */ /* 0x000fda000bf25270 */
[----:B------:R-:W-:Y:S05]  /*2fc0*/  @!P1 EXIT ;  /* 0x000000000000994d */ /* 0x000fea0003800000 */
[----:B------:R-:W1:Y:S02]  /*2fd0*/  LDC.64 R26, c[0x0][0x290] ;  /* 0x0000a400ff1a7b82 */ /* 0x000e640000000a00 */
[----:B-1----:R-:W-:-:S05]  /*2fe0*/  IMAD.WIDE R12, R18, 0xc, R26 ;  /* 0x0000000c120c7825 */ /* 0x002fca00078e021a */
[----:B------:R1:W5:Y:S01]  /*2ff0*/  LDG.E R11, desc[UR38][R12.64+0x8] ;  /* 0x000008260c0b7981 */ /* 0x000362000c1e1900 */
[----:B------:R-:W-:Y:S01]  /*3000*/  UISETP.NE.AND UP2, UPT, UR12, 0x2, UPT ;  /* 0x000000020c00788c */ /* 0x000fe2000bf45270 */
[----:B------:R-:W2:Y:S01]  /*3010*/  S2UR UR58, SR_CgaCtaId ;  /* 0x00000000003a79c3 */ /* 0x000ea20000008800 */
[----:B------:R-:W-:Y:S01]  /*3020*/  UMOV UR40, URZ ;  /* 0x0000003f00287c82 */ /* 0x000fe20008000000 */
[----:B------:R1:W-:Y:S01]  /*3030*/  STL [R1+0x100], RZ ;  /* 0x000100ff01007387 */ /* 0x0003e20000100800 */
[----:B------:R-:W-:Y:S01]  /*3040*/  UMOV UR41, URZ ;  /* 0x0000003f00297c82 */ /* 0x000fe20008000000 */
[----:B------:R-:W-:Y:S02]  /*3050*/  SHF.R.S32.HI R19, RZ, 0x1f, R18 ;  /* 0x0000001fff137819 */ /* 0x000fe40000011412 */
[----:B------:R-:W-:-:S13]  /*3060*/  PLOP3.LUT P1, PT, PT, PT, UP2, 0x80, 0x0 ;  /* 0x000000000000781c */ /* 0x000fda0003f2f028 */
[----:B-1----:R-:W-:Y:S05]  /*3070*/  @P1 BRA `(.L_x_23) ;  /* 0x0000000000941947 */ /* 0x002fea0003800000 */
[----:B------:R-:W-:-:S04]  /*3080*/  ULOP3.LUT UR11, UR59, 0x1, URZ, 0xfc, !UPT ;  /* 0x000000013b0b7892 */ /* 0x000fc8000f8efc3f */
[----:B------:R-:W-:-:S06]  /*3090*/  UISETP.NE.AND UP2, UPT, UR11, 0x3, UPT ;  /* 0x000000030b00788c */ /* 0x000fcc000bf45270 */
[----:B------:R-:W-:-:S13]  /*30a0*/  PLOP3.LUT P2, PT, PT, PT, UP2, 0x80, 0x0 ;  /* 0x000000000000781c */ /* 0x000fda0003f4f028 */
[----:B------:R-:W-:Y:S05]  /*30b0*/  @!P2 BRA `(.L_x_24) ;  /* 0x000000000004a947 */ /* 0x000fea0003800000 */
[----:B--2---:R-:W-:Y:S01]  /*30c0*/  BPT.TRAP 0x1 ;  /* 0x000000040000795c */ /* 0x004fe20000300000 */
.L_x_24:
[----:B------:R-:W-:Y:S01]  /*30d0*/  UMOV UR11, 0x400 ;  /* 0x00000400000b7882 */ /* 0x000fe20000000000 */
[----:B------:R-:W-:Y:S01]  /*30e0*/  SHF.L.U32 R12, RZ, 0x1f, RZ ;  /* 0x0000001fff0c7819 */ /* 0x000fe200000006ff */
[----:B--2---:R-:W-:-:S09]  /*30f0*/  ULEA UR11, UR58, UR11, 0x18 ;  /* 0x0000000b3a0b7291 */ /* 0x004fd2000f8ec03f */
[----:B------:R-:W1:Y:S02]  /*3100*/  SYNCS.PHASECHK.TRANS64.TRYWAIT P1, [UR11+0x34400], R12 ;  /* 0x0344000cff0075a7 */ /* 0x000e64000802014b */
[----:B-1----:R-:W-:Y:S05]  /*3110*/  @!P1 BRA `(.L_x_25) ;  /* 0x0000014400109947 */ /* 0x002fea0003800000 */
.L_x_361:
[----:B------:R-:W2:Y:S01]  /*3120*/  LDS.128 R16, [UR11+0x34530] ;  /* 0x0345300bff107984 */ /* 0x000ea20008000c00 */
[----:B------:R-:W-:Y:S01]  /*3130*/  @!PT LDS RZ, [RZ] ;  /* 0x00000000fffff984 */ /* 0x000fe20000000800 */
[----:B------:R-:W-:Y:S01]  /*3140*/  @!PT LDS RZ, [RZ] ;  /* 0x00000000fffff984 */ /* 0x000fe20000000800 */
[----:B------:R-:W-:Y:S01]  /*3150*/  @!PT LDS RZ, [RZ] ;  /* 0x00000000fffff984 */ /* 0x000fe20000000800 */
[----:B------:R-:W-:Y:S01]  /*3160*/  @!PT LDS RZ, [RZ] ;  /* 0x00000000fffff984 */ /* 0x000fe20000000800 */
[----:B------:R3:W-:Y:S06]  /*3170*/  MEMBAR.ALL.CTA ;  /* 0x0000000000007992 */ /* 0x0007ec0000008000 */
[----:B---3--:R-:W3:Y:S01]  /*3180*/  FENCE.VIEW.ASYNC.S ;  /* 0x00000000000073c6 */ /* 0x008ee20000000000 */
[----:B------:R-:W-:Y:S05]  /*3190*/  @!P2 BRA `(.L_x_26) ;  /* 0x000000000004a947 */ /* 0x000fea0003800000 */
[----:B------:R-:W-:Y:S01]  /*31a0*/  BPT.TRAP 0x1 ;  /* 0x000000040000795c */ /* 0x000fe20000300000 */
.L_x_26:
[----:B------:R-:W-:Y:S01]  /*31b0*/  UIADD3 UR11, UR11, 0x34440, URZ ;  /* 0x000344400b0b7890 */ /* 0x000fe2000fffe03f */
[----:B--2---:R-:W-:-:S03]  /*31c0*/  ISETP.NE.AND P1, PT, R19, RZ, PT ;  /* 0x000000ff1300720c */ /* 0x004fc60003f25270 */
[----:B------:R-:W-:-:S09]  /*31d0*/  UPRMT UR11, UR58, 0x654, UR11 ;  /* 0x000006543a0b7896 */ /* 0x000fd2000800000b */
[----:B---3--:R-:W-:Y:S01]  /*31e0*/  SYNCS.ARRIVE.TRANS64.RED.A1T0 RZ, [UR11], RZ ;  /* 0x000000ffffff79a7 */ /* 0x008fe2000810040b */
[----:B------:R-:W-:Y:S05]  /*31f0*/  @!P1 EXIT ;  /* 0x000000000000994d */ /* 0x000fea0003800000 */
[----:B-1----:R-:W-:Y:S01]  /*3200*/  IMAD.WIDE R12, R18, 0xc, R26 ;  /* 0x0000000c120c7825 */ /* 0x002fe200078e021a */
[----:B-----5:R-:W-:-:S04]  /*3210*/  R2UR UR11, R11 ;  /* 0x000000000b0b72ca */ /* 0x020fc800000e0000 */
[----:B------:R1:W5:Y:S01]  /*3220*/  LDG.E R11, desc[UR38][R12.64+0x8] ;  /* 0x000008260c0b7981 */ /* 0x000362000c1e1900 */
[----:B------:R-:W-:-:S08]  /*3230*/  SHF.R.S32.HI R19, RZ, 0x1f, R18 ;  /* 0x0000001fff137819 */ /* 0x000fd00000011412 */
[----:B------:R-:W-:Y:S01]  /*3240*/  UIADD3 UR11, UR11, 0x3f, URZ ;  /* 0x0000003f0b0b7890 */ /* 0x000fe2000fffe03f */
[----:B-1----:R-:W-:-:S03]  /*3250*/  IMAD.MOV.U32 R12, RZ, RZ, 0x1 ;  /* 0x00000001ff0c7424 */ /* 0x002fc600078e00ff */
[----:B------:R-:W-:Y:S02]  /*3260*/  USHF.R.S32.HI UR13, URZ, 0x1f, UR11 ;  /* 0x0000001f3f0d7899 */ /* 0x000fe4000801140b */
[----:B------:R1:W-:Y:S02]  /*3270*/  STL [R1+0x100], R12 ;  /* 0x0001000c01007387 */ /* 0x0003e40000100800 */
[----:B------:R-:W-:-:S04]  /*3280*/  ULEA.HI UR13, UR13, UR11, URZ, 0x6 ;  /* 0x0000000b0d0d7291 */ /* 0x000fc8000f8f303f */
[----:B------:R-:W-:-:S04]  /*3290*/  USHF.R.S32.HI UR13, URZ, 0x6, UR13 ;  /* 0x000000063f0d7899 */ /* 0x000fc8000801140d */
[----:B------:R-:W-:Y:S02]  /*32a0*/  USHF.R.U32.HI UR41, URZ, 0x2, UR13 ;  /* 0x000000023f297899 */ /* 0x000fe4000801160d */
[----:B------:R-:W-:Y:S02]  /*32b0*/  ULOP3.LUT UR40, UR13, 0x3, URZ, 0xc0, !UPT ;  /* 0x000000030d287892 */ /* 0x000fe4000f8ec03f */
[----:B-1----:R-:W-:-:S12]  /*32c0*/  ULOP3.LUT UR41, UR41, 0x1, URZ, 0xc0, !UPT ;  /* 0x0000000129297892 */ /* 0x002fd8000f8ec03f */
.L_x_23:
[----:B------:R-:W-:-:S04]  /*32d0*/  IMAD.WIDE.U32 R26, R18, 0xc, R26 ;  /* 0x0000000c121a7825 */ /* 0x000fc800078e001a */
[----:B------:R-:W-:-:S04]  /*32e0*/  IMAD R13, R19, 0xc, RZ ;  /* 0x0000000c130d7824 */ /* 0x000fc800078e02ff */
[----:B------:R-:W-:-:S05]  /*32f0*/  IMAD.IADD R27, R27, 0x1, R13 ;  /* 0x000000011b1b7824 */ /* 0x000fca00078e020d */
[----:B------:R1:W5:Y:S04]  /*3300*/  LDG.E R19, desc[UR38][R26.64+0x4] ;  /* 0x000004261a137981 */ /* 0x000368000c1e1900 */
[----:B------:R1:W5:Y:S01]  /*3310*/  LDG.E R13, desc[UR38][R26.64] ;  /* 0x000000261a0d7981 */ /* 0x000362000c1e1900 */
[----:B------:R-:W-:-:S13]  /*3320*/  PLOP3.LUT P1, PT, PT, PT, UP1, 0x80, 0x0 ;  /* 0x000000000000781c */ /* 0x000fda0003f2f018 */
[----:B-1----:R-:W-:Y:S05]  /*3330*/  @!P1 BRA `(.L_x_27) ;  /* 0x000000d800e89947 */ /* 0x002fea0003800000 */
[----:B------:R-:W-:-:S06]  /*3340*/  UISETP.GT.U32.AND UP0, UPT, UR18, 0x1, UPT ;  /* 0x000000011200788c */ /* 0x000fcc000bf04070 */
[----:B------:R-:W-:-:S13]  /*3350*/  PLOP3.LUT P0, PT, PT, PT, UP0, 0x80, 0x0 ;  /* 0x000000000000781c */ /* 0x000fda0003f0f008 */
[----:B--2---:R-:W-:Y:S05]  /*3360*/  @P0 EXIT ;  /* 0x000000000000094d */ /* 0x004fea0003800000 */
.L_x_28:
[----:B------:R-:W-:-:S08]  /*3370*/  NOP ;  /* 0x0000000000007918 */ /* 0x000fd00000000000 */
[----:B------:R-:W1:Y:S02]  /*3380*/  USETMAXREG.TRY_ALLOC.CTAPOOL UP0, 0xe8 ;  /* 0x000000e8000079c8 */ /* 0x000e640008000600 */
[----:B-1----:R-:W-:-:S13]  /*3390*/  PLOP3.LUT P0, PT, PT, PT, UP0, 0x80, 0x0 ;  /* 0x000000000000781c */ /* 0x002fda0003f0f008 */
[----:B------:R-:W-:Y:S05]  /*33a0*/  @!P0 BRA `(.L_x_28) ;  /* 0xfffffffc00f08947 */ /* 0x000fea000383ffff */
[----:B------:R-:W1:Y:S01]  /*33b0*/  SHFL.IDX PT, R24, R24, RZ, 0x1f ;  /* 0x00001fff18187589 */ /* 0x000e6200000e0000 */
[----:B------:R-:W2:Y:S01]  /*33c0*/  S2UR UR4, SR_CTAID.Y ;  /* 0x00000000000479c3 */ /* 0x000ea20000002600 */
[----:B------:R-:W-:Y:S01]  /*33d0*/  UMOV UR36, URZ ;  /* 0x0000003f00247c82 */ /* 0x000fe20008000000 */
[----:B------:R-:W-:Y:S01]  /*33e0*/  UMOV UR37, URZ ;  /* 0x0000003f00257c82 */ /* 0x000fe20008000000 */
[----:B-1----:R-:W-:Y:S01]  /*33f0*/  LOP3.LUT P0, RZ, R24, 0x3, RZ, 0xc0, !PT ;  /* 0x0000000318ff7812 */ /* 0x002fe2000780c0ff */
[----:B--2---:R-:W-:-:S12]  /*3400*/  UIMAD UR4, UR4, UR60, UR52 ;  /* 0x0000003c040472a4 */ /* 0x004fd8000f8e0234 */
[----:B------:R-:W-:Y:S05]  /*3410*/  @P0 BRA `(.L_x_29) ;  /* 0x0000000000a40947 */ /* 0x000fea0003800000 */
[----:B------:R-:W-:Y:S01]  /*3420*/  ELECT P0, URZ, PT ;  /* 0x00000000003f782f */ /* 0x000fe20003800000 */
[----:B------:R-:W-:-:S12]  /*3430*/  BSSY B0, `(.L_x_30) ;  /* 0x0000020000007945 */ /* 0x000fd80003800000 */
[----:B------:R-:W-:Y:S05]  /*3440*/  @!P0 BRA `(.L_x_31) ;  /* 0x0000000000788947 */ /* 0x000fea0003800000 */
[----:B------:R-:W1:Y:S01]  /*3450*/  S2UR UR6, SR_CgaCtaId ;  /* 0x00000000000679c3 */ /* 0x000e620000008800 */
[----:B------:R-:W-:Y:S01]  /*3460*/  UISETP.NE.AND UP0, UPT, UR12, 0x1, UPT ;  /* 0x000000010c00788c */ /* 0x000fe2000bf05270 */
[----:B------:R-:W-:-:S06]  /*3470*/  UMOV UR5, 0x400 ;  /* 0x0000040000057882 */ /* 0x000fcc0000000000 */
[----:B------:R-:W2:Y:S08]  /*3480*/  LDC.64 R4, c[0x0][0x700] ;  /* 0x0001c000ff047b82 */ /* 0x000eb00000000a00 */
[----:B----4-:R-:W2:Y:S08]  /*3490*/  LDC.64 R6, c[0x0][0x708] ;  /* 0x0001c200ff067b82 */ /* 0x010eb00000000a00 */
[----:B-----5:R-:W3:Y:S01]  /*34a0*/  LDC.64 R8, c[0x0][0x710] ;  /* 0x0001c400ff087b82 */ /* 0x020ee20000000a00 */
[----:B-1----:R-:W-:-:S04]  /*34b0*/  ULEA UR5, UR6, UR5, 0x18 ;  /* 0x0000000506057291 */ /* 0x002fc8000f8ec03f */
[----:B------:R-:W-:Y:S02]  /*34c0*/  UIADD3 UR6, UR5, 0x80, URZ ;  /* 0x0000008005067890 */ /* 0x000fe4000fffe03f */
[----:B------:R-:W-:Y:S01]  /*34d0*/  @!UP0 UIADD3 UR6, UR5, URZ, URZ ;  /* 0x0000003f05068290 */ /* 0x000fe2000fffe03f */
[----:B------:R-:W3:Y:S08]  /*34e0*/  LDC.64 R10, c[0x0][0x718] ;  /* 0x0001c600ff0a7b82 */ /* 0x000ef00000000a00 */
[----:B------:R-:W1:Y:S01]  /*34f0*/  LDC.64 R24, c[0x0][0x720] ;  /* 0x0001c800ff187b82 */ /* 0x000e620000000a00 */
[----:B--2---:R2:W-:Y:S07]  /*3500*/  STS.128 [UR6+0x34780], R4 ;  /* 0x03478004ff007988 */ /* 0x0045ee0008000c06 */
[----:B------:R-:W1:Y:S08]  /*3510*/  LDC.64 R26, c[0x0][0x728] ;  /* 0x0001ca00ff1a7b82 */ /* 0x000e700000000a00 */
[----:B------:R-:W4:Y:S01]  /*3520*/  LDC.64 R28, c[0x0][0x730] ;  /* 0x0001cc00ff1c7b82 */ /* 0x000f220000000a00 */
[----:B---3--:R2:W-:Y:S07]  /*3530*/  STS.128 [UR6+0x34790], R8 ;  /* 0x03479008ff007988 */ /* 0x0085ee0008000c06 */
[----:B------:R-:W4:Y:S08]  /*3540*/  LDC.64 R30, c[0x0][0x738] ;  /* 0x0001ce00ff1e7b82 */ /* 0x000f300000000a00 */
[----:B------:R-:W3:Y:S01]  /*3550*/  LDC.64 R32, c[0x0][0x740] ;  /* 0x0001d000ff207b82 */ /* 0x000ee20000000a00 */
[----:B-1----:R2:W-:Y:S07]  /*3560*/  STS.128 [UR6+0x347a0], R24 ;  /* 0x0347a018ff007988 */ /* 0x0025ee0008000c06 */
[----:B------:R-:W3:Y:S08]  /*3570*/  LDC.64 R34, c[0x0][0x748] ;  /* 0x0001d200ff227b82 */ /* 0x000ef00000000a00 */
[----:B------:R-:W1:Y:S01]  /*3580*/  LDC.64 R36, c[0x0][0x750] ;  /* 0x0001d400ff247b82 */ /* 0x000e620000000a00 */
[----:B----4-:R2:W-:Y:S07]  /*3590*/  STS.128 [UR6+0x347b0], R28 ;  /* 0x0347b01cff007988 */ /* 0x0105ee0008000c06 */
[----:B------:R-:W1:Y:S08]  /*35a0*/  LDC.64 R38, c[0x0][0x758] ;  /* 0x0001d600ff267b82 */ /* 0x000e700000000a00 */
[----:B------:R-:W4:Y:S01]  /*35b0*/  LDC.64 R40, c[0x0][0x760] ;  /* 0x0001d800ff287b82 */ /* 0x000f220000000a00 */
[----:B---3--:R2:W-:Y:S07]  /*35c0*/  STS.128 [UR6+0x347c0], R32 ;  /* 0x0347c020ff007988 */ /* 0x0085ee0008000c06 */
[----:B------:R-:W4:Y:S08]  /*35d0*/  LDC.64 R42, c[0x0][0x768] ;  /* 0x0001da00ff2a7b82 */ /* 0x000f300000000a00 */
[----:B------:R-:W3:Y:S01]  /*35e0*/  LDC.64 R44, c[0x0][0x770] ;  /* 0x0001dc00ff2c7b82 */ /* 0x000ee20000000a00 */
[----:B-1----:R2:W-:Y:S07]  /*35f0*/  STS.128 [UR6+0x347d0], R36 ;  /* 0x0347d024ff007988 */ /* 0x0025ee0008000c06 */
[----:B------:R-:W3:Y:S01]  /*3600*/  LDC.64 R46, c[0x0][0x778] ;  /* 0x0001de00ff2e7b82 */ /* 0x000ee20000000a00 */
[----:B----4-:R2:W-:Y:S04]  /*3610*/  STS.128 [UR6+0x347e0], R40 ;  /* 0x0347e028ff007988 */ /* 0x0105e80008000c06 */
[----:B---3--:R2:W-:Y:S02]  /*3620*/  STS.128 [UR6+0x347f0], R44 ;  /* 0x0347f02cff007988 */ /* 0x0085e40008000c06 */
.L_x_31:
[----:B------:R-:W-:Y:S05]  /*3630*/  BSYNC B0 ;  /* 0x0000000000007941 */ /* 0x000fea0003800000 */
.L_x_30:
[----:B------:R-:W-:Y:S01]  /*3640*/  UISETP.NE.AND UP0, UPT, UR12, 0x1, UPT ;  /* 0x000000010c00788c */ /* 0x000fe2000bf05270 */
[----:B------:R-:W-:Y:S01]  /*3650*/  NOP ;  /* 0x0000000000007918 */ /* 0x000fe20000000000 */
[----:B------:R-:W-:Y:S01]  /*3660*/  ULDC UR5, c[0x0][0x884] ;  /* 0x0002210000057ab9 */ /* 0x000fe20000000800 */
[----:B------:R-:W-:Y:S01]  /*3670*/  ULDC.64 UR36, c[0x0][0x800] ;  /* 0x0002000000247ab9 */ /* 0x000fe20000000a00 */
[----:B------:R-:W-:-:S04]  /*3680*/  USEL UR5, UR5, URZ, UP0 ;  /* 0x0000003f05057287 */ /* 0x000fc80008000000 */
[----:B------:R-:W-:-:S04]  /*3690*/  UIADD3 UR5, UR4, UR5, URZ ;  /* 0x0000000504057290 */ /* 0x000fc8000fffe03f */
[----:B------:R-:W-:-:S12]  /*36a0*/  UIMAD.WIDE UR36, UR5, 0x80, UR36 ;  /* 0x00000080052478a5 */ /* 0x000fd8000f8e0224 */
.L_x_29:
[----:B------:R-:W-:-:S13]  /*36b0*/  ISETP.NE.AND P0, PT, RZ, UR51, PT ;  /* 0x00000033ff007c0c */ /* 0x000fda000bf05270 */
[----:B------:R-:W-:Y:S05]  /*36c0*/  @P0 BRA `(.L_x_32) ;  /* 0x00000004000c0947 */ /* 0x000fea0003800000 */
[----:B------:R-:W-:Y:S01]  /*36d0*/  ELECT P0, URZ, PT ;  /* 0x00000000003f782f */ /* 0x000fe20003800000 */
[----:B------:R-:W-:-:S12]  /*36e0*/  BSSY B0, `(.L_x_33) ;  /* 0x000002c000007945 */ /* 0x000fd80003800000 */
[----:B------:R-:W-:Y:S05]  /*36f0*/  @!P0 BRA `(.L_x_34) ;  /* 0x0000000000a88947 */ /* 0x000fea0003800000 */
[----:B--2-4-:R-:W1:Y:S08]  /*3700*/  LDC.64 R6, c[0x0][0x820] ;  /* 0x00020800ff067b82 */ /* 0x014e700000000a00 */
[----:B------:R-:W2:Y:S01]  /*3710*/  LDC.64 R4, c[0x0][0x818] ;  /* 0x00020600ff047b82 */ /* 0x000ea20000000a00 */
[----:B-1----:R-:W-:-:S06]  /*3720*/  IMAD.WIDE R6, R18, 0x8, R6 ;  /* 0x0000000812067825 */ /* 0x002fcc00078e0206 */
[----:B------:R-:W3:Y:S01]  /*3730*/  LDG.E.64 R6, desc[UR38][R6.64] ;  /* 0x0000002606067981 */ /* 0x000ee2000c1e1b00 */
[----:B--2---:R-:W-:-:S06]  /*3740*/  IMAD.WIDE R4, R18, 0x8, R4 ;  /* 0x0000000812047825 */ /* 0x004fcc00078e0204 */
[----:B------:R-:W2:Y:S01]  /*3750*/  LDG.E.64 R4, desc[UR38][R4.64] ;  /* 0x0000002604047981 */ /* 0x000ea2000c1e1b00 */
[----:B------:R-:W1:Y:S01]  /*3760*/  S2UR UR5, SR_CgaCtaId ;  /* 0x00000000000579c3 */ /* 0x000e620000008800 */
[----:B------:R-:W-:Y:S01]  /*3770*/  UISETP.NE.AND UP0, UPT, UR12, 0x1, UPT ;  /* 0x000000010c00788c */ /* 0x000fe2000bf05270 */
[----:B-----5:R-:W-:Y:S01]  /*3780*/  IADD3 R9, R19, -0x1, RZ ;  /* 0xffffffff13097810 */ /* 0x020fe20007ffe0ff */
[----:B------:R-:W-:Y:S01]  /*3790*/  UMOV UR4, 0x400 ;  /* 0x0000040000047882 */ /* 0x000fe20000000000 */
[----:B------:R-:W-:Y:S01]  /*37a0*/  CS2R R10, SRZ ;  /* 0x00000000000a7805 */ /* 0x000fe2000001ff00 */
[----:B-1----:R-:W-:-:S04]  /*37b0*/  ULEA UR4, UR5, UR4, 0x18 ;  /* 0x0000000405047291 */ /* 0x002fc8000f8ec03f */
[----:B------:R-:W-:-:S03]  /*37c0*/  UIADD3 UR5, UR4, 0x80, URZ ;  /* 0x0000008004057890 */ /* 0x000fc6000fffe03f */
[----:B------:R-:W-:-:S04]  /*37d0*/  @!UP0 UIADD3 UR5, UR4, URZ, URZ ;  /* 0x0000003f04058290 */ /* 0x000fc8000fffe03f */
[----:B------:R-:W-:-:S05]  /*37e0*/  UIADD3 UR4, UR5, 0x34780, URZ ;  /* 0x0003478005047890 */ /* 0x000fca000fffe03f */
[----:B------:R-:W1:Y:S01]  /*37f0*/  LDS R0, [UR5+0x3479c] ;  /* 0x03479c05ff007984 */ /* 0x000e620008000800 */
[----:B------:R-:W-:-:S03]  /*3800*/  MOV R20, UR4 ;  /* 0x0000000400147c02 */ /* 0x000fc60008000f00 */
[----:B------:R-:W-:Y:S01]  /*3810*/  STS [UR5+0x347b0], RZ ;  /* 0x0347b0ffff007988 */ /* 0x000fe20008000805 */
[----:B------:R-:W-:-:S05]  /*3820*/  SHF.R.U64 R20, R20, 0x4, RZ ;  /* 0x0000000414147819 */ /* 0x000fca00000012ff */
[----:B------:R-:W-:Y:S04]  /*3830*/  STS [UR5+0x34790], R20 ;  /* 0x03479014ff007988 */ /* 0x000fe80008000805 */
[----:B------:R-:W-:Y:S01]  /*3840*/  STS [UR5+0x34794], R20 ;  /* 0x03479414ff007988 */ /* 0x000fe20008000805 */
[----:B---3--:R-:W-:-:S04]  /*3850*/  SHF.L.U64.HI R15, R6, 0x1, R7 ;  /* 0x00000001060f7819 */ /* 0x008fc80000010207 */
[----:B------:R-:W-:-:S04]  /*3860*/  LOP3.LUT R15, R15, 0x1fffffff, RZ, 0xc0, !PT ;  /* 0x1fffffff0f0f7812 */ /* 0x000fc800078ec0ff */
[----:B------:R-:W-:Y:S01]  /*3870*/  SHF.R.U32.HI R7, RZ, 0x4, R15 ;  /* 0x00000004ff077819 */ /* 0x000fe2000001160f */
[----:B--2---:R-:W-:Y:S03]  /*3880*/  STS.64 [UR5+0x34780], R4 ;  /* 0x03478004ff007988 */ /* 0x004fe60008000a05 */
[----:B-1----:R-:W-:-:S05]  /*3890*/  LOP3.LUT R0, R0, 0xf, R7, 0xb8, !PT ;  /* 0x0000000f00007812 */ /* 0x002fca00078eb807 */
[----:B------:R1:W-:Y:S04]  /*38a0*/  STS [UR5+0x3479c], R0 ;  /* 0x03479c00ff007988 */ /* 0x0003e80008000805 */
[----:B------:R-:W2:Y:S01]  /*38b0*/  LDS R7, [UR5+0x3479c] ;  /* 0x03479c05ff077984 */ /* 0x000ea20008000800 */
[----:B-1----:R-:W-:-:S05]  /*38c0*/  IMAD.SHL.U32 R0, R6, 0x2, RZ ;  /* 0x0000000206007824 */ /* 0x002fca00078e00ff */
[----:B------:R-:W-:-:S04]  /*38d0*/  LOP3.LUT R0, R0, 0xfffffffe, RZ, 0xc0, !PT ;  /* 0xfffffffe00007812 */ /* 0x000fc800078ec0ff */
[----:B------:R-:W-:-:S05]  /*38e0*/  SHF.R.U64 R0, R0, 0x4, R15 ;  /* 0x0000000400007819 */ /* 0x000fca000000120f */
[----:B------:R-:W-:Y:S01]  /*38f0*/  STS [UR5+0x3478c], R0 ;  /* 0x03478c00ff007988 */ /* 0x000fe20008000805 */
[----:B--2---:R-:W-:-:S05]  /*3900*/  LOP3.LUT R7, R7, 0xf0, RZ, 0xb8, !PT ;  /* 0x000000f007077812 */ /* 0x004fca00078eb8ff */
[----:B------:R-:W-:Y:S04]  /*3910*/  STS [UR5+0x3479c], R7 ;  /* 0x03479c07ff007988 */ /* 0x000fe80008000805 */
[----:B------:R-:W1:Y:S02]  /*3920*/  LDS R8, [UR5+0x3479c] ;  /* 0x03479c05ff087984 */ /* 0x000e640008000800 */
[----:B-1----:R-:W-:Y:S01]  /*3930*/  LOP3.LUT R21, R8, 0xf00, RZ, 0xb8, !PT ;  /* 0x00000f0008157812 */ /* 0x002fe200078eb8ff */
[----:B------:R-:W-:-:S04]  /*3940*/  VIADD R8, R13, 0xffffffff ;  /* 0xffffffff0d087836 */ /* 0x000fc80000000000 */
[----:B------:R-:W-:Y:S04]  /*3950*/  STS.64 [UR5+0x34798], R20 ;  /* 0x03479814ff007988 */ /* 0x000fe80008000a05 */
[----:B------:R-:W1:Y:S04]  /*3960*/  LDS R12, [UR5+0x3479c] ;  /* 0x03479c05ff0c7984 */ /* 0x000e680008000800 */
[----:B------:R3:W-:Y:S01]  /*3970*/  STS.128 [UR5+0x347a0], R8 ;  /* 0x0347a008ff007988 */ /* 0x0007e20008000c05 */
[----:B-1----:R-:W-:-:S05]  /*3980*/  LOP3.LUT R12, R12, 0xf000, RZ, 0xb8, !PT ;  /* 0x0000f0000c0c7812 */ /* 0x002fca00078eb8ff */
[----:B------:R3:W-:Y:S02]  /*3990*/  STS [UR5+0x3479c], R12 ;  /* 0x03479c0cff007988 */ /* 0x0007e40008000805 */
.L_x_34:
[----:B------:R-:W-:Y:S05]  /*39a0*/  BSYNC B0 ;  /* 0x0000000000007941 */ /* 0x000fea0003800000 */
.L_x_33:
[----:B------:R-:W-:Y:S01]  /*39b0*/  ELECT P0, URZ, PT ;  /* 0x00000000003f782f */ /* 0x000fe20003800000 */
[----:B------:R-:W-:Y:S01]  /*39c0*/  NOP ;  /* 0x0000000000007918 */ /* 0x000fe20000000000 */
[----:B------:R-:W-:Y:S11]  /*39d0*/  BSSY B0, `(.L_x_35) ;  /* 0x0000004000007945 */ /* 0x000ff60003800000 */
[----:B------:R-:W-:Y:S05]  /*39e0*/  @!P0 BRA `(.L_x_36) ;  /* 0x0000000000088947 */ /* 0x000fea0003800000 */
[----:B------:R0:W-:Y:S01]  /*39f0*/  UTMACMDFLUSH ;  /* 0x00000000000079b7 */ /* 0x0001e20000000000 */
[----:B------:R-:W-:-:S04]  /*3a00*/  DEPBAR.LE SB0, 0x0 ;  /* 0x000080000000791a */ /* 0x000fc80000000000 */
.L_x_36:
[----:B------:R-:W-:Y:S05]  /*3a10*/  BSYNC B0 ;  /* 0x0000000000007941 */ /* 0x000fea0003800000 */
.L_x_35:
[----:B------:R-:W1:Y:S01]  /*3a20*/  S2UR UR5, SR_CgaCtaId ;  /* 0x00000000000579c3 */ /* 0x000e620000008800 */
[----:B-----5:R-:W2:Y:S01]  /*3a30*/  S2R R0, SR_LANEID ;  /* 0x0000000000007919 */ /* 0x020ea20000000000 */
[----:B------:R-:W-:Y:S01]  /*3a40*/  UISETP.NE.AND UP0, UPT, UR12, 0x1, UPT ;  /* 0x000000010c00788c */ /* 0x000fe2000bf05270 */
[----:B------:R-:W-:Y:S02]  /*3a50*/  UMOV UR4, 0x400 ;  /* 0x0000040000047882 */ /* 0x000fe40000000000 */
[----:B-1----:R-:W-:-:S04]  /*3a60*/  ULEA UR4, UR5, UR4, 0x18 ;  /* 0x0000000405047291 */ /* 0x002fc8000f8ec03f */
[----:B------:R-:W-:-:S04]  /*3a70*/  UIADD3 UR5, UR4, 0x80, URZ ;  /* 0x0000008004057890 */ /* 0x000fc8000fffe03f */
[----:B------:R-:W-:Y:S01]  /*3a80*/  @!UP0 UIADD3 UR5, UR4, URZ, URZ ;  /* 0x0000003f04058290 */ /* 0x000fe2000fffe03f */
[----:B--2---:R-:W-:-:S05]  /*3a90*/  IMAD.SHL.U32 R0, R0, 0x4, RZ ;  /* 0x0000000400007824 */ /* 0x004fca00078e00ff */
[----:B------:R-:W-:Y:S01]  /*3aa0*/  IMAD.U32 R5, RZ, RZ, UR5 ;  /* 0x00000005ff057e24 */ /* 0x000fe2000f8e00ff */
[----:B------:R-:W-:-:S04]  /*3ab0*/  IADD3 R4, P0, R0, UR36, RZ ;  /* 0x0000002400047c10 */ /* 0x000fc8000ff1e0ff */
[----:B----4-:R-:W-:Y:S02]  /*3ac0*/  IADD3 R6, R0, 0x34780, R5 ;  /* 0x0003478000067810 */ /* 0x010fe40007ffe005 */
[----:B------:R-:W-:-:S03]  /*3ad0*/  IADD3.X R5, RZ, UR37, RZ, P0, !PT ;  /* 0x00000025ff057c10 */ /* 0x000fc600087fe4ff */
[----:B------:R-:W1:Y:S04]  /*3ae0*/  LDS R7, [R6] ;  /* 0x0000000006077984 */ /* 0x000e680000000800 */
[----:B-1----:R1:W5:Y:S02]  /*3af0*/  ATOMG.E.EXCH.STRONG.GPU PT, RZ, [R4], R7 ;  /* 0x0000000704ff73a8 */ /* 0x00236400041ee100 */
.L_x_32:
[----:B-----5:R-:W-:Y:S01]  /*3b00*/  IMAD.SHL.U32 R0, R2, 0x40, RZ ;  /* 0x0000004002007824 */ /* 0x020fe200078e00ff */
[-C--:B-12---:R-:W-:Y:S01]  /*3b10*/  LEA.HI R5, R3, R2.reuse, RZ, 0x5 ;  /* 0x0000000203057211 */ /* 0x086fe200078f28ff */
[----:B------:R-:W1:Y:S01]  /*3b20*/  S2UR UR57, SR_CgaCtaId ;  /* 0x00000000003979c3 */ /* 0x000e620000008800 */
[----:B------:R-:W-:Y:S01]  /*3b30*/  IMAD.SHL.U32 R14, R14, 0x8, RZ ;  /* 0x000000080e0e7824 */ /* 0x000fe200078e00ff */
[----:B------:R-:W-:Y:S01]  /*3b40*/  UISETP.NE.AND UP1, UPT, UR12, 0x1, UPT ;  /* 0x000000010c00788c */ /* 0x000fe2000bf25270 */
[----:B------:R-:W-:Y:S01]  /*3b50*/  LOP3.LUT R4, R0, 0x40, RZ, 0xc0, !PT ;  /* 0x0000004000047812 */ /* 0x000fe200078ec0ff */
[----:B------:R-:W-:Y:S01]  /*3b60*/  UISETP.NE.AND UP0, UPT, UR18, URZ, UPT ;  /* 0x0000003f1200728c */ /* 0x000fe2000bf05270 */
[----:B------:R-:W-:Y:S01]  /*3b70*/  SHF.R.U32.HI R5, RZ, 0x1, R5 ;  /* 0x00000001ff057819 */ /* 0x000fe20000011605 */
[----:B------:R-:W-:Y:S01]  /*3b80*/  UMOV UR47, 0x400 ;  /* 0x00000400002f7882 */ /* 0x000fe20000000000 */
[-C--:B------:R-:W-:Y:S01]  /*3b90*/  LEA.HI R0, R2, R2.reuse, RZ, 0x1 ;  /* 0x0000000202007211 */ /* 0x080fe200078f08ff */
[----:B------:R-:W-:Y:S01]  /*3ba0*/  USEL UR4, URZ, 0x1, UP0 ;  /* 0x000000013f047887 */ /* 0x000fe20008000000 */
[----:B------:R-:W-:Y:S01]  /*3bb0*/  LOP3.LUT R5, R4, 0x30, R5, 0xf8, !PT ;  /* 0x0000003004057812 */ /* 0x000fe200078ef805 */
[----:B------:R-:W-:Y:S01]  /*3bc0*/  USHF.L.U32 UR50, UR18, 0x3, URZ ;  /* 0x0000000312327899 */ /* 0x000fe2000800063f */
[----:B------:R-:W-:Y:S01]  /*3bd0*/  SHF.R.S32.HI R0, RZ, 0x1, R0 ;  /* 0x00000001ff007819 */ /* 0x000fe20000011400 */
[----:B------:R-:W-:Y:S01]  /*3be0*/  IMAD.MOV.U32 R7, RZ, RZ, 0x1 ;  /* 0x00000001ff077424 */ /* 0x000fe200078e00ff */
[----:B------:R-:W-:Y:S01]  /*3bf0*/  LOP3.LUT R14, R5, 0x8, R14, 0xf8, !PT ;  /* 0x00000008050e7812 */ /* 0x000fe200078ef80e */
[----:B------:R-:W-:Y:S01]  /*3c00*/  ULOP3.LUT UR54, UR50, 0x8, URZ, 0xc0, !UPT ;  /* 0x0000000832367892 */ /* 0x000fe2000f8ec03f */
[----:B------:R-:W-:Y:S01]  /*3c10*/  LEA.HI R5, R3, R2, RZ, 0x4 ;  /* 0x0000000203057211 */ /* 0x000fe200078f20ff */
[----:B------:R-:W-:Y:S01]  /*3c20*/  VIADD R222, R2, 0x1f ;  /* 0x0000001f02de7836 */ /* 0x000fe20000000000 */
[----:B------:R-:W-:Y:S01]  /*3c30*/  SHF.L.U32 R0, R0, 0x7, RZ ;  /* 0x0000000700007819 */ /* 0x000fe200000006ff */
[----:B------:R-:W-:Y:S01]  /*3c40*/  IMAD.MOV.U32 R216, RZ, RZ, RZ ;  /* 0x000000ffffd87224 */ /* 0x000fe200078e00ff */
[----:B----4-:R-:W-:Y:S01]  /*3c50*/  SHF.R.S32.HI R6, RZ, 0x4, R5 ;  /* 0x00000004ff067819 */ /* 0x010fe20000011405 */
[----:B------:R-:W-:Y:S01]  /*3c60*/  ULOP3.LUT UR43, UR42, 0x1, URZ, 0xfc, !UPT ;  /* 0x000000012a2b7892 */ /* 0x000fe2000f8efc3f */
[----:B------:R-:W-:Y:S01]  /*3c70*/  LOP3.LUT R3, R0, 0x180, RZ, 0xc0, !PT ;  /* 0x0000018000037812 */ /* 0x000fe200078ec0ff */
[----:B------:R-:W-:Y:S01]  /*3c80*/  ULOP3.LUT UR53, UR59, 0x1, URZ, 0xfc, !UPT ;  /* 0x000000013b357892 */ /* 0x000fe2000f8efc3f */
[----:B------:R-:W-:Y:S01]  /*3c90*/  LEA.HI R5, R5, R6, RZ, 0x1 ;  /* 0x0000000605057211 */ /* 0x000fe200078f08ff */
[----:B-1----:R-:W-:Y:S01]  /*3ca0*/  ULEA UR47, UR57, UR47, 0x18 ;  /* 0x0000002f392f7291 */ /* 0x002fe2000f8ec03f */
[----:B------:R-:W-:Y:S01]  /*3cb0*/  LOP3.LUT R4, R3, R4, RZ, 0xfc, !PT ;  /* 0x0000000403047212 */ /* 0x000fe200078efcff */
[----:B------:R-:W-:Y:S01]  /*3cc0*/  ULOP3.LUT UR55, UR61, 0x1, URZ, 0xfc, !UPT ;  /* 0x000000013d377892 */ /* 0x000fe2000f8efc3f */
[----:B------:R-:W-:Y:S01]  /*3cd0*/  LOP3.LUT R5, R5, 0x7ffffe, RZ, 0xc0, !PT ;  /* 0x007ffffe05057812 */ /* 0x000fe200078ec0ff */
[----:B------:R-:W-:Y:S01]  /*3ce0*/  UIADD3 UR49, UR47, 0x80, URZ ;  /* 0x000000802f317890 */ /* 0x000fe2000fffe03f */
[----:B------:R-:W-:Y:S01]  /*3cf0*/  SHF.R.U32.HI R4, RZ, 0x3, R4 ;  /* 0x00000003ff047819 */ /* 0x000fe20000011604 */
[----:B------:R-:W-:Y:S01]  /*3d00*/  UIADD3 UR48, UR47, 0x34510, URZ ;  /* 0x000345102f307890 */ /* 0x000fe2000fffe03f */
[----:B------:R-:W-:Y:S01]  /*3d10*/  MOV R217, UR4 ;  /* 0x0000000400d97c02 */ /* 0x000fe20008000f00 */
[----:B------:R-:W-:Y:S01]  /*3d20*/  IMAD.IADD R5, R6, 0x1, -R5 ;  /* 0x0000000106057824 */ /* 0x000fe200078e0a05 */
[----:B------:R-:W-:Y:S01]  /*3d30*/  LOP3.LUT R4, R4, R14, R3, 0x1e, !PT ;  /* 0x0000000e04047212 */ /* 0x000fe200078e1e03 */
[----:B------:R-:W-:-:S02]  /*3d40*/  @!UP1 UIADD3 UR49, UR47, URZ, URZ ;  /* 0x0000003f2f319290 */ /* 0x000fc4000fffe03f */
[----:B------:R-:W-:Y:S01]  /*3d50*/  ULOP3.LUT UR56, UR50, 0x8, URZ, 0xc, !UPT ;  /* 0x0000000832387892 */ /* 0x000fe2000f8e0c3f */
[----:B------:R-:W-:Y:S01]  /*3d60*/  LEA R221, R5, R4, 0x9 ;  /* 0x0000000405dd7211 */ /* 0x000fe200078e48ff */
[----:B------:R-:W-:Y:S02]  /*3d70*/  ULOP3.LUT UR54, UR54, 0x18, URZ, 0x3c, !UPT ;  /* 0x0000001836367892 */ /* 0x000fe4000f8e3c3f */
[----:B------:R-:W-:Y:S02]  /*3d80*/  UIADD3 UR5, UR50, UR48, URZ ;  /* 0x0000003032057290 */ /* 0x000fe4000fffe03f */
[----:B------:R-:W-:-:S12]  /*3d90*/  UIADD3 UR49, UR49, 0x34780, URZ ;  /* 0x0003478031317890 */ /* 0x000fd8000fffe03f */
.L_x_160:
[----:B-1-3--:R-:W1:Y:S02]  /*3da0*/  LDC.64 R2, c[0x0][0x290] ;  /* 0x0000a400ff027b82 */ /* 0x00ae640000000a00 */
[----:B-1----:R-:W-:-:S05]  /*3db0*/  IMAD.WIDE R2, R18, 0xc, R2 ;  /* 0x0000000c12027825 */ /* 0x002fca00078e0202 */
[----:B--2---:R-:W2:Y:S01]  /*3dc0*/  LDG.E R5, desc[UR38][R2.64+0x8] ;  /* 0x0000082602057981 */ /* 0x004ea2000c1e1900 */
[----:B---3--:R-:W-:Y:S01]  /*3dd0*/  SHF.L.U32 R11, R217, 0x1f, RZ ;  /* 0x0000001fd90b7819 */ /* 0x008fe200000006ff */
[----:B------:R-:W-:Y:S01]  /*3de0*/  IMAD.U32 R8, RZ, RZ, UR48 ;  /* 0x00000030ff087e24 */ /* 0x000fe2000f8e00ff */
[----:B------:R-:W-:-:S03]  /*3df0*/  UMOV UR5, UR40 ;  /* 0x0000002800057c82 */ /* 0x000fc60008000000 */
[----:B------:R-:W1:Y:S01]  /*3e00*/  SYNCS.PHASECHK.TRANS64.TRYWAIT P0, [R8+UR50], R11 ;  /* 0x0000000b080075a7 */ /* 0x000e620008000172 */
[----:B--2---:R-:W-:-:S05]  /*3e10*/  VIADD R6, R5, 0x3f ;  /* 0x0000003f05067836 */ /* 0x004fca0000000000 */
[----:B------:R-:W-:-:S04]  /*3e20*/  SHF.R.S32.HI R9, RZ, 0x1f, R6 ;  /* 0x0000001fff097819 */ /* 0x000fc80000011406 */
[----:B------:R-:W-:Y:S01]  /*3e30*/  LEA.HI R6, R9, R6, RZ, 0x6 ;  /* 0x0000000609067211 */ /* 0x000fe200078f30ff */
[----:B-1----:R-:W-:Y:S06]  /*3e40*/  @!P0 BRA `(.L_x_37) ;  /* 0x0000013400dc8947 */ /* 0x002fec0003800000 */
.L_x_362:
[----:B------:R2:W-:Y:S01]  /*3e50*/  STL [R1], RZ ;  /* 0x000000ff01007387 */ /* 0x0005e20000100800 */
[----:B------:R-:W-:Y:S01]  /*3e60*/  ISETP.GE.AND P0, PT, R5, 0x1, PT ;  /* 0x000000010500780c */ /* 0x000fe20003f06270 */
[----:B------:R-:W-:Y:S01]  /*3e70*/  UMOV UR4, URZ ;  /* 0x0000003f00047c82 */ /* 0x000fe20008000000 */
[----:B------:R-:W-:Y:S01]  /*3e80*/  MOV R219, R18 ;  /* 0x0000001200db7202 */ /* 0x000fe20000000f00 */
[----:B------:R2:W-:Y:S01]  /*3e90*/  STL [R1+0x4], RZ ;  /* 0x000004ff01007387 */ /* 0x0005e20000100800 */
[----:B------:R-:W-:Y:S01]  /*3ea0*/  SHF.R.S32.HI R19, RZ, 0x1f, R18 ;  /* 0x0000001fff137819 */ /* 0x000fe20000011412 */
[----:B------:R-:W-:Y:S01]  /*3eb0*/  IMAD.U32 R2, RZ, RZ, UR41 ;  /* 0x00000029ff027e24 */ /* 0x000fe2000f8e00ff */
[----:B------:R-:W-:Y:S01]  /*3ec0*/  CS2R R86, SRZ ;  /* 0x0000000000567805 */ /* 0x000fe2000001ff00 */
[----:B------:R2:W-:Y:S01]  /*3ed0*/  STL [R1+0x8], RZ ;  /* 0x000008ff01007387 */ /* 0x0005e20000100800 */
[----:B------:R-:W-:Y:S02]  /*3ee0*/  CS2R R152, SRZ ;  /* 0x0000000000987805 */ /* 0x000fe4000001ff00 */
[----:B------:R-:W-:-:S02]  /*3ef0*/  CS2R R154, SRZ ;  /* 0x00000000009a7805 */ /* 0x000fc4000001ff00 */
[----:B------:R-:W-:Y:S01]  /*3f00*/  CS2R R156, SRZ ;  /* 0x00000000009c7805 */ /* 0x000fe2000001ff00 */
[----:B------:R2:W-:Y:S01]  /*3f10*/  STL [R1+0xc], RZ ;  /* 0x00000cff01007387 */ /* 0x0005e20000100800 */
[----:B------:R-:W-:Y:S02]  /*3f20*/  CS2R R158, SRZ ;  /* 0x00000000009e7805 */ /* 0x000fe4000001ff00 */
[----:B------:R-:W-:Y:S02]  /*3f30*/  CS2R R160, SRZ ;  /* 0x0000000000a07805 */ /* 0x000fe4000001ff00 */
        /* <DEDUP_REMOVED lines=108> */
[----:B------:R-:W-:Y:S01]  /*4600*/  SHF.R.S32.HI R6, RZ, 0x6, R6 ;  /* 0x00000006ff067819 */ /* 0x000fe20000011406 */
        /* <DEDUP_REMOVED lines=12> */
[----:B------:R2:W-:Y:S04]  /*46d0*/  STL [R1+0x88], RZ ;  /* 0x000088ff01007387 */ /* 0x0005e80000100800 */
        /* <DEDUP_REMOVED lines=28> */
[----:B------:R2:W-:Y:S01]  /*48a0*/  STL [R1+0xfc], RZ ;  /* 0x0000fcff01007387 */ /* 0x0005e20000100800 */
[----:B------:R-:W-:Y:S05]  /*48b0*/  @!P0 BRA `(.L_x_38) ;  /* 0x0000002800408947 */ /* 0x000fea0003800000 */
[----:B------:R-:W-:-:S06]  /*48c0*/  UISETP.NE.AND UP0, UPT, UR43, 0x3, UPT ;  /* 0x000000032b00788c */ /* 0x000fcc000bf05270 */
[----:B------:R-:W-:-:S13]  /*48d0*/  PLOP3.LUT P1, PT, PT, PT, UP0, 0x80, 0x0 ;  /* 0x000000000000781c */ /* 0x000fda0003f2f008 */
[----:B------:R-:W-:Y:S05]  /*48e0*/  @!P1 BRA `(.L_x_39) ;  /* 0x0000000000049947 */ /* 0x000fea0003800000 */
[----:B------:R-:W-:Y:S01]  /*48f0*/  BPT.TRAP 0x1 ;  /* 0x000000040000795c */ /* 0x000fe20000300000 */
.L_x_39:
[----:B------:R-:W-:Y:S01]  /*4900*/  ULEA UR4, UR40, UR47, 0x3 ;  /* 0x0000002f28047291 */ /* 0x000fe2000f8e183f */
[----:B-1----:R-:W-:-:S05]  /*4910*/  IMAD.U32 R0, RZ, RZ, UR41 ;  /* 0x00000029ff007e24 */ /* 0x002fca000f8e00ff */
[----:B------:R-:W-:-:S04]  /*4920*/  SHF.L.U32 R0, R0, 0x1f, RZ ;  /* 0x0000001f00007819 */ /* 0x000fc800000006ff */
[----:B------:R1:W3:Y:S01]  /*4930*/  SYNCS.PHASECHK.TRANS64.TRYWAIT P0, [UR4+0x34480], R0 ;  /* 0x03448000ff0075a7 */ /* 0x0002e20008000144 */
[----:B------:R-:W-:Y:S05]  /*4940*/  @!P1 BRA `(.L_x_40) ;  /* 0x0000000000049947 */ /* 0x000fea0003800000 */
[----:B------:R-:W-:Y:S01]  /*4950*/  BPT.TRAP 0x1 ;  /* 0x000000040000795c */ /* 0x000fe20000300000 */
.L_x_40:
[----:B---3--:R-:W-:Y:S05]  /*4960*/  @P0 BRA `(.L_x_41) ;  /* 0x0000000000080947 */ /* 0x008fea0003800000 */
[----:B------:R-:W3:Y:S02]  /*4970*/  SYNCS.PHASECHK.TRANS64.TRYWAIT P0, [UR4+0x34480], R0 ;  /* 0x03448000ff0075a7 */ /* 0x000ee40008000144 */
[----:B---3--:R-:W-:Y:S05]  /*4980*/  @!P0 BRA `(.L_x_42) ;  /* 0x0000012c00288947 */ /* 0x008fea0003800000 */
.L_x_41:
[----:B------:R-:W-:Y:S01]  /*4990*/  UIADD3 UR5, UR47, 0x20000, URZ ;  /* 0x000200002f057890 */ /* 0x000fe2000fffe03f */
[----:B------:R-:W-:Y:S01]  /*49a0*/  WARPGROUP.ARRIVE ;  /* 0x00000000000079c5 */ /* 0x000fe20000000000 */
[----:B------:R-:W-:Y:S01]  /*49b0*/  USHF.R.U32.HI UR4, URZ, 0x4, UR47 ;  /* 0x000000043f047899 */ /* 0x000fe2000801162f */
[----:B------:R-:W-:Y:S01]  /*49c0*/  STL [R1+0x210], R23 ;  /* 0x0002101701007387 */ /* 0x000fe20000100800 */
[----:B------:R-:W-:Y:S02]  /*49d0*/  USHF.R.U32.HI UR5, URZ, 0x4, UR5 ;  /* 0x000000043f057899 */ /* 0x000fe40008011605 */
[----:B------:R-:W-:Y:S01]  /*49e0*/  ULOP3.LUT UR4, UR4, 0x3fff, URZ, 0xc0, !UPT ;  /* 0x00003fff04047892 */ /* 0x000fe2000f8ec03f */
[----:B------:R4:W-:Y:S01]  /*49f0*/  STL [R1+0x20c], R22 ;  /* 0x00020c1601007387 */ /* 0x0009e20000100800 */
[----:B------:R-:W-:Y:S02]  /*4a00*/  ULOP3.LUT UR5, UR5, 0x3fff, URZ, 0xc0, !UPT ;  /* 0x00003fff05057892 */ /* 0x000fe4000f8ec03f */
[----:B------:R-:W-:Y:S01]  /*4a10*/  ULOP3.LUT UR6, UR4, 0x10000, URZ, 0xfc, !UPT ;  /* 0x0001000004067892 */ /* 0x000fe2000f8efc3f */
[----:B------:R1:W-:Y:S01]  /*4a20*/  STL [R1+0x208], R19 ;  /* 0x0002081301007387 */ /* 0x0003e20000100800 */
[----:B------:R-:W-:-:S02]  /*4a30*/  ULOP3.LUT UR4, UR5, 0x10000, URZ, 0xfc, !UPT ;  /* 0x0001000005047892 */ /* 0x000fc4000f8efc3f */
[----:B------:R-:W-:Y:S01]  /*4a40*/  ULEA UR5, UR40, UR6, 0xb ;  /* 0x0000000628057291 */ /* 0x000fe2000f8e583f */
[----:B------:R-:W-:Y:S01]  /*4a50*/  STL [R1+0x204], R18 ;  /* 0x0002041201007387 */ /* 0x000fe20000100800 */
[----:B------:R-:W-:Y:S01]  /*4a60*/  ULEA UR4, UR40, UR4, 0xa ;  /* 0x0000000428047291 */ /* 0x000fe2000f8e503f */
[----:B------:R-:W-:Y:S01]  /*4a70*/  UMOV UR9, 0x40000040 ;  /* 0x4000004000097882 */ /* 0x000fe20000000000 */
[----:B------:R-:W-:Y:S01]  /*4a80*/  UMOV UR11, 0x40000040 ;  /* 0x40000040000b7882 */ /* 0x000fe20000000000 */
[----:B------:R-:W-:Y:S02]  /*4a90*/  STL [R1+0x200], R17 ;  /* 0x0002001101007387 */ /* 0x000fe40000100800 */
[----:B------:R-:W-:Y:S02]  /*4aa0*/  UMOV UR8, UR5 ;  /* 0x0000000500087c82 */ /* 0x000fe40008000000 */
[----:B------:R-:W-:Y:S01]  /*4ab0*/  UMOV UR10, UR4 ;  /* 0x00000004000a7c82 */ /* 0x000fe20008000000 */
[----:B------:R2:W-:Y:S01]  /*4ac0*/  STL [R1+0x1fc], R16 ;  /* 0x0001fc1001007387 */ /* 0x0005e20000100800 */
[----:B------:R-:W-:Y:S01]  /*4ad0*/  HGMMA.64x128x16.F32 R68, gdesc[UR8], RZ, !UPT, gsb0 ;  /* 0x01e00000084479f0 */ /* 0x000fe2000c0008ff */
[----:B------:R-:W-:Y:S01]  /*4ae0*/  UIADD3 UR8, UR5, 0x200, URZ ;  /* 0x0000020005087890 */ /* 0x000fe2000fffe03f */
[----:B------:R-:W-:Y:S01]  /*4af0*/  UMOV UR9, 0x40000040 ;  /* 0x4000004000097882 */ /* 0x000fe20000000000 */
[----:B------:R-:W-:Y:S04]  /*4b00*/  STL [R1+0x1f8], R8 ;  /* 0x0001f80801007387 */ /* 0x000fe80000100800 */
[----:B------:R3:W-:Y:S04]  /*4b10*/  STL [R1+0x1f4], R7 ;  /* 0x0001f40701007387 */ /* 0x0007e80000100800 */
[----:B------:R-:W-:Y:S04]  /*4b20*/  STL [R1+0x1f0], R6 ;  /* 0x0001f00601007387 */ /* 0x000fe80000100800 */
[----:B------:R-:W-:Y:S04]  /*4b30*/  STL [R1+0x1ec], R5 ;  /* 0x0001ec0501007387 */ /* 0x000fe80000100800 */
[----:B------:R-:W-:Y:S04]  /*4b40*/  STL [R1+0x3f8], R222 ;  /* 0x0003f8de01007387 */ /* 0x000fe80000100800 */
[----:B------:R-:W-:Y:S04]  /*4b50*/  STL [R1+0x3f4], R221 ;  /* 0x0003f4dd01007387 */ /* 0x000fe80000100800 */
[----:B------:R-:W-:Y:S04]  /*4b60*/  STL [R1+0x3f0], R219 ;  /* 0x0003f0db01007387 */ /* 0x000fe80000100800 */
[----:B------:R3:W-:Y:S01]  /*4b70*/  STL.64 [R1+0x3e8], R216 ;  /* 0x0003e8d801007387 */ /* 0x0007e20000100a00 */
[----:B------:R-:W-:-:S02]  /*4b80*/  WARPGROUP.DEPBAR.LE gsb0, 0x0 ;  /* 0x00008000000079c5 */ /* 0x000fc40000010000 */
[----:B------:R-:W-:Y:S01]  /*4b90*/  WARPGROUP.ARRIVE ;  /* 0x00000000000079c5 */ /* 0x000fe20000000000 */
[----:B------:R-:W-:Y:S01]  /*4ba0*/  IMAD.MOV.U32 R44, RZ, RZ, R88 ;  /* 0x000000ffff2c7224 */ /* 0x000fe200078e0058 */
[----:B------:R-:W-:Y:S01]  /*4bb0*/  MOV R43, R89 ;  /* 0x00000059002b7202 */ /* 0x000fe20000000f00 */
[----:B------:R-:W-:Y:S01]  /*4bc0*/  IMAD.MOV.U32 R42, RZ, RZ, R90 ;  /* 0x000000ffff2a7224 */ /* 0x000fe200078e005a */
[----:B------:R-:W-:Y:S01]  /*4bd0*/  MOV R40, R92 ;  /* 0x0000005c00287202 */ /* 0x000fe20000000f00 */
[----:B------:R-:W-:Y:S01]  /*4be0*/  IMAD.MOV.U32 R41, RZ, RZ, R91 ;  /* 0x000000ffff297224 */ /* 0x000fe200078e005b */
[----:B------:R-:W-:Y:S01]  /*4bf0*/  HGMMA.64x128x16.F32 R152, gdesc[UR8], RZ, !UPT, gsb0 ;  /* 0x01e00000089879f0 */ /* 0x000fe2000c0008ff */
[----:B------:R-:W-:Y:S01]  /*4c00*/  UIADD3 UR8, UR5, 0x400, URZ ;  /* 0x0000040005087890 */ /* 0x000fe2000fffe03f */
[----:B------:R-:W-:Y:S01]  /*4c10*/  IMAD.MOV.U32 R39, RZ, RZ, R93 ;  /* 0x000000ffff277224 */ /* 0x000fe200078e005d */
[----:B------:R-:W-:Y:S01]  /*4c20*/  MOV R37, R95 ;  /* 0x0000005f00257202 */ /* 0x000fe20000000f00 */
        /* <DEDUP_REMOVED lines=9> */
[----:B----4-:R-:W-:Y:S01]  /*4cc0*/  MOV R22, R110 ;  /* 0x0000006e00167202 */ /* 0x010fe20000000f00 */
[----:B------:R-:W-:Y:S01]  /*4cd0*/  IMAD.MOV.U32 R30, RZ, RZ, R102 ;  /* 0x000000ffff1e7224 */ /* 0x000fe200078e0066 */
[----:B-1----:R-:W-:Y:S01]  /*4ce0*/  MOV R19, R113 ;  /* 0x0000007100137202 */ /* 0x002fe20000000f00 */
[----:B------:R-:W-:Y:S01]  /*4cf0*/  IMAD.MOV.U32 R29, RZ, RZ, R103 ;  /* 0x000000ffff1d7224 */ /* 0x000fe200078e0067 */
[----:B--2---:R-:W-:Y:S01]  /*4d00*/  MOV R16, R116 ;  /* 0x0000007400107202 */ /* 0x004fe20000000f00 */
[----:B------:R-:W-:Y:S01]  /*4d10*/  IMAD.MOV.U32 R27, RZ, RZ, R105 ;  /* 0x000000ffff1b7224 */ /* 0x000fe200078e0069 */
[----:B------:R-:W-:Y:S01]  /*4d20*/  MOV R13, R119 ;  /* 0x00000077000d7202 */ /* 0x000fe20000000f00 */
[----:B------:R-:W-:Y:S01]  /*4d30*/  IMAD.MOV.U32 R26, RZ, RZ, R106 ;  /* 0x000000ffff1a7224 */ /* 0x000fe200078e006a */
[----:B------:R-:W-:Y:S01]  /*4d40*/  MOV R10, R122 ;  /* 0x0000007a000a7202 */ /* 0x000fe20000000f00 */
[----:B------:R-:W-:Y:S01]  /*4d50*/  IMAD.MOV.U32 R24, RZ, RZ, R108 ;  /* 0x000000ffff187224 */ /* 0x000fe200078e006c */
[----:B---3--:R-:W-:Y:S01]  /*4d60*/  MOV R7, R125 ;  /* 0x0000007d00077202 */ /* 0x008fe20000000f00 */
[----:B------:R-:W-:Y:S01]  /*4d70*/  IMAD.MOV.U32 R23, RZ, RZ, R109 ;  /* 0x000000ffff177224 */ /* 0x000fe200078e006d */
[----:B------:R-:W-:Y:S01]  /*4d80*/  MOV R4, R128 ;  /* 0x0000008000047202 */ /* 0x000fe20000000f00 */
[----:B------:R-:W-:Y:S01]  /*4d90*/  IMAD.MOV.U32 R21, RZ, RZ, R111 ;  /* 0x000000ffff157224 */ /* 0x000fe200078e006f */
[----:B------:R-:W-:Y:S01]  /*4da0*/  MOV R0, R131 ;  /* 0x0000008300007202 */ /* 0x000fe20000000f00 */
[----:B------:R-:W-:Y:S01]  /*4db0*/  IMAD.MOV.U32 R20, RZ, RZ, R112 ;  /* 0x000000ffff147224 */ /* 0x000fe200078e0070 */
[----:B------:R-:W-:Y:S01]  /*4dc0*/  UMOV UR9, 0x40000040 ;  /* 0x4000004000097882 */ /* 0x000fe20000000000 */
        /* <DEDUP_REMOVED lines=26> */
[----:B------:R-:W-:-:S02]  /*4f70*/  IMAD.MOV.U32 R62, RZ, RZ, R70 ;  /* 0x000000ffff3e7224 */ /* 0x000fc400078e0046 */
[----:B------:R-:W-:Y:S02]  /*4f80*/  IMAD.MOV.U32 R60, RZ, RZ, R72 ;  /* 0x000000ffff3c7224 */ /* 0x000fe400078e0048 */
[----:B------:R-:W-:Y:S02]  /*4f90*/  IMAD.MOV.U32 R59, RZ, RZ, R73 ;  /* 0x000000ffff3b7224 */ /* 0x000fe400078e0049 */
[----:B------:R-:W-:Y:S02]  /*4fa0*/  IMAD.MOV.U32 R57, RZ, RZ, R75 ;  /* 0x000000ffff397224 */ /* 0x000fe400078e004b */
[----:B------:R-:W-:Y:S02]  /*4fb0*/  IMAD.MOV.U32 R56, RZ, RZ, R76 ;  /* 0x000000ffff387224 */ /* 0x000fe400078e004c */
[----:B------:R-:W-:Y:S02]  /*4fc0*/  IMAD.MOV.U32 R54, RZ, RZ, R78 ;  /* 0x000000ffff367224 */ /* 0x000fe400078e004e */
        /* <DEDUP_REMOVED lines=11> */
[----:B------:R-:W-:Y:S01]  /*5080*/  IMAD.MOV.U32 R226, RZ, RZ, R2 ;  /* 0x000000ffffe27224 */ /* 0x000fe200078e0002 */
[----:B------:R-:W-:Y:S02]  /*5090*/  WARPGROUP.DEPBAR.LE gsb0, 0x0 ;  /* 0x00008000000079c5 */ /* 0x000fe40000010000 */
[----:B------:R-:W-:Y:S01]  /*50a0*/  WARPGROUP.ARRIVE ;  /* 0x00000000000079c5 */ /* 0x000fe20000000000 */
[----:B------:R1:W-:Y:S04]  /*50b0*/  STL.64 [R1+0x3e0], R214 ;  /* 0x0003e0d601007387 */ /* 0x0003e80000100a00 */
[----:B------:R2:W-:Y:S01]  /*50c0*/  STL.64 [R1+0x3d8], R212 ;  /* 0x0003d8d401007387 */ /* 0x0005e20000100a00 */
[----:B------:R-:W-:Y:S01]  /*50d0*/  HGMMA.64x128x16.F32 R88, gdesc[UR8], RZ, !UPT, gsb0 ;  /* 0x01e00000085879f0 */ /* 0x000fe2000c0008ff */
[----:B------:R-:W-:-:S02]  /*50e0*/  UIADD3 UR8, UR5, 0x600, URZ ;  /* 0x0000060005087890 */ /* 0x000fc4000fffe03f */
[----:B------:R3:W-:Y:S01]  /*50f0*/  STL.64 [R1+0x3d0], R210 ;  /* 0x0003d0d201007387 */ /* 0x0007e20000100a00 */
[----:B------:R-:W-:-:S03]  /*5100*/  UMOV UR9, 0x40000040 ;  /* 0x4000004000097882 */ /* 0x000fc60000000000 */
[----:B------:R4:W-:Y:S01]  /*5110*/  STL.64 [R1+0x3c8], R208 ;  /* 0x0003c8d001007387 */ /* 0x0009e20000100a00 */
[----:B-1----:R-:W-:Y:S01]  /*5120*/  IMAD.MOV.U32 R214, RZ, RZ, R14 ;  /* 0x000000ffffd67224 */ /* 0x002fe200078e000e */
[----:B------:R-:W-:Y:S02]  /*5130*/  MOV R215, R13 ;  /* 0x0000000d00d77202 */ /* 0x000fe40000000f00 */
[----:B------:R1:W-:Y:S01]  /*5140*/  STL.64 [R1+0x3c0], R206 ;  /* 0x0003c0ce01007387 */ /* 0x0003e20000100a00 */
[----:B--2---:R-:W-:Y:S01]  /*5150*/  IMAD.MOV.U32 R212, RZ, RZ, R16 ;  /* 0x000000ffffd47224 */ /* 0x004fe200078e0010 */
[----:B------:R-:W-:Y:S02]  /*5160*/  MOV R213, R15 ;  /* 0x0000000f00d57202 */ /* 0x000fe40000000f00 */
[----:B------:R2:W-:Y:S01]  /*5170*/  STL.64 [R1+0x3b8], R204 ;  /* 0x0003b8cc01007387 */ /* 0x0005e20000100a00 */
[----:B---3--:R-:W-:Y:S01]  /*5180*/  IMAD.MOV.U32 R210, RZ, RZ, R18 ;  /* 0x000000ffffd27224 */ /* 0x008fe200078e0012 */
[----:B------:R-:W-:-:S02]  /*5190*/  MOV R211, R17 ;  /* 0x0000001100d37202 */ /* 0x000fc40000000f00 */
[----:B------:R3:W-:Y:S01]  /*51a0*/  STL.64 [R1+0x3b0], R202 ;  /* 0x0003b0ca01007387 */ /* 0x0007e20000100a00 */
[----:B----4-:R-:W-:Y:S01]  /*51b0*/  IMAD.MOV.U32 R208, RZ, RZ, R20 ;  /* 0x000000ffffd07224 */ /* 0x010fe200078e0014 */
[----:B------:R-:W-:Y:S02]  /*51c0*/  MOV R209, R19 ;  /* 0x0000001300d17202 */ /* 0x000fe40000000f00 */
[----:B------:R4:W-:Y:S01]  /*51d0*/  STL.64 [R1+0x3a8], R200 ;  /* 0x0003a8c801007387 */ /* 0x0009e20000100a00 */
[----:B-1----:R-:W-:Y:S01]  /*51e0*/  IMAD.MOV.U32 R206, RZ, RZ, R22 ;  /* 0x000000ffffce7224 */ /* 0x002fe200078e0016 */
[----:B------:R-:W-:Y:S02]  /*51f0*/  MOV R207, R21 ;  /* 0x0000001500cf7202 */ /* 0x000fe40000000f00 */
[----:B------:R1:W-:Y:S01]  /*5200*/  STL.64 [R1+0x3a0], R198 ;  /* 0x0003a0c601007387 */ /* 0x0003e20000100a00 */
[----:B--2---:R-:W-:Y:S01]  /*5210*/  IMAD.MOV.U32 R204, RZ, RZ, R24 ;  /* 0x000000ffffcc7224 */ /* 0x004fe200078e0018 */
[----:B------:R-:W-:-:S02]  /*5220*/  MOV R205, R23 ;  /* 0x0000001700cd7202 */ /* 0x000fc40000000f00 */
[----:B------:R2:W-:Y:S01]  /*5230*/  STL.64 [R1+0x398], R196 ;  /* 0x000398c401007387 */ /* 0x0005e20000100a00 */
[----:B---3--:R-:W-:Y:S01]  /*5240*/  IMAD.MOV.U32 R202, RZ, RZ, R26 ;  /* 0x000000ffffca7224 */ /* 0x008fe200078e001a */
[----:B------:R-:W-:Y:S02]  /*5250*/  MOV R203, R25 ;  /* 0x0000001900cb7202 */ /* 0x000fe40000000f00 */
[----:B------:R3:W-:Y:S01]  /*5260*/  STL.64 [R1+0x390], R194 ;  /* 0x000390c201007387 */ /* 0x0007e20000100a00 */
[----:B----4-:R-:W-:Y:S01]  /*5270*/  IMAD.MOV.U32 R200, RZ, RZ, R28 ;  /* 0x000000ffffc87224 */ /* 0x010fe200078e001c */
[----:B------:R-:W-:Y:S02]  /*5280*/  MOV R201, R27 ;  /* 0x0000001b00c97202 */ /* 0x000fe40000000f00 */
[----:B------:R4:W-:Y:S01]  /*5290*/  STL.64 [R1+0x388], R192 ;  /* 0x000388c001007387 */ /* 0x0009e20000100a00 */
[----:B-1----:R-:W-:Y:S01]  /*52a0*/  IMAD.MOV.U32 R198, RZ, RZ, R30 ;  /* 0x000000ffffc67224 */ /* 0x002fe200078e001e */
[----:B------:R-:W-:-:S02]  /*52b0*/  MOV R199, R29 ;  /* 0x0000001d00c77202 */ /* 0x000fc40000000f00 */
[----:B------:R1:W-:Y:S01]  /*52c0*/  STL.64 [R1+0x380], R190 ;  /* 0x000380be01007387 */ /* 0x0003e20000100a00 */
[----:B--2---:R-:W-:Y:S01]  /*52d0*/  IMAD.MOV.U32 R196, RZ, RZ, R32 ;  /* 0x000000ffffc47224 */ /* 0x004fe200078e0020 */
[----:B------:R-:W-:Y:S02]  /*52e0*/  MOV R197, R31 ;  /* 0x0000001f00c57202 */ /* 0x000fe40000000f00 */
[----:B------:R2:W-:Y:S01]  /*52f0*/  STL.64 [R1+0x378], R188 ;  /* 0x000378bc01007387 */ /* 0x0005e20000100a00 */
[----:B---3--:R-:W-:Y:S01]  /*5300*/  IMAD.MOV.U32 R194, RZ, RZ, R34 ;  /* 0x000000ffffc27224 */ /* 0x008fe200078e0022 */
[----:B------:R-:W-:Y:S02]  /*5310*/  MOV R195, R33 ;  /* 0x0000002100c37202 */ /* 0x000fe40000000f00 */
[----:B------:R3:W-:Y:S01]  /*5320*/  STL.64 [R1+0x370], R186 ;  /* 0x000370ba01007387 */ /* 0x0007e20000100a00 */
[----:B----4-:R-:W-:Y:S01]  /*5330*/  IMAD.MOV.U32 R192, RZ, RZ, R36 ;  /* 0x000000ffffc07224 */ /* 0x010fe200078e0024 */
[----:B------:R-:W-:-:S02]  /*5340*/  MOV R193, R35 ;  /* 0x0000002300c17202 */ /* 0x000fc40000000f00 */
        /* <DEDUP_REMOVED lines=28> */
[----:B--2---:R-:W-:Y:S01]  /*5510*/  MOV R172, R56 ;  /* 0x0000003800ac7202 */ /* 0x004fe20000000f00 */
[----:B------:R-:W-:Y:S02]  /*5520*/  IMAD.MOV.U32 R173, RZ, RZ, R55 ;  /* 0x000000ffffad7224 */ /* 0x000fe400078e0037 */
[----:B------:R2:W-:Y:S01]  /*5530*/  STL.64 [R1+0x318], R164 ;  /* 0x000318a401007387 */ /* 0x0005e20000100a00 */
[----:B---3--:R-:W-:Y:S02]  /*5540*/  IMAD.MOV.U32 R170, RZ, RZ, R58 ;  /* 0x000000ffffaa7224 */ /* 0x008fe400078e003a */
[----:B------:R-:W-:Y:S01]  /*5550*/  IMAD.MOV.U32 R171, RZ, RZ, R57 ;  /* 0x000000ffffab7224 */ /* 0x000fe200078e0039 */
[----:B----4-:R-:W-:Y:S01]  /*5560*/  MOV R169, R59 ;  /* 0x0000003b00a97202 */ /* 0x010fe20000000f00 */
[----:B------:R-:W-:Y:S01]  /*5570*/  IMAD.MOV.U32 R168, RZ, RZ, R60 ;  /* 0x000000ffffa87224 */ /* 0x000fe200078e003c */
[----:B-1----:R-:W-:Y:S01]  /*5580*/  MOV R166, R62 ;  /* 0x0000003e00a67202 */ /* 0x002fe20000000f00 */
[----:B------:R-:W-:-:S02]  /*5590*/  IMAD.MOV.U32 R167, RZ, RZ, R61 ;  /* 0x000000ffffa77224 */ /* 0x000fc400078e003d */
[----:B--2---:R-:W-:Y:S02]  /*55a0*/  IMAD.MOV.U32 R164, RZ, RZ, R64 ;  /* 0x000000ffffa47224 */ /* 0x004fe400078e0040 */
[----:B------:R-:W-:Y:S01]  /*55b0*/  IMAD.MOV.U32 R165, RZ, RZ, R63 ;  /* 0x000000ffffa57224 */ /* 0x000fe200078e003f */
[----:B------:R-:W-:Y:S02]  /*55c0*/  WARPGROUP.DEPBAR.LE gsb0, 0x0 ;  /* 0x00008000000079c5 */ /* 0x000fe40000010000 */
[----:B------:R-:W-:-:S06]  /*55d0*/  WARPGROUP.ARRIVE ;  /* 0x00000000000079c5 */ /* 0x000fcc0000000000 */
[----:B------:R-:W-:Y:S01]  /*55e0*/  HGMMA.64x128x16.F32 R24, gdesc[UR8], RZ, !UPT, gsb0 ;  /* 0x01e00000081879f0 */ /* 0x000fe2000c0008ff */
[----:B------:R-:W-:Y:S02]  /*55f0*/  UIADD3 UR8, UR5, 0x2, URZ ;  /* 0x0000000205087890 */ /* 0x000fe4000fffe03f */
[----:B------:R-:W-:Y:S01]  /*5600*/  UIADD3 UR10, UR4, 0x2, URZ ;  /* 0x00000002040a7890 */ /* 0x000fe2000fffe03f */
[----:B------:R-:W-:Y:S01]  /*5610*/  UMOV UR9, 0x40000040 ;  /* 0x4000004000097882 */ /* 0x000fe20000000000 */
[----:B------:R-:W-:Y:S01]  /*5620*/  UMOV UR11, 0x40000040 ;  /* 0x40000040000b7882 */ /* 0x000fe20000000000 */
[----:B------:R-:W-:Y:S02]  /*5630*/  WARPGROUP.DEPBAR.LE gsb0, 0x0 ;  /* 0x00008000000079c5 */ /* 0x000fe40000010000 */
[----:B------:R-:W-:-:S06]  /*5640*/  WARPGROUP.ARRIVE ;  /* 0x00000000000079c5 */ /* 0x000fcc0000000000 */
[----:B------:R-:W-:Y:S03]  /*5650*/  HGMMA.64x128x16.F32 R164, gdesc[UR8], R164, gsb0 ;  /* 0x01e0000008a479f0 */ /* 0x000fe600080008a4 */
[----:B------:R-:W-:Y:S02]  /*5660*/  WARPGROUP.DEPBAR.LE gsb0, 0x0 ;  /* 0x00008000000079c5 */ /* 0x000fe40000010000 */
[----:B------:R-:W-:Y:S04]  /*5670*/  STL.64 [R1], R164 ;  /* 0x000000a401007387 */ /* 0x000fe80000100a00 */
[----:B------:R-:W-:Y:S04]  /*5680*/  STL.64 [R1+0x8], R166 ;  /* 0x000008a601007387 */ /* 0x000fe80000100a00 */
        /* <DEDUP_REMOVED lines=27> */
[----:B------:R1:W-:Y:S04]  /*5840*/  STL.64 [R1+0xe8], R222 ;  /* 0x0000e8de01007387 */ /* 0x0003e80000100a00 */
[----:B------:R-:W-:Y:S04]  /*5850*/  STL.64 [R1+0xf0], R224 ;  /* 0x0000f0e001007387 */ /* 0x000fe80000100a00 */
[----:B------:R-:W-:Y:S04]  /*5860*/  STL.64 [R1+0xf8], R226 ;  /* 0x0000f8e201007387 */ /* 0x000fe80000100a00 */
[----:B-1----:R-:W2:Y:S04]  /*5870*/  LDL.LU R222, [R1+0x3f8] ;  /* 0x0003f80001de7983 */ /* 0x002ea80000300800 */
[----:B------:R-:W3:Y:S04]  /*5880*/  LDL.LU R221, [R1+0x3f4] ;  /* 0x0003f40001dd7983 */ /* 0x000ee80000300800 */
[----:B------:R-:W4:Y:S04]  /*5890*/  LDL.LU R219, [R1+0x3f0] ;  /* 0x0003f00001db7983 */ /* 0x000f280000300800 */
[----:B------:R-:W4:Y:S04]  /*58a0*/  LDL.LU.64 R216, [R1+0x3e8] ;  /* 0x0003e80001d87983 */ /* 0x000f280000300a00 */
[----:B------:R-:W2:Y:S04]  /*58b0*/  LDL.LU.64 R214, [R1+0x3e0] ;  /* 0x0003e00001d67983 */ /* 0x000ea80000300a00 */
        /* <DEDUP_REMOVED lines=24> */
[----:B------:R-:W2:Y:S01]  /*5a40*/  LDL.LU.64 R164, [R1+0x318] ;  /* 0x0003180001a47983 */ /* 0x000ea20000300a00 */
[----:B------:R-:W-:Y:S01]  /*5a50*/  UIADD3 UR8, UR5, 0x202, URZ ;  /* 0x0000020205087890 */ /* 0x000fe2000fffe03f */
[----:B------:R-:W-:Y:S01]  /*5a60*/  UMOV UR9, 0x40000040 ;  /* 0x4000004000097882 */ /* 0x000fe20000000000 */
[----:B--2---:R-:W-:-:S07]  /*5a70*/  WARPGROUP.ARRIVE ;  /* 0x00000000000079c5 */ /* 0x004fce0000000000 */
[----:B------:R-:W-:Y:S01]  /*5a80*/  HGMMA.64x128x16.F32 R152, gdesc[UR8], R152, gsb0 ;  /* 0x01e00000089879f0 */ /* 0x000fe20008000898 */
[----:B------:R-:W-:Y:S02]  /*5a90*/  UIADD3 UR8, UR5, 0x402, URZ ;  /* 0x0000040205087890 */ /* 0x000fe4000fffe03f */
[----:B------:R-:W-:Y:S02]  /*5aa0*/  WARPGROUP.DEPBAR.LE gsb0, 0x0 ;  /* 0x00008000000079c5 */ /* 0x000fe40000010000 */
        /* <DEDUP_REMOVED lines=32> */
[----:B-1----:R-:W2:Y:S04]  /*5cb0*/  LDL.LU.64 R152, [R1] ;  /* 0x0000000001987983 */ /* 0x002ea80000300a00 */
        /* <DEDUP_REMOVED lines=31> */
[----:B------:R-:W-:Y:S01]  /*5eb0*/  WARPGROUP.ARRIVE ;  /* 0x00000000000079c5 */ /* 0x000fe20000000000 */
[----:B------:R-:W-:-:S05]  /*5ec0*/  UMOV UR9, 0x40000040 ;  /* 0x4000004000097882 */ /* 0x000fca0000000000 */
[----:B------:R-:W-:Y:S01]  /*5ed0*/  HGMMA.64x128x16.F32 R88, gdesc[UR8], R88, gsb0 ;  /* 0x01e00000085879f0 */ /* 0x000fe20008000858 */
[----:B------:R-:W-:Y:S01]  /*5ee0*/  UIADD3 UR8, UR5, 0x602, URZ ;  /* 0x0000060205087890 */ /* 0x000fe2000fffe03f */
[----:B------:R-:W-:Y:S01]  /*5ef0*/  UMOV UR9, 0x40000040 ;  /* 0x4000004000097882 */ /* 0x000fe20000000000 */
[----:B------:R-:W-:Y:S02]  /*5f00*/  WARPGROUP.DEPBAR.LE gsb0, 0x0 ;  /* 0x00008000000079c5 */ /* 0x000fe40000010000 */
[----:B------:R-:W-:-:S07]  /*5f10*/  WARPGROUP.ARRIVE ;  /* 0x00000000000079c5 */ /* 0x000fce0000000000 */
[----:B------:R-:W-:Y:S01]  /*5f20*/  HGMMA.64x128x16.F32 R24, gdesc[UR8], R24, gsb0 ;  /* 0x01e00000081879f0 */ /* 0x000fe20008000818 */
[----:B------:R-:W-:Y:S02]  /*5f30*/  UIADD3 UR8, UR5, 0x4, URZ ;  /* 0x0000000405087890 */ /* 0x000fe4000fffe03f */
[----:B------:R-:W-:Y:S01]  /*5f40*/  UIADD3 UR10, UR4, 0x4, URZ ;  /* 0x00000004040a7890 */ /* 0x000fe2000fffe03f */
[----:B------:R-:W-:Y:S01]  /*5f50*/  UMOV UR9, 0x40000040 ;  /* 0x4000004000097882 */ /* 0x000fe20000000000 */
[----:B------:R-:W-:Y:S01]  /*5f60*/  UMOV UR11, 0x40000040 ;  /* 0x40000040000b7882 */ /* 0x000fe20000000000 */
[----:B------:R-:W-:Y:S02]  /*5f70*/  WARPGROUP.DEPBAR.LE gsb0, 0x0 ;  /* 0x00008000000079c5 */ /* 0x000fe40000010000 */
[----:B--2---:R-:W-:-:S06]  /*5f80*/  WARPGROUP.ARRIVE ;  /* 0x00000000000079c5 */ /* 0x004fcc0000000000 */
[----:B------:R-:W-:Y:S03]  /*5f90*/  HGMMA.64x128x16.F32 R152, gdesc[UR8], R152, gsb0 ;  /* 0x01e00000089879f0 */ /* 0x000fe60008000898 */
[----:B------:R-:W-:Y:S02]  /*5fa0*/  WARPGROUP.DEPBAR.LE gsb0, 0x0 ;  /* 0x00008000000079c5 */ /* 0x000fe40000010000 */
[----:B------:R-:W-:Y:S01]  /*5fb0*/  STL.64 [R1], R152 ;  /* 0x0000009801007387 */ /* 0x000fe20000100a00 */
[----:B------:R-:W-:Y:S01]  /*5fc0*/  IMAD.MOV.U32 R2, RZ, RZ, R214 ;  /* 0x000000ffff027224 */ /* 0x000fe200078e00d6 */
[----:B------:R-:W-:Y:S01]  /*5fd0*/  MOV R0, R215 ;  /* 0x000000d700007202 */ /* 0x000fe20000000f00 */
[----:B------:R-:W-:Y:S01]  /*5fe0*/  IMAD.MOV.U32 R4, RZ, RZ, R212 ;  /* 0x000000ffff047224 */ /* 0x000fe200078e00d4 */
[----:B------:R-:W-:Y:S01]  /*5ff0*/  STL.64 [R1+0x8], R154 ;  /* 0x0000089a01007387 */ /* 0x000fe20000100a00 */
[----:B------:R-:W-:Y:S01]  /*6000*/  MOV R3, R213 ;  /* 0x000000d500037202 */ /* 0x000fe20000000f00 */
[----:B------:R-:W-:Y:S01]  /*6010*/  IMAD.MOV.U32 R10, RZ, RZ, R210 ;  /* 0x000000ffff0a7224 */ /* 0x000fe200078e00d2 */
[----:B------:R-:W-:Y:S01]  /*6020*/  MOV R9, R211 ;  /* 0x000000d300097202 */ /* 0x000fe20000000f00 */
[----:B------:R-:W-:Y:S01]  /*6030*/  STL.64 [R1+0x10], R156 ;  /* 0x0000109c01007387 */ /* 0x000fe20000100a00 */
        /* <DEDUP_REMOVED lines=31> */
[----:B------:R-:W-:Y:S04]  /*6230*/  STL.64 [R1+0x50], R172 ;  /* 0x000050ac01007387 */ /* 0x000fe80000100a00 */
[----:B------:R-:W-:Y:S04]  /*6240*/  STL.64 [R1+0x58], R174 ;  /* 0x000058ae01007387 */ /* 0x000fe80000100a00 */
[----:B------:R-:W-:Y:S04]  /*6250*/  STL.64 [R1+0x60], R176 ;  /* 0x000060b001007387 */ /* 0x000fe80000100a00 */
[----:B------:R-:W-:Y:S04]  /*6260*/  STL.64 [R1+0x68], R178 ;  /* 0x000068b201007387 */ /* 0x000fe80000100a00 */
[----:B------:R-:W-:Y:S04]  /*6270*/  STL.64 [R1+0x70], R180 ;  /* 0x000070b401007387 */ /* 0x000fe80000100a00 */
[----:B------:R-:W-:Y:S04]  /*6280*/  STL.64 [R1+0x78], R182 ;  /* 0x000078b601007387 */ /* 0x000fe80000100a00 */
[----:B------:R1:W-:Y:S04]  /*6290*/  STL.64 [R1+0x80], R184 ;  /* 0x000080b801007387 */ /* 0x0003e80000100a00 */
        /* <DEDUP_REMOVED lines=15> */
[----:B-1----:R-:W2:Y:S04]  /*6390*/  LDL.LU.64 R184, [R1+0x298] ;  /* 0x0002980001b87983 */ /* 0x002ea80000300a00 */
        /* <DEDUP_REMOVED lines=17> */
[----:B------:R-:W-:-:S02]  /*64b0*/  UMOV UR9, 0x40000040 ;  /* 0x4000004000097882 */ /* 0x000fc40000000000 */
[----:B------:R-:W-:Y:S04]  /*64c0*/  STL [R1+0x1e8], R222 ;  /* 0x0001e8de01007387 */ /* 0x000fe80000100800 */
[----:B---3--:R-:W-:Y:S04]  /*64d0*/  STL [R1+0x1e4], R221 ;  /* 0x0001e4dd01007387 */ /* 0x008fe80000100800 */
[----:B----4-:R-:W-:Y:S04]  /*64e0*/  STL [R1+0x1e0], R219 ;  /* 0x0001e0db01007387 */ /* 0x010fe80000100800 */
[----:B------:R-:W-:Y:S01]  /*64f0*/  STL.64 [R1+0x1d8], R216 ;  /* 0x0001d8d801007387 */ /* 0x000fe20000100a00 */
[----:B--2---:R-:W-:-:S06]  /*6500*/  WARPGROUP.ARRIVE ;  /* 0x00000000000079c5 */ /* 0x004fcc0000000000 */
        /* <DEDUP_REMOVED lines=29> */
[----:B-1----:R-:W2:Y:S04]  /*66e0*/  LDL.LU R164, [R1] ;  /* 0x0000000001a47983 */ /* 0x002ea80000300800 */
[----:B------:R-:W2:Y:S04]  /*66f0*/  LDL.LU R165, [R1+0x4] ;  /* 0x0000040001a57983 */ /* 0x000ea80000300800 */
        /* <DEDUP_REMOVED lines=31> */
[----:B------:R-:W2:Y:S01]  /*68f0*/  LDL.LU R197, [R1+0x84] ;  /* 0x0000840001c57983 */ /* 0x000ea20000300800 */
[----:B------:R-:W-:Y:S01]  /*6900*/  WARPGROUP.ARRIVE ;  /* 0x00000000000079c5 */ /* 0x000fe20000000000 */
[----:B------:R-:W-:Y:S01]  /*6910*/  UMOV UR9, 0x40000040 ;  /* 0x4000004000097882 */ /* 0x000fe20000000000 */
[----:B------:R-:W-:Y:S01]  /*6920*/  IMAD.MOV.U32 R208, RZ, RZ, R227 ;  /* 0x000000ffffd07224 */ /* 0x000fe200078e00e3 */
[----:B------:R-:W-:Y:S01]  /*6930*/  MOV R209, R226 ;  /* 0x000000e200d17202 */ /* 0x000fe20000000f00 */
[----:B------:R-:W-:-:S02]  /*6940*/  IMAD.MOV.U32 R210, RZ, RZ, R225 ;  /* 0x000000ffffd27224 */ /* 0x000fc400078e00e1 */
[----:B------:R-:W-:Y:S01]  /*6950*/  HGMMA.64x128x16.F32 R88, gdesc[UR8], R88, gsb0 ;  /* 0x01e00000085879f0 */ /* 0x000fe20008000858 */
[----:B------:R-:W-:Y:S01]  /*6960*/  UIADD3 UR8, UR5, 0x604, URZ ;  /* 0x0000060405087890 */ /* 0x000fe2000fffe03f */
[----:B------:R-:W-:Y:S01]  /*6970*/  MOV R211, R224 ;  /* 0x000000e000d37202 */ /* 0x000fe20000000f00 */
        /* <DEDUP_REMOVED lines=22> */
[----:B------:R-:W-:-:S02]  /*6ae0*/  WARPGROUP.DEPBAR.LE gsb0, 0x0 ;  /* 0x00008000000079c5 */ /* 0x000fc40000010000 */
[----:B------:R-:W-:Y:S01]  /*6af0*/  WARPGROUP.ARRIVE ;  /* 0x00000000000079c5 */ /* 0x000fe20000000000 */
[----:B------:R-:W-:Y:S01]  /*6b00*/  MOV R223, R9 ;  /* 0x0000000900df7202 */ /* 0x000fe20000000f00 */
[----:B------:R-:W-:Y:S01]  /*6b10*/  IMAD.MOV.U32 R224, RZ, RZ, R4 ;  /* 0x000000ffffe07224 */ /* 0x000fe200078e0004 */
[----:B------:R-:W-:Y:S01]  /*6b20*/  MOV R225, R3 ;  /* 0x0000000300e17202 */ /* 0x000fe20000000f00 */
[----:B------:R-:W-:Y:S01]  /*6b30*/  IMAD.MOV.U32 R226, RZ, RZ, R2 ;  /* 0x000000ffffe27224 */ /* 0x000fe200078e0002 */
[----:B------:R-:W-:Y:S01]  /*6b40*/  MOV R227, R0 ;  /* 0x0000000000e37202 */ /* 0x000fe20000000f00 */
[----:B------:R-:W-:Y:S01]  /*6b50*/  HGMMA.64x128x16.F32 R24, gdesc[UR8], R24, gsb0 ;  /* 0x01e00000081879f0 */ /* 0x000fe20008000818 */
[----:B------:R-:W-:Y:S01]  /*6b60*/  UIADD3 UR8, UR5, 0x6, URZ ;  /* 0x0000000605087890 */ /* 0x000fe2000fffe03f */
[----:B------:R3:W5:Y:S01]  /*6b70*/  LDL.LU R23, [R1+0x210] ;  /* 0x0002100001177983 */ /* 0x0007620000300800 */
[----:B------:R-:W-:Y:S01]  /*6b80*/  UIADD3 UR10, UR4, 0x6, URZ ;  /* 0x00000006040a7890 */ /* 0x000fe2000fffe03f */
[----:B------:R-:W-:Y:S01]  /*6b90*/  UMOV UR9, 0x40000040 ;  /* 0x4000004000097882 */ /* 0x000fe20000000000 */
[----:B------:R-:W-:Y:S01]  /*6ba0*/  UMOV UR11, 0x40000040 ;  /* 0x40000040000b7882 */ /* 0x000fe20000000000 */
[----:B------:R3:W5:Y:S04]  /*6bb0*/  LDL.LU R22, [R1+0x20c] ;  /* 0x00020c0001167983 */ /* 0x0007680000300800 */
[----:B------:R3:W5:Y:S04]  /*6bc0*/  LDL.LU R19, [R1+0x208] ;  /* 0x0002080001137983 */ /* 0x0007680000300800 */
[----:B------:R3:W5:Y:S04]  /*6bd0*/  LDL.LU R18, [R1+0x204] ;  /* 0x0002040001127983 */ /* 0x0007680000300800 */
[----:B------:R3:W5:Y:S04]  /*6be0*/  LDL.LU R17, [R1+0x200] ;  /* 0x0002000001117983 */ /* 0x0007680000300800 */
[----:B------:R3:W5:Y:S04]  /*6bf0*/  LDL.LU R16, [R1+0x1fc] ;  /* 0x0001fc0001107983 */ /* 0x0007680000300800 */
[----:B------:R3:W5:Y:S04]  /*6c00*/  LDL.LU R8, [R1+0x1f8] ;  /* 0x0001f80001087983 */ /* 0x0007680000300800 */
[----:B------:R3:W5:Y:S04]  /*6c10*/  LDL.LU R7, [R1+0x1f4] ;  /* 0x0001f40001077983 */ /* 0x0007680000300800 */
[----:B------:R3:W5:Y:S04]  /*6c20*/  LDL.LU R6, [R1+0x1f0] ;  /* 0x0001f00001067983 */ /* 0x0007680000300800 */
[----:B------:R3:W5:Y:S01]  /*6c30*/  LDL.LU R5, [R1+0x1ec] ;  /* 0x0001ec0001057983 */ /* 0x0007620000300800 */
[----:B------:R-:W-:-:S02]  /*6c40*/  WARPGROUP.DEPBAR.LE gsb0, 0x0 ;  /* 0x00008000000079c5 */ /* 0x000fc40000010000 */
[----:B--2---:R-:W-:-:S06]  /*6c50*/  WARPGROUP.ARRIVE ;  /* 0x00000000000079c5 */ /* 0x004fcc0000000000 */
        /* <DEDUP_REMOVED lines=32> */
[----:B------:R3:W-:Y:S04]  /*6e60*/  STL.64 [R1+0xf0], R224 ;  /* 0x0000f0e001007387 */ /* 0x0007e80000100a00 */
[----:B------:R3:W-:Y:S04]  /*6e70*/  STL.64 [R1+0xf8], R226 ;  /* 0x0000f8e201007387 */ /* 0x0007e80000100a00 */
[----:B-1----:R3:W5:Y:S04]  /*6e80*/  LDL.LU R222, [R1+0x1e8] ;  /* 0x0001e80001de7983 */ /* 0x0027680000300800 */
[----:B------:R3:W5:Y:S04]  /*6e90*/  LDL.LU R221, [R1+0x1e4] ;  /* 0x0001e40001dd7983 */ /* 0x0007680000300800 */
[----:B------:R3:W5:Y:S04]  /*6ea0*/  LDL.LU R219, [R1+0x1e0] ;  /* 0x0001e00001db7983 */ /* 0x0007680000300800 */
[----:B------:R3:W5:Y:S04]  /*6eb0*/  LDL.LU.64 R216, [R1+0x1d8] ;  /* 0x0001d80001d87983 */ /* 0x0007680000300a00 */
        /* <DEDUP_REMOVED lines=30> */
[----:B------:R-:W-:Y:S01]  /*70a0*/  UIADD3 UR8, UR5, 0x406, URZ ;  /* 0x0000040605087890 */ /* 0x000fe2000fffe03f */
[----:B------:R-:W-:Y:S01]  /*70b0*/  UMOV UR9, 0x40000040 ;  /* 0x4000004000097882 */ /* 0x000fe20000000000 */
[----:B------:R-:W-:Y:S02]  /*70c0*/  WARPGROUP.DEPBAR.LE gsb0, 0x0 ;  /* 0x00008000000079c5 */ /* 0x000fe40000010000 */
[----:B------:R-:W-:-:S07]  /*70d0*/  WARPGROUP.ARRIVE ;  /* 0x00000000000079c5 */ /* 0x000fce0000000000 */
[----:B------:R-:W-:Y:S01]  /*70e0*/  HGMMA.64x128x16.F32 R88, gdesc[UR8], R88, gsb0 ;  /* 0x01e00000085879f0 */ /* 0x000fe20008000858 */
[----:B------:R-:W-:Y:S01]  /*70f0*/  UIADD3 UR8, UR5, 0x606, URZ ;  /* 0x0000060605087890 */ /* 0x000fe2000fffe03f */
[----:B------:R-:W-:Y:S01]  /*7100*/  UMOV UR9, 0x40000040 ;  /* 0x4000004000097882 */ /* 0x000fe20000000000 */
[----:B------:R-:W-:-:S04]  /*7110*/  UIADD3 UR5, UR40, 0x1, URZ ;  /* 0x0000000128057890 */ /* 0x000fc8000fffe03f */
[----:B------:R-:W-:-:S04]  /*7120*/  UISETP.NE.AND UP0, UPT, UR5, 0x4, UPT ;  /* 0x000000040500788c */ /* 0x000fc8000bf05270 */
[----:B------:R-:W-:Y:S02]  /*7130*/  USEL UR4, URZ, 0x1, UP0 ;  /* 0x000000013f047887 */ /* 0x000fe40008000000 */
[----:B------:R-:W-:Y:S02]  /*7140*/  USEL UR5, UR5, URZ, UP0 ;  /* 0x0000003f05057287 */ /* 0x000fe40008000000 */
[----:B------:R-:W-:-:S06]  /*7150*/  ULOP3.LUT UR4, UR41, UR4, URZ, 0x3c, !UPT ;  /* 0x0000000429047292 */ /* 0x000fcc000f8e3c3f */
[----:B------:R-:W-:Y:S01]  /*7160*/  IMAD.U32 R2, RZ, RZ, UR4 ;  /* 0x00000004ff027e24 */ /* 0x000fe2000f8e00ff */
[----:B------:R-:W-:Y:S01]  /*7170*/  UMOV UR4, 0x1 ;  /* 0x0000000100047882 */ /* 0x000fe20000000000 */
[----:B------:R-:W-:Y:S02]  /*7180*/  WARPGROUP.DEPBAR.LE gsb0, 0x0 ;  /* 0x00008000000079c5 */ /* 0x000fe40000010000 */
[----:B------:R-:W-:-:S06]  /*7190*/  WARPGROUP.ARRIVE ;  /* 0x00000000000079c5 */ /* 0x000fcc0000000000 */
[----:B---3--:R-:W-:Y:S03]  /*71a0*/  HGMMA.64x128x16.F32 R24, gdesc[UR8], R24, gsb0 ;  /* 0x01e00000081879f0 */ /* 0x008fe60008000818 */
[----:B------:R-:W-:Y:S02]  /*71b0*/  WARPGROUP.DEPBAR.LE gsb0, 0x0 ;  /* 0x00008000000079c5 */ /* 0x000fe40000010000 */
.L_x_38:
[----:B-1---5:R-:W-:-:S04]  /*71c0*/  VIMNMX R0, R6, 0x1, PT ;  /* 0x0000000106007848 */ /* 0x022fc80003fe0100 */
[----:B------:R-:W-:-:S04]  /*71d0*/  IADD3 R6, R6, -R0, RZ ;  /* 0x8000000006067210 */ /* 0x000fc80007ffe0ff */
[----:B------:R-:W-:-:S13]  /*71e0*/  ISETP.GE.AND P0, PT, R6, 0x1, PT ;  /* 0x000000010600780c */ /* 0x000fda0003f06270 */
[----:B------:R-:W-:Y:S05]  /*71f0*/  @!P0 BRA `(.L_x_43) ;  /* 0x0000002c00d88947 */ /* 0x000fea0003800000 */
[----:B------:R-:W-:Y:S01]  /*7200*/  IMAD.MOV.U32 R3, RZ, RZ, R6 ;  /* 0x000000ffff037224 */ /* 0x000fe200078e0006 */
[----:B------:R-:W-:-:S07]  /*7210*/  MOV R0, UR40 ;  /* 0x0000002800007c02 */ /* 0x000fce0008000f00 */
.L_x_50:
[----:B------:R-:W-:-:S06]  /*7220*/  UISETP.NE.AND UP0, UPT, UR43, 0x3, UPT ;  /* 0x000000032b00788c */ /* 0x000fcc000bf05270 */
[----:B------:R-:W-:-:S13]  /*7230*/  PLOP3.LUT P1, PT, PT, PT, UP0, 0x80, 0x0 ;  /* 0x000000000000781c */ /* 0x000fda0003f2f008 */
[----:B------:R-:W-:Y:S05]  /*7240*/  @!P1 BRA `(.L_x_44) ;  /* 0x0000000000049947 */ /* 0x000fea0003800000 */
[----:B------:R-:W-:Y:S01]  /*7250*/  BPT.TRAP 0x1 ;  /* 0x000000040000795c */ /* 0x000fe20000300000 */
.L_x_44:
[----:B------:R-:W-:Y:S01]  /*7260*/  ULEA UR6, UR5, UR47, 0x3 ;  /* 0x0000002f05067291 */ /* 0x000fe2000f8e183f */
[----:B------:R-:W-:-:S08]  /*7270*/  SHF.L.U32 R4, R2, 0x1f, RZ ;  /* 0x0000001f02047819 */ /* 0x000fd000000006ff */
[----:B------:R1:W3:Y:S01]  /*7280*/  SYNCS.PHASECHK.TRANS64.TRYWAIT P0, [UR6+0x34480], R4 ;  /* 0x03448004ff0075a7 */ /* 0x0002e20008000146 */
[----:B------:R-:W-:Y:S05]  /*7290*/  @!P1 BRA `(.L_x_45) ;  /* 0x0000000000049947 */ /* 0x000fea0003800000 */
[----:B------:R-:W-:Y:S01]  /*72a0*/  BPT.TRAP 0x1 ;  /* 0x000000040000795c */ /* 0x000fe20000300000 */
.L_x_45:
[----:B---3--:R-:W-:Y:S05]  /*72b0*/  @P0 BRA `(.L_x_46) ;  /* 0x0000000000080947 */ /* 0x008fea0003800000 */
[----:B------:R-:W3:Y:S02]  /*72c0*/  SYNCS.PHASECHK.TRANS64.TRYWAIT P0, [UR6+0x34480], R4 ;  /* 0x03448004ff0075a7 */ /* 0x000ee40008000146 */
[----:B---3--:R-:W-:Y:S05]  /*72d0*/  @!P0 BRA `(.L_x_47) ;  /* 0x0000010000ec8947 */ /* 0x008fea0003800000 */
.L_x_46:
        /* <DEDUP_REMOVED lines=32> */
[----:B----4-:R-:W4:Y:S04]  /*74e0*/  LDL.LU.64 R24, [R1] ;  /* 0x0000000001187983 */ /* 0x010f280000300a00 */
[----:B------:R-:W4:Y:S04]  /*74f0*/  LDL.LU.64 R26, [R1+0x8] ;  /* 0x00000800011a7983 */ /* 0x000f280000300a00 */
        /* <DEDUP_REMOVED lines=29> */
[----:B------:R-:W4:Y:S01]  /*76d0*/  LDL.LU.64 R86, [R1+0xf8] ;  /* 0x0000f80001567983 */ /* 0x000f220000300a00 */
[----:B------:R-:W-:-:S02]  /*76e0*/  UIADD3 UR7, UR47, 0x20000, URZ ;  /* 0x000200002f077890 */ /* 0x000fc4000fffe03f */
[----:B------:R-:W-:Y:S01]  /*76f0*/  USHF.R.U32.HI UR6, URZ, 0x4, UR47 ;  /* 0x000000043f067899 */ /* 0x000fe2000801162f */
[----:B------:R-:W-:Y:S01]  /*7700*/  STL [R1+0x21c], R23 ;  /* 0x00021c1701007387 */ /* 0x000fe20000100800 */
[----:B------:R-:W-:Y:S02]  /*7710*/  USHF.R.U32.HI UR7, URZ, 0x4, UR7 ;  /* 0x000000043f077899 */ /* 0x000fe40008011607 */
[----:B------:R-:W-:Y:S01]  /*7720*/  ULOP3.LUT UR6, UR6, 0x3fff, URZ, 0xc0, !UPT ;  /* 0x00003fff06067892 */ /* 0x000fe2000f8ec03f */
[----:B------:R-:W-:Y:S01]  /*7730*/  STL [R1+0x218], R22 ;  /* 0x0002181601007387 */ /* 0x000fe20000100800 */
[----:B------:R-:W-:Y:S02]  /*7740*/  ULOP3.LUT UR7, UR7, 0x3fff, URZ, 0xc0, !UPT ;  /* 0x00003fff07077892 */ /* 0x000fe4000f8ec03f */
[----:B------:R-:W-:Y:S01]  /*7750*/  ULOP3.LUT UR6, UR6, 0x10000, URZ, 0xfc, !UPT ;  /* 0x0001000006067892 */ /* 0x000fe2000f8efc3f */
[----:B------:R-:W-:Y:S01]  /*7760*/  STL [R1+0x214], R19 ;  /* 0x0002141301007387 */ /* 0x000fe20000100800 */
[----:B------:R-:W-:-:S02]  /*7770*/  ULOP3.LUT UR8, UR7, 0x10000, URZ, 0xfc, !UPT ;  /* 0x0001000007087892 */ /* 0x000fc4000f8efc3f */
[----:B------:R-:W-:Y:S01]  /*7780*/  UISETP.NE.U32.AND UP0, UPT, UR4, URZ, UPT ;  /* 0x0000003f0400728c */ /* 0x000fe2000bf05070 */
[----:B------:R-:W-:Y:S01]  /*7790*/  STL [R1+0x210], R18 ;  /* 0x0002101201007387 */ /* 0x000fe20000100800 */
[----:B------:R-:W-:Y:S02]  /*77a0*/  ULEA UR7, UR5, UR6, 0xb ;  /* 0x0000000605077291 */ /* 0x000fe4000f8e583f */
[----:B------:R-:W-:Y:S01]  /*77b0*/  ULEA UR6, UR5, UR8, 0xa ;  /* 0x0000000805067291 */ /* 0x000fe2000f8e503f */
[----:B------:R-:W-:Y:S01]  /*77c0*/  STL [R1+0x20c], R17 ;  /* 0x00020c1101007387 */ /* 0x000fe20000100800 */
[----:B------:R-:W-:Y:S01]  /*77d0*/  UMOV UR9, 0x40000040 ;  /* 0x4000004000097882 */ /* 0x000fe20000000000 */
[----:B------:R-:W-:Y:S02]  /*77e0*/  UMOV UR11, 0x40000040 ;  /* 0x40000040000b7882 */ /* 0x000fe40000000000 */
[----:B------:R-:W-:Y:S01]  /*77f0*/  UMOV UR8, UR7 ;  /* 0x0000000700087c82 */ /* 0x000fe20008000000 */
[----:B------:R-:W-:Y:S01]  /*7800*/  STL [R1+0x208], R16 ;  /* 0x0002081001007387 */ /* 0x000fe20000100800 */
[----:B------:R-:W-:-:S03]  /*7810*/  UMOV UR10, UR6 ;  /* 0x00000006000a7c82 */ /* 0x000fc60008000000 */
[----:B------:R-:W-:Y:S04]  /*7820*/  STL [R1+0x204], R8 ;  /* 0x0002040801007387 */ /* 0x000fe80000100800 */
[----:B------:R-:W-:Y:S04]  /*7830*/  STL [R1+0x200], R7 ;  /* 0x0002000701007387 */ /* 0x000fe80000100800 */
[----:B------:R-:W-:Y:S04]  /*7840*/  STL [R1+0x1fc], R6 ;  /* 0x0001fc0601007387 */ /* 0x000fe80000100800 */
[----:B------:R-:W-:Y:S04]  /*7850*/  STL [R1+0x1f8], R5 ;  /* 0x0001f80501007387 */ /* 0x000fe80000100800 */
[----:B------:R-:W-:Y:S04]  /*7860*/  STL [R1+0x1f4], R3 ;  /* 0x0001f40301007387 */ /* 0x000fe80000100800 */
[----:B------:R1:W-:Y:S04]  /*7870*/  STL [R1+0x1f0], R2 ;  /* 0x0001f00201007387 */ /* 0x0003e80000100800 */
[----:B------:R2:W-:Y:S01]  /*7880*/  STL [R1+0x1ec], R0 ;  /* 0x0001ec0001007387 */ /* 0x0005e20000100800 */
[----:B----4-:R-:W-:-:S06]  /*7890*/  WARPGROUP.ARRIVE ;  /* 0x00000000000079c5 */ /* 0x010fcc0000000000 */
[----:B------:R-:W-:Y:S01]  /*78a0*/  HGMMA.64x128x16.F32 R24, gdesc[UR8], R24, UP0, gsb0 ;  /* 0x01e00000081879f0 */ /* 0x000fe2000b800818 */
[----:B------:R-:W-:Y:S01]  /*78b0*/  UIADD3 UR8, UR7, 0x200, URZ ;  /* 0x0000020007087890 */ /* 0x000fe2000fffe03f */
[----:B------:R-:W-:Y:S01]  /*78c0*/  UMOV UR9, 0x40000040 ;  /* 0x4000004000097882 */ /* 0x000fe20000000000 */
[----:B------:R-:W-:Y:S02]  /*78d0*/  WARPGROUP.DEPBAR.LE gsb0, 0x0 ;  /* 0x00008000000079c5 */ /* 0x000fe40000010000 */
[----:B------:R-:W-:Y:S01]  /*78e0*/  WARPGROUP.ARRIVE ;  /* 0x00000000000079c5 */ /* 0x000fe20000000000 */
[----:B------:R-:W-:Y:S01]  /*78f0*/  STL.64 [R1], R24 ;  /* 0x0000001801007387 */ /* 0x000fe20000100a00 */
[----:B-1----:R-:W-:Y:S01]  /*7900*/  IMAD.MOV.U32 R2, RZ, RZ, R86 ;  /* 0x000000ffff027224 */ /* 0x002fe200078e0056 */
[----:B--2---:R-:W-:Y:S01]  /*7910*/  MOV R0, R87 ;  /* 0x0000005700007202 */ /* 0x004fe20000000f00 */
[----:B---3--:R-:W-:Y:S01]  /*7920*/  IMAD.MOV.U32 R4, RZ, RZ, R84 ;  /* 0x000000ffff047224 */ /* 0x008fe200078e0054 */
[----:B------:R-:W-:Y:S02]  /*7930*/  STL.64 [R1+0x8], R26 ;  /* 0x0000081a01007387 */ /* 0x000fe40000100a00 */
[----:B------:R-:W-:Y:S01]  /*7940*/  HGMMA.64x128x16.F32 R152, gdesc[UR8], R152, UP0, gsb0 ;  /* 0x01e00000089879f0 */ /* 0x000fe2000b800898 */
        /* <DEDUP_REMOVED lines=35> */
[----:B------:R-:W-:-:S03]  /*7b80*/  MOV R226, R59 ;  /* 0x0000003b00e27202 */ /* 0x000fc60000000f00 */
        /* <DEDUP_REMOVED lines=38> */
[----:B------:R-:W-:-:S03]  /*7df0*/  WARPGROUP.DEPBAR.LE gsb0, 0x0 ;  /* 0x00008000000079c5 */ /* 0x000fc60000010000 */
[----:B------:R-:W-:Y:S04]  /*7e00*/  STL [R1+0x400], R222 ;  /* 0x000400de01007387 */ /* 0x000fe80000100800 */
[----:B------:R-:W-:Y:S04]  /*7e10*/  STL [R1+0x3fc], R221 ;  /* 0x0003fcdd01007387 */ /* 0x000fe80000100800 */
[----:B------:R-:W-:Y:S04]  /*7e20*/  STL [R1+0x3f8], R219 ;  /* 0x0003f8db01007387 */ /* 0x000fe80000100800 */
        /* <DEDUP_REMOVED lines=27> */
[----:B-1----:R-:W3:Y:S04]  /*7fe0*/  LDL.LU R164, [R1] ;  /* 0x0000000001a47983 */ /* 0x002ee80000300800 */
[----:B------:R-:W3:Y:S04]  /*7ff0*/  LDL.LU R165, [R1+0x4] ;  /* 0x0000040001a57983 */ /* 0x000ee80000300800 */
        /* <DEDUP_REMOVED lines=31> */
[----:B------:R-:W3:Y:S01]  /*81f0*/  LDL.LU R197, [R1+0x84] ;  /* 0x0000840001c57983 */ /* 0x000ee20000300800 */
[----:B------:R-:W-:Y:S01]  /*8200*/  UIADD3 UR8, UR7, 0x400, URZ ;  /* 0x0000040007087890 */ /* 0x000fe2000fffe03f */
[----:B------:R-:W-:Y:S01]  /*8210*/  WARPGROUP.ARRIVE ;  /* 0x00000000000079c5 */ /* 0x000fe20000000000 */
[----:B------:R-:W-:Y:S01]  /*8220*/  UMOV UR9, 0x40000040 ;  /* 0x4000004000097882 */ /* 0x000fe20000000000 */
[----:B------:R-:W-:Y:S01]  /*8230*/  IMAD.MOV.U32 R198, RZ, RZ, R227 ;  /* 0x000000ffffc67224 */ /* 0x000fe200078e00e3 */
[----:B------:R-:W-:Y:S01]  /*8240*/  MOV R199, R226 ;  /* 0x000000e200c77202 */ /* 0x000fe20000000f00 */
[----:B------:R-:W-:Y:S01]  /*8250*/  IMAD.MOV.U32 R200, RZ, RZ, R225 ;  /* 0x000000ffffc87224 */ /* 0x000fe200078e00e1 */
[----:B------:R-:W-:Y:S01]  /*8260*/  MOV R201, R224 ;  /* 0x000000e000c97202 */ /* 0x000fe20000000f00 */
[----:B------:R-:W-:Y:S01]  /*8270*/  IMAD.MOV.U32 R202, RZ, RZ, R223 ;  /* 0x000000ffffca7224 */ /* 0x000fe200078e00df */
[----:B------:R-:W-:Y:S01]  /*8280*/  MOV R203, R220 ;  /* 0x000000dc00cb7202 */ /* 0x000fe20000000f00 */
[----:B------:R-:W-:Y:S01]  /*8290*/  HGMMA.64x128x16.F32 R88, gdesc[UR8], R88, UP0, gsb0 ;  /* 0x01e00000085879f0 */ /* 0x000fe2000b800858 */
[----:B------:R-:W-:Y:S01]  /*82a0*/  UIADD3 UR8, UR7, 0x600, URZ ;  /* 0x0000060007087890 */ /* 0x000fe2000fffe03f */
[----:B------:R-:W-:Y:S01]  /*82b0*/  IMAD.MOV.U32 R204, RZ, RZ, R218 ;  /* 0x000000ffffcc7224 */ /* 0x000fe200078e00da */
[----:B------:R-:W-:Y:S01]  /*82c0*/  UMOV UR9, 0x40000040 ;  /* 0x4000004000097882 */ /* 0x000fe20000000000 */
        /* <DEDUP_REMOVED lines=23> */
[----:B------:R-:W-:-:S02]  /*8440*/  WARPGROUP.DEPBAR.LE gsb0, 0x0 ;  /* 0x00008000000079c5 */ /* 0x000fc40000010000 */
[----:B--2---:R-:W-:-:S06]  /*8450*/  WARPGROUP.ARRIVE ;  /* 0x00000000000079c5 */ /* 0x004fcc0000000000 */
[----:B------:R-:W-:Y:S01]  /*8460*/  HGMMA.64x128x16.F32 R24, gdesc[UR8], R24, UP0, gsb0 ;  /* 0x01e00000081879f0 */ /* 0x000fe2000b800818 */
[----:B------:R-:W-:Y:S02]  /*8470*/  UIADD3 UR8, UR7, 0x2, URZ ;  /* 0x0000000207087890 */ /* 0x000fe4000fffe03f */
[----:B------:R-:W-:Y:S01]  /*8480*/  UIADD3 UR10, UR6, 0x2, URZ ;  /* 0x00000002060a7890 */ /* 0x000fe2000fffe03f */
[----:B------:R-:W-:Y:S01]  /*8490*/  UMOV UR9, 0x40000040 ;  /* 0x4000004000097882 */ /* 0x000fe20000000000 */
[----:B------:R-:W-:Y:S01]  /*84a0*/  UMOV UR11, 0x40000040 ;  /* 0x40000040000b7882 */ /* 0x000fe20000000000 */
[----:B------:R-:W-:Y:S02]  /*84b0*/  WARPGROUP.DEPBAR.LE gsb0, 0x0 ;  /* 0x00008000000079c5 */ /* 0x000fe40000010000 */
[----:B---3--:R-:W-:-:S06]  /*84c0*/  WARPGROUP.ARRIVE ;  /* 0x00000000000079c5 */ /* 0x008fcc0000000000 */
[----:B------:R-:W-:Y:S03]  /*84d0*/  HGMMA.64x128x16.F32 R164, gdesc[UR8], R164, UP0, gsb0 ;  /* 0x01e0000008a479f0 */ /* 0x000fe6000b8008a4 */
        /* <DEDUP_REMOVED lines=66> */
[----:B------:R-:W-:Y:S01]  /*8900*/  HGMMA.64x128x16.F32 R152, gdesc[UR8], R152, UP0, gsb0 ;  /* 0x01e00000089879f0 */ /* 0x000fe2000b800898 */
        /* <DEDUP_REMOVED lines=68> */
[----:B------:R-:W-:Y:S01]  /*8d50*/  HGMMA.64x128x16.F32 R88, gdesc[UR8], R88, UP0, gsb0 ;  /* 0x01e00000085879f0 */ /* 0x000fe2000b800858 */
[----:B------:R-:W-:Y:S01]  /*8d60*/  UIADD3 UR8, UR7, 0x602, URZ ;  /* 0x0000060207087890 */ /* 0x000fe2000fffe03f */
[----:B------:R-:W-:Y:S01]  /*8d70*/  UMOV UR9, 0x40000040 ;  /* 0x4000004000097882 */ /* 0x000fe20000000000 */
[----:B------:R-:W-:Y:S02]  /*8d80*/  WARPGROUP.DEPBAR.LE gsb0, 0x0 ;  /* 0x00008000000079c5 */ /* 0x000fe40000010000 */
[----:B------:R-:W-:-:S07]  /*8d90*/  WARPGROUP.ARRIVE ;  /* 0x00000000000079c5 */ /* 0x000fce0000000000 */
[----:B------:R-:W-:Y:S01]  /*8da0*/  HGMMA.64x128x16.F32 R24, gdesc[UR8], R24, UP0, gsb0 ;  /* 0x01e00000081879f0 */ /* 0x000fe2000b800818 */
[----:B------:R-:W-:Y:S02]  /*8db0*/  UIADD3 UR8, UR7, 0x4, URZ ;  /* 0x0000000407087890 */ /* 0x000fe4000fffe03f */
[----:B------:R-:W-:Y:S01]  /*8dc0*/  UIADD3 UR10, UR6, 0x4, URZ ;  /* 0x00000004060a7890 */ /* 0x000fe2000fffe03f */
[----:B------:R-:W-:Y:S01]  /*8dd0*/  UMOV UR9, 0x40000040 ;  /* 0x4000004000097882 */ /* 0x000fe20000000000 */
[----:B------:R-:W-:Y:S01]  /*8de0*/  UMOV UR11, 0x40000040 ;  /* 0x40000040000b7882 */ /* 0x000fe20000000000 */
[----:B------:R-:W-:Y:S02]  /*8df0*/  WARPGROUP.DEPBAR.LE gsb0, 0x0 ;  /* 0x00008000000079c5 */ /* 0x000fe40000010000 */
[----:B--2---:R-:W-:-:S06]  /*8e00*/  WARPGROUP.ARRIVE ;  /* 0x00000000000079c5 */ /* 0x004fcc0000000000 */
[----:B------:R-:W-:Y:S03]  /*8e10*/  HGMMA.64x128x16.F32 R152, gdesc[UR8], R152, UP0, gsb0 ;  /* 0x01e00000089879f0 */ /* 0x000fe6000b800898 */
        /* <DEDUP_REMOVED lines=152> */
[----:B------:R-:W-:Y:S01]  /*97a0*/  MOV R211, R227 ;  /* 0x000000e300d37202 */ /* 0x000fe20000000f00 */
[----:B------:R-:W-:Y:S01]  /*97b0*/  IMAD.MOV.U32 R212, RZ, RZ, R226 ;  /* 0x000000ffffd47224 */ /* 0x000fe200078e00e2 */
[----:B------:R-:W-:Y:S01]  /*97c0*/  MOV R213, R225 ;  /* 0x000000e100d57202 */ /* 0x000fe20000000f00 */
[----:B------:R-:W-:Y:S01]  /*97d0*/  IMAD.MOV.U32 R214, RZ, RZ, R224 ;  /* 0x000000ffffd67224 */ /* 0x000fe200078e00e0 */
[----:B------:R-:W-:Y:S01]  /*97e0*/  HGMMA.64x128x16.F32 R88, gdesc[UR8], R88, UP0, gsb0 ;  /* 0x01e00000085879f0 */ /* 0x000fe2000b800858 */
        /* <DEDUP_REMOVED lines=42> */
[----:B------:R-:W-:-:S06]  /*9a90*/  WARPGROUP.ARRIVE ;  /* 0x00000000000079c5 */ /* 0x000fcc0000000000 */
        /* <DEDUP_REMOVED lines=41> */
[----:B--2---:R1:W5:Y:S04]  /*9d30*/  LDL.LU R222, [R1+0x1e8] ;  /* 0x0001e80001de7983 */ /* 0x0043680000300800 */
        /* <DEDUP_REMOVED lines=33> */
[----:B------:R-:W-:Y:S01]  /*9f50*/  UIADD3 UR8, UR7, 0x406, URZ ;  /* 0x0000040607087890 */ /* 0x000fe2000fffe03f */
[----:B------:R-:W-:Y:S01]  /*9f60*/  UMOV UR9, 0x40000040 ;  /* 0x4000004000097882 */ /* 0x000fe20000000000 */
[----:B------:R-:W-:Y:S02]  /*9f70*/  WARPGROUP.DEPBAR.LE gsb0, 0x0 ;  /* 0x00008000000079c5 */ /* 0x000fe40000010000 */
[----:B------:R-:W-:-:S07]  /*9f80*/  WARPGROUP.ARRIVE ;  /* 0x00000000000079c5 */ /* 0x000fce0000000000 */
[----:B------:R-:W-:Y:S01]  /*9f90*/  HGMMA.64x128x16.F32 R88, gdesc[UR8], R88, UP0, gsb0 ;  /* 0x01e00000085879f0 */ /* 0x000fe2000b800858 */
[----:B------:R-:W-:Y:S01]  /*9fa0*/  UIADD3 UR8, UR7, 0x606, URZ ;  /* 0x0000060607087890 */ /* 0x000fe2000fffe03f */
[----:B------:R-:W-:Y:S01]  /*9fb0*/  UMOV UR9, 0x40000040 ;  /* 0x4000004000097882 */ /* 0x000fe20000000000 */
[----:B------:R-:W-:Y:S02]  /*9fc0*/  WARPGROUP.DEPBAR.LE gsb0, 0x0 ;  /* 0x00008000000079c5 */ /* 0x000fe40000010000 */
[----:B------:R-:W-:-:S07]  /*9fd0*/  WARPGROUP.ARRIVE ;  /* 0x00000000000079c5 */ /* 0x000fce0000000000 */
[----:B------:R-:W-:Y:S03]  /*9fe0*/  HGMMA.64x128x16.F32 R24, gdesc[UR8], R24, UP0, gsb0 ;  /* 0x01e00000081879f0 */ /* 0x000fe6000b800818 */
[----:B------:R-:W-:Y:S02]  /*9ff0*/  WARPGROUP.DEPBAR.LE gsb0, 0x0 ;  /* 0x00008000000079c5 */ /* 0x000fe40000010000 */
[----:B-1----:R-:W-:Y:S05]  /*a000*/  @!P1 BRA `(.L_x_48) ;  /* 0x0000000000049947 */ /* 0x002fea0003800000 */
[----:B------:R-:W-:Y:S01]  /*a010*/  BPT.TRAP 0x1 ;  /* 0x000000040000795c */ /* 0x000fe20000300000 */
.L_x_48:
[----:B-----5:R-:W-:Y:S01]  /*a020*/  ISETP.NE.AND P0, PT, R22, RZ, PT ;  /* 0x000000ff1600720c */ /* 0x020fe20003f05270 */
[----:B------:R-:W-:-:S12]  /*a030*/  UISETP.GT.U32.AND UP0, UPT, UR42, 0x1, UPT ;  /* 0x000000012a00788c */ /* 0x000fd8000bf04070 */
[----:B------:R-:W-:-:S05]  /*a040*/  @P0 LEA R4, R0, UR47, 0x3 ;  /* 0x0000002f00040c11 */ /* 0x000fca000f8e18ff */
[----:B------:R-:W-:-:S05]  /*a050*/  @P0 VIADD R4, R4, 0x344a0 ;  /* 0x000344a004040836 */ /* 0x000fca0000000000 */
[----:B------:R-:W-:-:S04]  /*a060*/  @P0 PRMT R4, R23, 0x654, R4 ;  /* 0x0000065417040816 */ /* 0x000fc80000000004 */
[----:B------:R1:W-:Y:S01]  /*a070*/  @P0 SYNCS.ARRIVE.TRANS64.RED.A1T0 RZ, [R4+URZ], RZ ;  /* 0x000000ff04ff09a7 */ /* 0x0003e2000810043f */
[----:B------:R-:W-:-:S13]  /*a080*/  PLOP3.LUT P0, PT, PT, PT, UP0, 0x80, 0x0 ;  /* 0x000000000000781c */ /* 0x000fda0003f0f008 */
[----:B-1----:R-:W-:Y:S05]  /*a090*/  @P0 BRA `(.L_x_49) ;  /* 0x0000000000040947 */ /* 0x002fea0003800000 */
[----:B------:R-:W-:Y:S01]  /*a0a0*/  BPT.TRAP 0x1 ;  /* 0x000000040000795c */ /* 0x000fe20000300000 */
.L_x_49:
[----:B------:R-:W-:Y:S01]  /*a0b0*/  UIADD3 UR5, UR5, 0x1, URZ ;  /* 0x0000000105057890 */ /* 0x000fe2000fffe03f */
[C---:B------:R-:W-:Y:S01]  /*a0c0*/  ISETP.GT.AND P1, PT, R3.reuse, 0x1, PT ;  /* 0x000000010300780c */ /* 0x040fe20003f24270 */
[----:B------:R-:W-:Y:S01]  /*a0d0*/  VIADD R3, R3, 0xffffffff ;  /* 0xffffffff03037836 */ /* 0x000fe20000000000 */
[----:B------:R-:W-:Y:S01]  /*a0e0*/  IADD3 R0, R0, 0x1, RZ ;  /* 0x0000000100007810 */ /* 0x000fe20007ffe0ff */
[----:B------:R-:W-:-:S03]  /*a0f0*/  UISETP.NE.AND UP0, UPT, UR5, 0x4, UPT ;  /* 0x000000040500788c */ /* 0x000fc6000bf05270 */
[C---:B------:R-:W-:Y:S01]  /*a100*/  ISETP.NE.AND P0, PT, R0.reuse, 0x4, PT ;  /* 0x000000040000780c */ /* 0x040fe20003f05270 */
[----:B------:R-:W-:Y:S02]  /*a110*/  USEL UR6, URZ, 0x1, UP0 ;  /* 0x000000013f067887 */ /* 0x000fe40008000000 */
[----:B------:R-:W-:Y:S01]  /*a120*/  USEL UR5, UR5, URZ, UP0 ;  /* 0x0000003f05057287 */ /* 0x000fe20008000000 */
[----:B------:R-:W-:-:S03]  /*a130*/  SEL R0, R0, RZ, P0 ;  /* 0x000000ff00007207 */ /* 0x000fc60000000000 */
[----:B------:R-:W-:Y:S01]  /*a140*/  LOP3.LUT R2, R2, UR6, RZ, 0x3c, !PT ;  /* 0x0000000602027c12 */ /* 0x000fe2000f8e3cff */
[----:B------:R-:W-:Y:S07]  /*a150*/  @P1 BRA `(.L_x_50) ;  /* 0xffffffd000301947 */ /* 0x000fee000383ffff */
.L_x_43:
[----:B------:R-:W-:Y:S02]  /*a160*/  ISETP.GE.AND P0, PT, R5, 0x1, PT ;  /* 0x000000010500780c */ /* 0x000fe40003f06270 */
[----:B------:R-:W-:-:S04]  /*a170*/  MOV R0, UR56 ;  /* 0x0000003800007c02 */ /* 0x000fc80008000f00 */
[----:B------:R1:W-:Y:S07]  /*a180*/  SYNCS.ARRIVE.TRANS64.A1T0 RZ, [R0+UR48], RZ ;  /* 0x000000ff00ff79a7 */ /* 0x0003ee0008100030 */
[----:B------:R-:W-:Y:S05]  /*a190*/  @!P0 BRA `(.L_x_51) ;  /* 0x0000000000408947 */ /* 0x000fea0003800000 */
[----:B------:R-:W-:-:S06]  /*a1a0*/  UISETP.NE.AND UP0, UPT, UR43, 0x3, UPT ;  /* 0x000000032b00788c */ /* 0x000fcc000bf05270 */
[----:B------:R-:W-:-:S13]  /*a1b0*/  PLOP3.LUT P0, PT, PT, PT, UP0, 0x80, 0x0 ;  /* 0x000000000000781c */ /* 0x000fda0003f0f008 */
[----:B------:R-:W-:Y:S05]  /*a1c0*/  @!P0 BRA `(.L_x_52) ;  /* 0x0000000000048947 */ /* 0x000fea0003800000 */
[----:B------:R-:W-:Y:S01]  /*a1d0*/  BPT.TRAP 0x1 ;  /* 0x000000040000795c */ /* 0x000fe20000300000 */
.L_x_52:
[----:B------:R-:W-:Y:S01]  /*a1e0*/  ISETP.NE.AND P0, PT, R22, RZ, PT ;  /* 0x000000ff1600720c */ /* 0x000fe20003f05270 */
[----:B------:R-:W-:Y:S01]  /*a1f0*/  IMAD.U32 R2, RZ, RZ, UR47 ;  /* 0x0000002fff027e24 */ /* 0x000fe2000f8e00ff */
[----:B------:R-:W-:-:S11]  /*a200*/  UISETP.GT.U32.AND UP0, UPT, UR42, 0x1, UPT ;  /* 0x000000012a00788c */ /* 0x000fd6000bf04070 */
[----:B------:R-:W-:-:S05]  /*a210*/  @P0 VIADD R6, R6, UR40 ;  /* 0x0000002806060c36 */ /* 0x000fca0008000000 */
[----:B-1----:R-:W-:-:S04]  /*a220*/  @P0 SHF.L.U32 R0, R6, 0x3, RZ ;  /* 0x0000000306000819 */ /* 0x002fc800000006ff */
[----:B------:R-:W-:-:S04]  /*a230*/  @P0 LOP3.LUT R0, R0, 0x18, RZ, 0xc0, !PT ;  /* 0x0000001800000812 */ /* 0x000fc800078ec0ff */
[----:B------:R-:W-:-:S04]  /*a240*/  @P0 IADD3 R0, R2, 0x344a0, R0 ;  /* 0x000344a002000810 */ /* 0x000fc80007ffe000 */
[----:B------:R-:W-:-:S04]  /*a250*/  @P0 PRMT R0, R23, 0x654, R0 ;  /* 0x0000065417000816 */ /* 0x000fc80000000000 */
[----:B------:R3:W-:Y:S01]  /*a260*/  @P0 SYNCS.ARRIVE.TRANS64.RED.A1T0 RZ, [R0+URZ], RZ ;  /* 0x000000ff00ff09a7 */ /* 0x0007e2000810043f */
[----:B------:R-:W-:-:S13]  /*a270*/  PLOP3.LUT P0, PT, PT, PT, UP0, 0x80, 0x0 ;  /* 0x000000000000781c */ /* 0x000fda0003f0f008 */
[----:B---3--:R-:W-:Y:S05]  /*a280*/  @P0 BRA `(.L_x_51) ;  /* 0x0000000000040947 */ /* 0x008fea0003800000 */
[----:B------:R-:W-:Y:S01]  /*a290*/  BPT.TRAP 0x1 ;  /* 0x000000040000795c */ /* 0x000fe20000300000 */
.L_x_51:
[----:B-1----:R-:W-:Y:S02]  /*a2a0*/  SHF.L.U32 R0, R217, 0x1f, RZ ;  /* 0x0000001fd9007819 */ /* 0x002fe400000006ff */
[----:B------:R-:W-:Y:S02]  /*a2b0*/  R2UR UR4, R5 ;  /* 0x00000000050472ca */ /* 0x000fe400000e0000 */
[----:B------:R-:W1:Y:S11]  /*a2c0*/  SYNCS.PHASECHK.TRANS64.TRYWAIT P0, [R8+UR50+0x10], R0 ;  /* 0x00001000080075a7 */ /* 0x000e760008000172 */
[----:B------:R-:W-:-:S04]  /*a2d0*/  UIADD3 UR4, UR4, 0x3f, URZ ;  /* 0x0000003f04047890 */ /* 0x000fc8000fffe03f */
[----:B------:R-:W-:-:S04]  /*a2e0*/  USHF.R.S32.HI UR5, URZ, 0x1f, UR4 ;  /* 0x0000001f3f057899 */ /* 0x000fc80008011404 */
[----:B------:R-:W-:-:S04]  /*a2f0*/  ULEA.HI UR5, UR5, UR4, URZ, 0x6 ;  /* 0x0000000405057291 */ /* 0x000fc8000f8f303f */
[----:B------:R-:W-:Y:S01]  /*a300*/  USHF.R.S32.HI UR5, URZ, 0x6, UR5 ;  /* 0x000000063f057899 */ /* 0x000fe20008011405 */
[----:B-1----:R-:W-:Y:S11]  /*a310*/  @!P0 BRA `(.L_x_53) ;  /* 0x000000d000f48947 */ /* 0x002ff60003800000 */
.L_x_363:
[----:B------:R-:W-:Y:S01]  /*a320*/  UIADD3 UR40, UR5, UR40, URZ ;  /* 0x0000002805287290 */ /* 0x000fe2000fffe03f */
[----:B------:R-:W-:-:S03]  /*a330*/  LOP3.LUT P0, RZ, R7, 0xff, RZ, 0xc0, !PT ;  /* 0x000000ff07ff7812 */ /* 0x000fc6000780c0ff */
[----:B------:R-:W-:Y:S02]  /*a340*/  USHF.R.U32.HI UR4, URZ, 0x2, UR40 ;  /* 0x000000023f047899 */ /* 0x000fe40008011628 */
[----:B------:R-:W-:Y:S02]  /*a350*/  UISETP.GT.U32.AND UP0, UPT, UR40, 0x3, UPT ;  /* 0x000000032800788c */ /* 0x000fe4000bf04070 */
[----:B------:R-:W-:Y:S02]  /*a360*/  ULOP3.LUT UR4, UR4, 0x1, URZ, 0xc0, !UPT ;  /* 0x0000000104047892 */ /* 0x000fe4000f8ec03f */
[----:B------:R-:W-:Y:S02]  /*a370*/  UISETP.LT.U32.AND UP0, UPT, UR5, 0x4, UP0 ;  /* 0x000000040500788c */ /* 0x000fe40008701070 */
[----:B------:R-:W-:Y:S02]  /*a380*/  UISETP.NE.U32.AND UP1, UPT, UR4, 0x1, UPT ;  /* 0x000000010400788c */ /* 0x000fe4000bf25070 */
[----:B------:R-:W-:-:S02]  /*a390*/  ULOP3.LUT UR40, UR40, 0x3, URZ, 0xc0, !UPT ;  /* 0x0000000328287892 */ /* 0x000fc4000f8ec03f */
[----:B------:R-:W-:Y:S02]  /*a3a0*/  UISETP.GT.U32.AND UP1, UPT, UR5, 0x3, !UP1 ;  /* 0x000000030500788c */ /* 0x000fe4000cf24070 */
[----:B------:R-:W-:Y:S02]  /*a3b0*/  USEL UR5, URZ, 0x1, !UP0 ;  /* 0x000000013f057887 */ /* 0x000fe4000c000000 */
[----:B------:R-:W-:-:S04]  /*a3c0*/  USEL UR4, URZ, 0x1, !UP1 ;  /* 0x000000013f047887 */ /* 0x000fc8000c800000 */
[----:B------:R-:W-:Y:S01]  /*a3d0*/  ULOP3.LUT UR41, UR4, UR41, UR5, 0x96, !UPT ;  /* 0x0000002904297292 */ /* 0x000fe2000f8e9605 */
[----:B------:R-:W-:Y:S11]  /*a3e0*/  @!P0 BRA `(.L_x_54) ;  /* 0x00000000000c8947 */ /* 0x000ff60003800000 */
[----:B------:R-:W-:-:S04]  /*a3f0*/  DEPBAR {5,4,3,2,1,0} ;  /* 0x0000003f0000791a */ /* 0x000fc80000000000 */
[----:B------:R3:W-:Y:S02]  /*a400*/  UTMACCTL.IV [UR36] ;  /* 0x00000000240079b9 */ /* 0x0007e40008000000 */
[----:B---3--:R-:W-:Y:S01]  /*a410*/  NOP ;  /* 0x0000000000007918 */ /* 0x008fe20000000000 */
.L_x_54:
[----:B------:R-:W-:Y:S01]  /*a420*/  UIADD3 UR4, UR47, 0x30000, URZ ;  /* 0x000300002f047890 */ /* 0x000fe2000fffe03f */
[----:B------:R-:W-:Y:S02]  /*a430*/  R2UR UR45, R16 ;  /* 0x00000000102d72ca */ /* 0x000fe400000e0000 */
[----:B------:R-:W-:Y:S01]  /*a440*/  R2UR UR46, R17 ;  /* 0x00000000112e72ca */ /* 0x000fe200000e0000 */
[----:B------:R-:W-:-:S06]  /*a450*/  ULOP3.LUT UP0, URZ, UR4, 0x3ff, URZ, 0xc0, !UPT ;  /* 0x000003ff043f7892 */ /* 0x000fcc000f80c03f */
[----:B------:R-:W-:-:S04]  /*a460*/  PLOP3.LUT P0, PT, PT, PT, UP0, 0x80, 0x0 ;  /* 0x000000000000781c */ /* 0x000fc80003f0f008 */
[----:B------:R-:W-:Y:S02]  /*a470*/  USHF.L.U32 UR45, UR45, 0x8, URZ ;  /* 0x000000082d2d7899 */ /* 0x000fe4000800063f */
[----:B------:R-:W-:-:S07]  /*a480*/  USHF.L.U32 UR46, UR46, 0x7, URZ ;  /* 0x000000072e2e7899 */ /* 0x000fce000800063f */
[----:B------:R-:W-:Y:S05]  /*a490*/  @!P0 BRA `(.L_x_55) ;  /* 0x00000000007c8947 */ /* 0x000fea0003800000 */
[----:B------:R-:W-:Y:S01]  /*a4a0*/  MOV R16, 0x0 ;  /* 0x0000000000107802 */ /* 0x000fe20000000f00 */
[----:B------:R-:W-:Y:S01]  /*a4b0*/  ULDC.64 UR4, c[0x4][0x68] ;  /* 0x01001a0000047ab9 */ /* 0x000fe20000000a00 */
[----:B------:R-:W-:Y:S01]  /*a4c0*/  ULDC.64 UR6, c[0x4][0x70] ;  /* 0x01001c0000067ab9 */ /* 0x000fe20000000a00 */
[----:B------:R-:W-:Y:S01]  /*a4d0*/  ULDC.64 UR8, c[0x4][0x8] ;  /* 0x0100020000087ab9 */ /* 0x000fe20000000a00 */
[----:B-1----:R1:W3:Y:S01]  /*a4e0*/  LDC.64 R2, c[0x4][R16] ;  /* 0x0100000010027b82 */ /* 0x0022e20000000a00 */
[----:B------:R-:W-:Y:S01]  /*a4f0*/  MOV R4, UR4 ;  /* 0x0000000400047c02 */ /* 0x000fe20008000f00 */
[----:B------:R-:W-:Y:S01]  /*a500*/  IMAD.U32 R5, RZ, RZ, UR5 ;  /* 0x00000005ff057e24 */ /* 0x000fe2000f8e00ff */
[----:B------:R-:W-:Y:S01]  /*a510*/  MOV R6, UR6 ;  /* 0x0000000600067c02 */ /* 0x000fe20008000f00 */
[----:B------:R-:W-:Y:S01]  /*a520*/  IMAD.U32 R7, RZ, RZ, UR7 ;  /* 0x00000007ff077e24 */ /* 0x000fe2000f8e00ff */
[----:B------:R-:W-:Y:S01]  /*a530*/  MOV R10, UR8 ;  /* 0x00000008000a7c02 */ /* 0x000fe20008000f00 */
[----:B------:R-:W-:Y:S01]  /*a540*/  IMAD.U32 R11, RZ, RZ, UR9 ;  /* 0x00000009ff0b7e24 */ /* 0x000fe2000f8e00ff */
[----:B------:R-:W-:Y:S01]  /*a550*/  MOV R8, 0x70 ;  /* 0x0000007000087802 */ /* 0x000fe20000000f00 */
[----:B------:R-:W-:Y:S01]  /*a560*/  IMAD.MOV.U32 R12, RZ, RZ, 0x1 ;  /* 0x00000001ff0c7424 */ /* 0x000fe200078e00ff */
[----:B-1----:R-:W-:-:S07]  /*a570*/  MOV R13, RZ ;  /* 0x000000ff000d7202 */ /* 0x002fce0000000f00 */
[----:B------:R-:W-:-:S07]  /*a580*/  LEPC R20, `(.L_x_56) ;  /* 0x000000001014794e */ /* 0x000fce0000000000 */
[----:B--23--:R-:W-:Y:S05]  /*a590*/  CALL.ABS.NOINC R2 ;  /* 0x0000000002007343 */ /* 0x00cfea0003c00000 */
.L_x_56:
[----:B------:R1:W2:Y:S01]  /*a5a0*/  LDC.64 R2, c[0x4][R16] ;  /* 0x0100000010027b82 */ /* 0x0002a20000000a00 */
[----:B------:R-:W-:Y:S01]  /*a5b0*/  ULDC.64 UR4, c[0x4][0x68] ;  /* 0x01001a0000047ab9 */ /* 0x000fe20000000a00 */
[----:B------:R-:W-:Y:S01]  /*a5c0*/  ULDC.64 UR6, c[0x4][0x70] ;  /* 0x01001c0000067ab9 */ /* 0x000fe20000000a00 */
[----:B------:R-:W-:Y:S01]  /*a5d0*/  ULDC.64 UR8, c[0x4][0x8] ;  /* 0x0100020000087ab9 */ /* 0x000fe20000000a00 */
[----:B------:R-:W-:Y:S01]  /*a5e0*/  IMAD.U32 R4, RZ, RZ, UR4 ;  /* 0x00000004ff047e24 */ /* 0x000fe2000f8e00ff */
[----:B------:R-:W-:Y:S01]  /*a5f0*/  MOV R5, UR5 ;  /* 0x0000000500057c02 */ /* 0x000fe20008000f00 */
[----:B------:R-:W-:Y:S01]  /*a600*/  IMAD.U32 R6, RZ, RZ, UR6 ;  /* 0x00000006ff067e24 */ /* 0x000fe2000f8e00ff */
[----:B------:R-:W-:Y:S01]  /*a610*/  MOV R7, UR7 ;  /* 0x0000000700077c02 */ /* 0x000fe20008000f00 */
[----:B------:R-:W-:Y:S01]  /*a620*/  IMAD.U32 R10, RZ, RZ, UR8 ;  /* 0x00000008ff0a7e24 */ /* 0x000fe2000f8e00ff */
[----:B------:R-:W-:Y:S01]  /*a630*/  MOV R11, UR9 ;  /* 0x00000009000b7c02 */ /* 0x000fe20008000f00 */
[----:B------:R-:W-:Y:S01]  /*a640*/  IMAD.MOV.U32 R8, RZ, RZ, 0x70 ;  /* 0x00000070ff087424 */ /* 0x000fe200078e00ff */
[----:B------:R-:W-:Y:S01]  /*a650*/  MOV R12, 0x1 ;  /* 0x00000001000c7802 */ /* 0x000fe20000000f00 */
[----:B-1----:R-:W-:-:S07]  /*a660*/  IMAD.MOV.U32 R13, RZ, RZ, RZ ;  /* 0x000000ffff0d7224 */ /* 0x002fce00078e00ff */
[----:B------:R-:W-:-:S07]  /*a670*/  LEPC R20, `(.L_x_55) ;  /* 0x000000001014794e */ /* 0x000fce0000000000 */
[----:B--2---:R-:W-:Y:S05]  /*a680*/  CALL.ABS.NOINC R2 ;  /* 0x0000000002007343 */ /* 0x004fea0003c00000 */
.L_x_55:
[----:B------:R-:W-:Y:S02]  /*a690*/  ULDC.64 UR4, c[0x0][0x590] ;  /* 0x0001640000047ab9 */ /* 0x000fe40000000a00 */
[----:B------:R-:W-:-:S04]  /*a6a0*/  ISETP.NE.U32.AND P0, PT, RZ, UR4, PT ;  /* 0x00000004ff007c0c */ /* 0x000fc8000bf05070 */
[----:B------:R-:W-:-:S13]  /*a6b0*/  ISETP.NE.AND.EX P0, PT, RZ, UR5, PT, P0 ;  /* 0x00000005ff007c0c */ /* 0x000fda000bf05300 */
[----:B------:R-:W-:Y:S05]  /*a6c0*/  @!P0 BRA `(.L_x_57) ;  /* 0x0000000000148947 */ /* 0x000fea0003800000 */
[----:B-1----:R-:W-:-:S04]  /*a6d0*/  LEA R2, P0, R18, UR4, 0x3 ;  /* 0x0000000412027c11 */ /* 0x002fc8000f8018ff */
[----:B------:R-:W-:-:S06]  /*a6e0*/  LEA.HI.X R3, R18, UR5, R19, 0x3, P0 ;  /* 0x0000000512037c11 */ /* 0x000fcc00080f1c13 */
[----:B------:R-:W3:Y:S04]  /*a6f0*/  LDG.E.64 R2, desc[UR38][R2.64] ;  /* 0x0000002602027981 */ /* 0x000ee8000c1e1b00 */
[----:B---3--:R1:W5:Y:S01]  /*a700*/  LD.E R0, desc[UR38][R2.64] ;  /* 0x0000002602007980 */ /* 0x008362000c101900 */
[----:B------:R-:W-:Y:S05]  /*a710*/  BRA `(.L_x_58) ;  /* 0x0000000000307947 */ /* 0x000fea0003800000 */
.L_x_57:
[----:B------:R-:W-:Y:S02]  /*a720*/  ULDC.64 UR4, c[0x0][0x588] ;  /* 0x0001620000047ab9 */ /* 0x000fe40000000a00 */
[----:B------:R-:W-:-:S04]  /*a730*/  ISETP.NE.U32.AND P0, PT, RZ, UR4, PT ;  /* 0x00000004ff007c0c */ /* 0x000fc8000bf05070 */
[----:B------:R-:W-:-:S13]  /*a740*/  ISETP.NE.AND.EX P0, PT, RZ, UR5, PT, P0 ;  /* 0x00000005ff007c0c */ /* 0x000fda000bf05300 */
[----:B------:R-:W-:Y:S05]  /*a750*/  @!P0 BRA `(.L_x_59) ;  /* 0x0000000000188947 */ /* 0x000fea0003800000 */
[----:B------:R-:W3:Y:S01]  /*a760*/  LDC.64 R4, c[0x0][0x588] ;  /* 0x00016200ff047b82 */ /* 0x000ee20000000a00 */
[----:B------:R-:W-:Y:S02]  /*a770*/  ULDC UR4, c[0x0][0x598] ;  /* 0x0001660000047ab9 */ /* 0x000fe40000000800 */
[----:B-1----:R-:W-:-:S04]  /*a780*/  IMAD R2, R18, UR4, RZ ;  /* 0x0000000412027c24 */ /* 0x002fc8000f8e02ff */
[----:B---3--:R-:W-:-:S05]  /*a790*/  IMAD.WIDE R2, R2, 0x4, R4 ;  /* 0x0000000402027825 */ /* 0x008fca00078e0204 */
[----:B------:R3:W5:Y:S01]  /*a7a0*/  LDG.E R0, desc[UR38][R2.64] ;  /* 0x0000002602007981 */ /* 0x000762000c1e1900 */
[----:B------:R-:W-:Y:S05]  /*a7b0*/  BRA `(.L_x_58) ;  /* 0x0000000000087947 */ /* 0x000fea0003800000 */
.L_x_59:
[----:B------:R-:W-:Y:S02]  /*a7c0*/  ULDC UR4, c[0x0][0x580] ;  /* 0x0001600000047ab9 */ /* 0x000fe40000000800 */
[----:B-1----:R-:W-:-:S07]  /*a7d0*/  MOV R0, UR4 ;  /* 0x0000000400007c02 */ /* 0x002fce0008000f00 */
.L_x_58:
[----:B------:R-:W-:Y:S02]  /*a7e0*/  ULDC.64 UR4, c[0x0][0x5b8] ;  /* 0x00016e0000047ab9 */ /* 0x000fe40000000a00 */
[----:B------:R-:W-:-:S04]  /*a7f0*/  ISETP.NE.U32.AND P0, PT, RZ, UR4, PT ;  /* 0x00000004ff007c0c */ /* 0x000fc8000bf05070 */
[----:B------:R-:W-:-:S13]  /*a800*/  ISETP.NE.AND.EX P0, PT, RZ, UR5, PT, P0 ;  /* 0x00000005ff007c0c */ /* 0x000fda000bf05300 */
[----:B------:R-:W-:Y:S05]  /*a810*/  @!P0 BRA `(.L_x_60) ;  /* 0x0000000000148947 */ /* 0x000fea0003800000 */
[----:B-1-3--:R-:W-:-:S04]  /*a820*/  LEA R2, P0, R18, UR4, 0x3 ;  /* 0x0000000412027c11 */ /* 0x00afc8000f8018ff */
[----:B------:R-:W-:-:S06]  /*a830*/  LEA.HI.X R3, R18, UR5, R19, 0x3, P0 ;  /* 0x0000000512037c11 */ /* 0x000fcc00080f1c13 */
[----:B------:R-:W3:Y:S04]  /*a840*/  LDG.E.64 R2, desc[UR38][R2.64] ;  /* 0x0000002602027981 */ /* 0x000ee8000c1e1b00 */
[----:B---3--:R3:W5:Y:S01]  /*a850*/  LD.E R2, desc[UR38][R2.64] ;  /* 0x0000002602027980 */ /* 0x008762000c101900 */
[----:B------:R-:W-:Y:S05]  /*a860*/  BRA `(.L_x_61) ;  /* 0x0000000000307947 */ /* 0x000fea0003800000 */
.L_x_60:
[----:B------:R-:W-:Y:S02]  /*a870*/  ULDC.64 UR4, c[0x0][0x5b0] ;  /* 0x00016c0000047ab9 */ /* 0x000fe40000000a00 */
[----:B------:R-:W-:-:S04]  /*a880*/  ISETP.NE.U32.AND P0, PT, RZ, UR4, PT ;  /* 0x00000004ff007c0c */ /* 0x000fc8000bf05070 */
[----:B------:R-:W-:-:S13]  /*a890*/  ISETP.NE.AND.EX P0, PT, RZ, UR5, PT, P0 ;  /* 0x00000005ff007c0c */ /* 0x000fda000bf05300 */
[----:B------:R-:W-:Y:S05]  /*a8a0*/  @!P0 BRA `(.L_x_62) ;  /* 0x0000000000188947 */ /* 0x000fea0003800000 */
[----:B------:R-:W4:Y:S01]  /*a8b0*/  LDC.64 R4, c[0x0][0x5b0] ;  /* 0x00016c00ff047b82 */ /* 0x000f220000000a00 */
[----:B------:R-:W-:Y:S02]  /*a8c0*/  ULDC UR4, c[0x0][0x5c0] ;  /* 0x0001700000047ab9 */ /* 0x000fe40000000800 */
[----:B-1-3--:R-:W-:-:S04]  /*a8d0*/  IMAD R2, R18, UR4, RZ ;  /* 0x0000000412027c24 */ /* 0x00afc8000f8e02ff */
[----:B----4-:R-:W-:-:S06]  /*a8e0*/  IMAD.WIDE R2, R2, 0x4, R4 ;  /* 0x0000000402027825 */ /* 0x010fcc00078e0204 */
[----:B------:R1:W5:Y:S01]  /*a8f0*/  LDG.E R2, desc[UR38][R2.64] ;  /* 0x0000002602027981 */ /* 0x000362000c1e1900 */
[----:B------:R-:W-:Y:S05]  /*a900*/  BRA `(.L_x_61) ;  /* 0x0000000000087947 */ /* 0x000fea0003800000 */
.L_x_62:
[----:B------:R-:W-:Y:S02]  /*a910*/  ULDC UR4, c[0x0][0x5a8] ;  /* 0x00016a0000047ab9 */ /* 0x000fe40000000800 */
[----:B-1-3--:R-:W-:-:S07]  /*a920*/  IMAD.U32 R2, RZ, RZ, UR4 ;  /* 0x00000004ff027e24 */ /* 0x00afce000f8e00ff */
.L_x_61:
[----:B------:R-:W-:Y:S01]  /*a930*/  ISETP.GT.U32.AND P0, PT, R222, 0x3e, PT ;  /* 0x0000003ede00780c */ /* 0x000fe20003f04070 */
[----:B------:R-:W-:Y:S01]  /*a940*/  BSSY B0, `(.L_x_63) ;  /* 0x0000007000007945 */ /* 0x000fe20003800000 */
[----:B------:R-:W-:-:S11]  /*a950*/  PRMT R16, RZ, 0x7610, R16 ;  /* 0x00007610ff107816 */ /* 0x000fd60000000010 */
[----:B------:R-:W-:Y:S05]  /*a960*/  @P0 BRA `(.L_x_64) ;  /* 0x0000000000100947 */ /* 0x000fea0003800000 */
[----:B------:R-:W-:-:S03]  /*a970*/  UMOV UR4, 0xffffffff ;  /* 0xffffffff00047882 */ /* 0x000fc60000000000 */
[----:B------:R-:W-:Y:S05]  /*a980*/  BRA.DIV UR4, `(.L_x_65) ;  /* 0x000000ce04747947 */ /* 0x000fea000b800000 */
[----:B------:R-:W-:-:S13]  /*a990*/  ELECT P6, URZ, PT ;  /* 0x00000000003f782f */ /* 0x000fda00038c0000 */
.L_x_365:
[----:B------:R-:W-:-:S07]  /*a9a0*/  SEL R16, RZ, 0x1, !P6 ;  /* 0x00000001ff107807 */ /* 0x000fce0007000000 */
.L_x_64:
[----:B------:R-:W-:Y:S05]  /*a9b0*/  BSYNC B0 ;  /* 0x0000000000007941 */ /* 0x000fea0003800000 */
.L_x_63:
[----:B-1-3--:R-:W-:-:S04]  /*a9c0*/  MOV R3, UR55 ;  /* 0x0000003700037c02 */ /* 0x00afc80008000f00 */
[----:B------:R-:W-:-:S13]  /*a9d0*/  ISETP.NE.AND P0, PT, R3, 0x3, PT ;  /* 0x000000030300780c */ /* 0x000fda0003f05270 */
[----:B------:R-:W-:Y:S05]  /*a9e0*/  @!P0 BRA `(.L_x_66) ;  /* 0x0000000000048947 */ /* 0x000fea0003800000 */
[----:B------:R-:W-:Y:S01]  /*a9f0*/  BPT.TRAP 0x1 ;  /* 0x000000040000795c */ /* 0x000fe20000300000 */
.L_x_66:
[----:B------:R-:W-:Y:S02]  /*aa00*/  SHF.L.U32 R223, RZ, 0x1f, RZ ;  /* 0x0000001fffdf7819 */ /* 0x000fe400000006ff */
[----:B-----5:R-:W-:Y:S02]  /*aa10*/  FSETP.NEU.AND P1, PT, R0, RZ, PT ;  /* 0x000000ff0000720b */ /* 0x020fe40003f2d000 */
[----:B------:R-:W1:Y:S02]  /*aa20*/  SYNCS.PHASECHK.TRANS64.TRYWAIT P2, [UR47+0x344c0], R223 ;  /* 0x0344c0dfff0075a7 */ /* 0x000e64000804016f */
[----:B-1----:R-:W-:Y:S09]  /*aa30*/  @!P2 BRA `(.L_x_67) ;  /* 0x000000cc0060a947 */ /* 0x002ff20003800000 */
.L_x_366:
[----:B------:R-:W3:Y:S04]  /*aa40*/  LDL.LU R3, [R1] ;  /* 0x0000000001037983 */ /* 0x000ee80000300800 */
[----:B------:R-:W4:Y:S04]  /*aa50*/  LDL.LU R7, [R1+0x4] ;  /* 0x0000040001077983 */ /* 0x000f280000300800 */
[----:B------:R-:W5:Y:S01]  /*aa60*/  LDL.LU R6, [R1+0x8] ;  /* 0x0000080001067983 */ /* 0x000f620000300800 */
[----:B------:R-:W-:Y:S01]  /*aa70*/  IMAD.MOV.U32 R8, RZ, RZ, RZ ;  /* 0x000000ffff087224 */ /* 0x000fe200078e00ff */
[----:B-1----:R-:W-:Y:S01]  /*aa80*/  @P1 LEA R4, R221, UR47, 0x1 ;  /* 0x0000002fdd041c11 */ /* 0x002fe2000f8e08ff */
[----:B------:R-:W-:Y:S05]  /*aa90*/  @P1 WARPSYNC.ALL ;  /* 0x0000000000001948 */ /* 0x000fea0003800000 */
[----:B------:R-:W1:Y:S01]  /*aaa0*/  @P1 LDSM.16.MT88.4 R8, [R4+0x30000] ;  /* 0x030000000408183b */ /* 0x000e620000004200 */
[----:B------:R-:W-:Y:S01]  /*aab0*/  BSSY B0, `(.L_x_68) ;  /* 0x000000f000007945 */ /* 0x000fe20003800000 */
[----:B-1----:R-:W-:-:S02]  /*aac0*/  HADD2.F32 R5, -RZ, R8.H0_H0 ;  /* 0x20000008ff057230 */ /* 0x002fc40000004100 */
[----:B---3--:R-:W-:-:S04]  /*aad0*/  FMUL R3, R3, R2 ;  /* 0x0000000203037220 */ /* 0x008fc80000400000 */
[----:B------:R-:W-:Y:S01]  /*aae0*/  FFMA R5, R5, R0, R3 ;  /* 0x0000000005057223 */ /* 0x000fe20000000003 */
[----:B------:R-:W-:Y:S02]  /*aaf0*/  HADD2.F32 R3, -RZ, R8.H1_H1 ;  /* 0x30000008ff037230 */ /* 0x000fe40000004100 */
[-C--:B----4-:R-:W-:Y:S01]  /*ab00*/  FMUL R12, R7, R2.reuse ;  /* 0x00000002070c7220 */ /* 0x090fe20000400000 */
[----:B-----5:R-:W-:-:S03]  /*ab10*/  FMUL R13, R6, R2 ;  /* 0x00000002060d7220 */ /* 0x020fc60000400000 */
[----:B------:R-:W-:-:S05]  /*ab20*/  FFMA R12, R3, R0, R12 ;  /* 0x00000000030c7223 */ /* 0x000fca000000000c */
[----:B------:R-:W-:Y:S02]  /*ab30*/  F2FP.F16.F32.PACK_AB R12, R12, R5 ;  /* 0x000000050c0c723e */ /* 0x000fe400000000ff */
[----:B------:R-:W1:Y:S01]  /*ab40*/  @P1 LDSM.16.MT88.4 R4, [R4+0x30800] ;  /* 0x030800000404183b */ /* 0x000e620000004200 */
[----:B------:R-:W-:Y:S05]  /*ab50*/  @P1 BRA `(.L_x_69) ;  /* 0x0000000000101947 */ /* 0x000fea0003800000 */
[----:B------:R-:W-:Y:S02]  /*ab60*/  MOV R9, RZ ;  /* 0x000000ff00097202 */ /* 0x000fe40000000f00 */
[----:B------:R-:W-:Y:S02]  /*ab70*/  CS2R R10, SRZ ;  /* 0x00000000000a7805 */ /* 0x000fe4000001ff00 */
[----:B-1----:R-:W-:Y:S02]  /*ab80*/  CS2R R4, SRZ ;  /* 0x0000000000047805 */ /* 0x002fe4000001ff00 */
[----:B------:R-:W-:-:S07]  /*ab90*/  CS2R R6, SRZ ;  /* 0x0000000000067805 */ /* 0x000fce000001ff00 */
.L_x_69:
[----:B------:R-:W-:Y:S05]  /*aba0*/  BSYNC B0 ;  /* 0x0000000000007941 */ /* 0x000fea0003800000 */
.L_x_68:
[----:B------:R-:W3:Y:S04]  /*abb0*/  LDL.LU R18, [R1+0x10] ;  /* 0x0000100001127983 */ /* 0x000ee80000300800 */
[----:B------:R-:W4:Y:S04]  /*abc0*/  LDL.LU R17, [R1+0x14] ;  /* 0x0000140001117983 */ /* 0x000f280000300800 */
[----:B------:R-:W5:Y:S01]  /*abd0*/  LDL.LU R15, [R1+0x18] ;  /* 0x00001800010f7983 */ /* 0x000f620000300800 */
[----:B------:R-:W-:-:S03]  /*abe0*/  HADD2.F32 R3, -RZ, R9.H0_H0 ;  /* 0x20000009ff037230 */ /* 0x000fc60000004100 */
[----:B------:R-:W2:Y:S04]  /*abf0*/  LDL.LU R227, [R1+0x1c] ;  /* 0x00001c0001e37983 */ /* 0x000ea80000300800 */
[----:B------:R-:W2:Y:S04]  /*ac00*/  LDL.LU R218, [R1+0x20] ;  /* 0x0000200001da7983 */ /* 0x000ea80000300800 */
[----:B------:R-:W2:Y:S04]  /*ac10*/  LDL.LU R21, [R1+0x24] ;  /* 0x0000240001157983 */ /* 0x000ea80000300800 */
[----:B------:R-:W2:Y:S04]  /*ac20*/  LDL.LU R20, [R1+0x28] ;  /* 0x0000280001147983 */ /* 0x000ea80000300800 */
[----:B------:R-:W2:Y:S01]  /*ac30*/  LDL.LU R19, [R1+0x2c] ;  /* 0x00002c0001137983 */ /* 0x000ea20000300800 */
[----:B------:R-:W-:-:S03]  /*ac40*/  FFMA R14, R3, R0, R13 ;  /* 0x00000000030e7223 */ /* 0x000fc6000000000d */
[----:B------:R-:W2:Y:S04]  /*ac50*/  LDL.LU R226, [R1+0x30] ;  /* 0x0000300001e27983 */ /* 0x000ea80000300800 */
[----:B------:R-:W2:Y:S04]  /*ac60*/  LDL.LU R225, [R1+0x34] ;  /* 0x0000340001e17983 */ /* 0x000ea80000300800 */
[----:B------:R-:W2:Y:S04]  /*ac70*/  LDL.LU R224, [R1+0x38] ;  /* 0x0000380001e07983 */ /* 0x000ea80000300800 */
[----:B------:R-:W2:Y:S04]  /*ac80*/  LDL.LU R220, [R1+0x3c] ;  /* 0x00003c0001dc7983 */ /* 0x000ea80000300800 */
[----:B------:R-:W3:Y:S01]  /*ac90*/  LDL.LU R13, [R1+0xc] ;  /* 0x00000c00010d7983 */ /* 0x000ee20000300800 */
[----:B------:R-:W-:Y:S01]  /*aca0*/  HADD2.F32 R3, -RZ, R9.H1_H1 ;  /* 0x30000009ff037230 */ /* 0x000fe20000004100 */
[----:B------:R-:W-:Y:S05]  /*acb0*/  WARPSYNC.ALL ;  /* 0x0000000000007948 */ /* 0x000fea0003800000 */
[----:B------:R-:W-:Y:S01]  /*acc0*/  PRMT R16, R16, 0x9910, RZ ;  /* 0x0000991010107816 */ /* 0x000fe200000000ff */
[----:B------:R-:W-:Y:S01]  /*acd0*/  BSSY B0, `(.L_x_70) ;  /* 0x000003f000007945 */ /* 0x000fe20003800000 */
[----:B---3--:R-:W-:-:S04]  /*ace0*/  FMUL R13, R13, R2 ;  /* 0x000000020d0d7220 */ /* 0x008fc80000400000 */
[----:B------:R-:W-:Y:S01]  /*acf0*/  FFMA R13, R3, R0, R13 ;  /* 0x00000000030d7223 */ /* 0x000fe2000000000d */
[----:B------:R-:W-:-:S04]  /*ad00*/  FMUL R3, R18, R2 ;  /* 0x0000000212037220 */ /* 0x000fc80000400000 */
[----:B------:R-:W-:Y:S01]  /*ad10*/  F2FP.F16.F32.PACK_AB R13, R13, R14 ;  /* 0x0000000e0d0d723e */ /* 0x000fe200000000ff */
[----:B------:R-:W-:-:S05]  /*ad20*/  HADD2.F32 R14, -RZ, R10.H0_H0 ;  /* 0x2000000aff0e7230 */ /* 0x000fca0000004100 */
[----:B------:R-:W-:Y:S01]  /*ad30*/  FFMA R18, R14, R0, R3 ;  /* 0x000000000e127223 */ /* 0x000fe20000000003 */
[----:B------:R-:W-:Y:S02]  /*ad40*/  HADD2.F32 R14, -RZ, R10.H1_H1 ;  /* 0x3000000aff0e7230 */ /* 0x000fe40000004100 */
[----:B----4-:R-:W-:-:S04]  /*ad50*/  FMUL R3, R17, R2 ;  /* 0x0000000211037220 */ /* 0x010fc80000400000 */
[----:B------:R-:W-:Y:S01]  /*ad60*/  FFMA R17, R14, R0, R3 ;  /* 0x000000000e117223 */ /* 0x000fe20000000003 */
[----:B------:R-:W-:Y:S02]  /*ad70*/  HADD2.F32 R14, -RZ, R11.H0_H0 ;  /* 0x2000000bff0e7230 */ /* 0x000fe40000004100 */
[----:B-----5:R-:W-:-:S04]  /*ad80*/  FMUL R3, R15, R2 ;  /* 0x000000020f037220 */ /* 0x020fc80000400000 */
[----:B------:R-:W-:Y:S01]  /*ad90*/  FFMA R15, R14, R0, R3 ;  /* 0x000000000e0f7223 */ /* 0x000fe20000000003 */
[----:B------:R-:W-:Y:S02]  /*ada0*/  HADD2.F32 R14, -RZ, R11.H1_H1 ;  /* 0x3000000bff0e7230 */ /* 0x000fe40000004100 */
[----:B--2---:R-:W-:-:S04]  /*adb0*/  FMUL R3, R227, R2 ;  /* 0x00000002e3037220 */ /* 0x004fc80000400000 */
[----:B------:R-:W-:Y:S01]  /*adc0*/  FFMA R3, R14, R0, R3 ;  /* 0x000000000e037223 */ /* 0x000fe20000000003 */
[----:B------:R-:W-:-:S04]  /*add0*/  F2FP.F16.F32.PACK_AB R14, R17, R18 ;  /* 0x00000012110e723e */ /* 0x000fc800000000ff */
[----:B------:R-:W-:Y:S02]  /*ade0*/  F2FP.F16.F32.PACK_AB R15, R3, R15 ;  /* 0x0000000f030f723e */ /* 0x000fe400000000ff */
[----:B------:R-:W-:-:S05]  /*adf0*/  LEA R3, R221, UR47, 0x1 ;  /* 0x0000002fdd037c11 */ /* 0x000fca000f8e08ff */
[----:B------:R1:W-:Y:S02]  /*ae00*/  STSM.16.MT88.4 [R3+0x30000], R12 ;  /* 0x0300000c03007844 */ /* 0x0003e40000004200 */
[--C-:B-1----:R-:W-:Y:S02]  /*ae10*/  HADD2.F32 R13, -RZ, R4.reuse.H1_H1 ;  /* 0x30000004ff0d7230 */ /* 0x102fe40000004100 */
[-C--:B------:R-:W-:Y:S01]  /*ae20*/  FMUL R12, R21, R2.reuse ;  /* 0x00000002150c7220 */ /* 0x080fe20000400000 */
[----:B------:R-:W-:Y:S02]  /*ae30*/  HADD2.F32 R14, -RZ, R4.H0_H0 ;  /* 0x20000004ff0e7230 */ /* 0x000fe40000004100 */
[----:B------:R-:W-:Y:S01]  /*ae40*/  FMUL R15, R218, R2 ;  /* 0x00000002da0f7220 */ /* 0x000fe20000400000 */
[-C--:B------:R-:W-:Y:S01]  /*ae50*/  FFMA R21, R13, R0.reuse, R12 ;  /* 0x000000000d157223 */ /* 0x080fe2000000000c */
[--C-:B------:R-:W-:Y:S02]  /*ae60*/  HADD2.F32 R13, -RZ, R5.reuse.H1_H1 ;  /* 0x30000005ff0d7230 */ /* 0x100fe40000004100 */
[----:B------:R-:W-:Y:S01]  /*ae70*/  FFMA R218, R14, R0, R15 ;  /* 0x000000000eda7223 */ /* 0x000fe2000000000f */
[----:B------:R-:W-:Y:S01]  /*ae80*/  FMUL R12, R19, R2 ;  /* 0x00000002130c7220 */ /* 0x000fe20000400000 */
[----:B------:R-:W-:-:S02]  /*ae90*/  HADD2.F32 R14, -RZ, R5.H0_H0 ;  /* 0x20000005ff0e7230 */ /* 0x000fc40000004100 */
[----:B------:R-:W-:Y:S01]  /*aea0*/  FMUL R15, R20, R2 ;  /* 0x00000002140f7220 */ /* 0x000fe20000400000 */
[-C--:B------:R-:W-:Y:S01]  /*aeb0*/  FFMA R19, R13, R0.reuse, R12 ;  /* 0x000000000d137223 */ /* 0x080fe2000000000c */
[--C-:B------:R-:W-:Y:S02]  /*aec0*/  HADD2.F32 R13, -RZ, R6.reuse.H1_H1 ;  /* 0x30000006ff0d7230 */ /* 0x100fe40000004100 */
[----:B------:R-:W-:Y:S01]  /*aed0*/  FFMA R20, R14, R0, R15 ;  /* 0x000000000e147223 */ /* 0x000fe2000000000f */
[-C--:B------:R-:W-:Y:S01]  /*aee0*/  FMUL R12, R225, R2.reuse ;  /* 0x00000002e10c7220 */ /* 0x080fe20000400000 */
[----:B------:R-:W-:Y:S02]  /*aef0*/  HADD2.F32 R14, -RZ, R6.H0_H0 ;  /* 0x20000006ff0e7230 */ /* 0x000fe40000004100 */
[----:B------:R-:W-:Y:S01]  /*af00*/  FMUL R15, R226, R2 ;  /* 0x00000002e20f7220 */ /* 0x000fe20000400000 */
[----:B------:R-:W-:Y:S01]  /*af10*/  FFMA R17, R13, R0, R12 ;  /* 0x000000000d117223 */ /* 0x000fe2000000000c */
[----:B------:R-:W-:-:S02]  /*af20*/  HADD2.F32 R13, -RZ, R7.H0_H0 ;  /* 0x20000007ff0d7230 */ /* 0x000fc40000004100 */
[----:B------:R-:W-:Y:S01]  /*af30*/  FFMA R18, R14, R0, R15 ;  /* 0x000000000e127223 */ /* 0x000fe2000000000f */
[----:B------:R-:W-:Y:S02]  /*af40*/  HADD2.F32 R12, -RZ, R7.H1_H1 ;  /* 0x30000007ff0c7230 */ /* 0x000fe40000004100 */
[-C--:B------:R-:W-:Y:S01]  /*af50*/  FMUL R14, R224, R2.reuse ;  /* 0x00000002e00e7220 */ /* 0x080fe20000400000 */
[----:B------:R-:W-:Y:S01]  /*af60*/  FMUL R15, R220, R2 ;  /* 0x00000002dc0f7220 */ /* 0x000fe20000400000 */
[----:B------:R-:W-:Y:S02]  /*af70*/  IMAD.MOV.U32 R220, RZ, RZ, R16 ;  /* 0x000000ffffdc7224 */ /* 0x000fe400078e0010 */
[-C--:B------:R-:W-:Y:S01]  /*af80*/  FFMA R16, R13, R0.reuse, R14 ;  /* 0x000000000d107223 */ /* 0x080fe2000000000e */
[----:B------:R-:W-:Y:S01]  /*af90*/  FFMA R15, R12, R0, R15 ;  /* 0x000000000c0f7223 */ /* 0x000fe2000000000f */
[----:B------:R-:W-:Y:S02]  /*afa0*/  F2FP.F16.F32.PACK_AB R12, R21, R218 ;  /* 0x000000da150c723e */ /* 0x000fe400000000ff */
[----:B------:R-:W-:-:S02]  /*afb0*/  F2FP.F16.F32.PACK_AB R13, R19, R20 ;  /* 0x00000014130d723e */ /* 0x000fc400000000ff */
[----:B------:R-:W-:Y:S02]  /*afc0*/  F2FP.F16.F32.PACK_AB R14, R17, R18 ;  /* 0x00000012110e723e */ /* 0x000fe400000000ff */
[----:B------:R-:W-:Y:S02]  /*afd0*/  F2FP.F16.F32.PACK_AB R15, R15, R16 ;  /* 0x000000100f0f723e */ /* 0x000fe400000000ff */
[----:B------:R-:W-:-:S03]  /*afe0*/  ISETP.NE.AND P2, PT, R220, RZ, PT ;  /* 0x000000ffdc00720c */ /* 0x000fc60003f45270 */
[----:B------:R1:W-:Y:S01]  /*aff0*/  STSM.16.MT88.4 [R3+0x30800], R12 ;  /* 0x0308000c03007844 */ /* 0x0003e20000004200 */
[----:B------:R-:W-:Y:S01]  /*b000*/  @!PT LDS RZ, [RZ] ;  /* 0x00000000fffff984 */ /* 0x000fe20000000800 */
[----:B------:R-:W-:Y:S01]  /*b010*/  @!PT LDS RZ, [RZ] ;  /* 0x00000000fffff984 */ /* 0x000fe20000000800 */
[----:B------:R-:W-:Y:S01]  /*b020*/  @!PT LDS RZ, [RZ] ;  /* 0x00000000fffff984 */ /* 0x000fe20000000800 */
[----:B------:R-:W-:Y:S01]  /*b030*/  @!PT LDS RZ, [RZ] ;  /* 0x00000000fffff984 */ /* 0x000fe20000000800 */
[----:B------:R2:W-:Y:S06]  /*b040*/  MEMBAR.ALL.CTA ;  /* 0x0000000000007992 */ /* 0x0005ec0000008000 */
[----:B--2---:R-:W2:Y:S02]  /*b050*/  FENCE.VIEW.ASYNC.S ;  /* 0x00000000000073c6 */ /* 0x004ea40000000000 */
[----:B--2---:R-:W-:Y:S06]  /*b060*/  BAR.SYNC.DEFER_BLOCKING 0x1, 0x80 ;  /* 0x0042000000007b1d */ /* 0x004fec0000010000 */
[----:B------:R-:W-:Y:S05]  /*b070*/  @!P2 BRA `(.L_x_71) ;  /* 0x000000000010a947 */ /* 0x000fea0003800000 */
[----:B------:R-:W-:-:S09]  /*b080*/  UIADD3 UR44, UR47, 0x30000, URZ ;  /* 0x000300002f2c7890 */ /* 0x000fd2000fffe03f */
[----:B------:R2:W-:Y:S01]  /*b090*/  UTMASTG.2D [UR44], [UR36] ;  /* 0x0000002c240073b5 */ /* 0x0005e20008008000 */
[----:B------:R0:W-:Y:S01]  /*b0a0*/  UTMACMDFLUSH ;  /* 0x00000000000079b7 */ /* 0x0001e20000000000 */
[----:B--2---:R-:W-:-:S04]  /*b0b0*/  DEPBAR.LE SB0, 0x1 ;  /* 0x000080400000791a */ /* 0x004fc80000000000 */
.L_x_71:
[----:B------:R-:W-:Y:S05]  /*b0c0*/  BSYNC B0 ;  /* 0x0000000000007941 */ /* 0x000fea0003800000 */
.L_x_70:
[----:B------:R-:W-:Y:S06]  /*b0d0*/  BAR.SYNC.DEFER_BLOCKING 0x1, 0x80 ;  /* 0x0042000000007b1d */ /* 0x000fec0000010000 */
[----:B------:R-:W-:Y:S05]  /*b0e0*/  @!P0 BRA `(.L_x_72) ;  /* 0x0000000000048947 */ /* 0x000fea0003800000 */
[----:B------:R-:W-:Y:S01]  /*b0f0*/  BPT.TRAP 0x1 ;  /* 0x000000040000795c */ /* 0x000fe20000300000 */
.L_x_72:
[----:B------:R-:W2:Y:S02]  /*b100*/  SYNCS.PHASECHK.TRANS64.TRYWAIT P3, [UR47+0x344c8], R223 ;  /* 0x0344c8dfff0075a7 */ /* 0x000ea4000806016f */
[----:B--2---:R-:W-:Y:S05]  /*b110*/  @!P3 BRA `(.L_x_73) ;  /* 0x000000c400c0b947 */ /* 0x004fea0003800000 */
.L_x_367:
[----:B------:R-:W-:Y:S05]  /*b120*/  @P1 WARPSYNC.ALL ;  /* 0x0000000000001948 */ /* 0x000fea0003800000 */
[----:B------:R-:W2:Y:S01]  /*b130*/  @P1 LDSM.16.MT88.4 R8, [R3+0x31000] ;  /* 0x031000000308183b */ /* 0x000ea20000004200 */
[-C--:B------:R-:W-:Y:S01]  /*b140*/  FMUL R156, R156, R2.reuse ;  /* 0x000000029c9c7220 */ /* 0x080fe20000400000 */
[-C--:B------:R-:W-:Y:S01]  /*b150*/  FMUL R157, R157, R2.reuse ;  /* 0x000000029d9d7220 */ /* 0x080fe20000400000 */
[-C--:B------:R-:W-:Y:S01]  /*b160*/  FMUL R152, R152, R2.reuse ;  /* 0x0000000298987220 */ /* 0x080fe20000400000 */
[----:B------:R-:W3:Y:S01]  /*b170*/  @P1 LDSM.16.MT88.4 R4, [R3+0x31800] ;  /* 0x031800000304183b */ /* 0x000ee20000004200 */
[-C--:B------:R-:W-:Y:S01]  /*b180*/  FMUL R154, R154, R2.reuse ;  /* 0x000000029a9a7220 */ /* 0x080fe20000400000 */
[-C--:B------:R-:W-:Y:S01]  /*b190*/  FMUL R158, R158, R2.reuse ;  /* 0x000000029e9e7220 */ /* 0x080fe20000400000 */
[-C--:B------:R-:W-:Y:S01]  /*b1a0*/  FMUL R153, R153, R2.reuse ;  /* 0x0000000299997220 */ /* 0x080fe20000400000 */
[-C--:B------:R-:W-:Y:S01]  /*b1b0*/  FMUL R155, R155, R2.reuse ;  /* 0x000000029b9b7220 */ /* 0x080fe20000400000 */
[-C--:B-1----:R-:W-:Y:S01]  /*b1c0*/  FMUL R15, R159, R2.reuse ;  /* 0x000000029f0f7220 */ /* 0x082fe20000400000 */
[----:B------:R-:W-:Y:S05]  /*b1d0*/  WARPSYNC.ALL ;  /* 0x0000000000007948 */ /* 0x000fea0003800000 */
[-C--:B------:R-:W-:Y:S01]  /*b1e0*/  FMUL R160, R160, R2.reuse ;  /* 0x00000002a0a07220 */ /* 0x080fe20000400000 */
[-C--:B------:R-:W-:Y:S01]  /*b1f0*/  FMUL R161, R161, R2.reuse ;  /* 0x00000002a1a17220 */ /* 0x080fe20000400000 */
[-C--:B------:R-:W-:Y:S01]  /*b200*/  FMUL R162, R162, R2.reuse ;  /* 0x00000002a2a27220 */ /* 0x080fe20000400000 */
[-C--:B------:R-:W-:Y:S01]  /*b210*/  FMUL R163, R163, R2.reuse ;  /* 0x00000002a3a37220 */ /* 0x080fe20000400000 */
[-C--:B------:R-:W-:Y:S01]  /*b220*/  FMUL R164, R164, R2.reuse ;  /* 0x00000002a4a47220 */ /* 0x080fe20000400000 */
[-C--:B------:R-:W-:Y:S01]  /*b230*/  FMUL R165, R165, R2.reuse ;  /* 0x00000002a5a57220 */ /* 0x080fe20000400000 */
[-C--:B------:R-:W-:Y:S01]  /*b240*/  FMUL R166, R166, R2.reuse ;  /* 0x00000002a6a67220 */ /* 0x080fe20000400000 */
[----:B------:R-:W-:Y:S01]  /*b250*/  FMUL R167, R167, R2 ;  /* 0x00000002a7a77220 */ /* 0x000fe20000400000 */
[----:B------:R-:W-:Y:S01]  /*b260*/  BSSY B0, `(.L_x_74) ;  /* 0x0000039000007945 */ /* 0x000fe20003800000 */
[----:B--2---:R-:W-:-:S02]  /*b270*/  HADD2.F32 R14, -RZ, R10.H0_H0 ;  /* 0x2000000aff0e7230 */ /* 0x004fc40000004100 */
[----:B------:R-:W-:Y:S02]  /*b280*/  HADD2.F32 R12, -RZ, R8.H0_H0 ;  /* 0x20000008ff0c7230 */ /* 0x000fe40000004100 */
[--C-:B------:R-:W-:Y:S02]  /*b290*/  HADD2.F32 R13, -RZ, R9.reuse.H0_H0 ;  /* 0x20000009ff0d7230 */ /* 0x100fe40000004100 */
[-C--:B------:R-:W-:Y:S01]  /*b2a0*/  FFMA R156, R14, R0.reuse, R156 ;  /* 0x000000000e9c7223 */ /* 0x080fe2000000009c */
[----:B------:R-:W-:Y:S02]  /*b2b0*/  HADD2.F32 R14, -RZ, R10.H1_H1 ;  /* 0x3000000aff0e7230 */ /* 0x000fe40000004100 */
[-C--:B------:R-:W-:Y:S01]  /*b2c0*/  FFMA R152, R12, R0.reuse, R152 ;  /* 0x000000000c987223 */ /* 0x080fe20000000098 */
[----:B------:R-:W-:Y:S02]  /*b2d0*/  HADD2.F32 R12, -RZ, R8.H1_H1 ;  /* 0x30000008ff0c7230 */ /* 0x000fe40000004100 */
[----:B------:R-:W-:Y:S01]  /*b2e0*/  FFMA R154, R13, R0, R154 ;  /* 0x000000000d9a7223 */ /* 0x000fe2000000009a */
[----:B------:R-:W-:-:S02]  /*b2f0*/  HADD2.F32 R13, -RZ, R9.H1_H1 ;  /* 0x30000009ff0d7230 */ /* 0x000fc40000004100 */
[-C--:B------:R-:W-:Y:S01]  /*b300*/  FFMA R157, R14, R0.reuse, R157 ;  /* 0x000000000e9d7223 */ /* 0x080fe2000000009d */
[--C-:B------:R-:W-:Y:S02]  /*b310*/  HADD2.F32 R14, -RZ, R11.reuse.H0_H0 ;  /* 0x2000000bff0e7230 */ /* 0x100fe40000004100 */
[-C--:B------:R-:W-:Y:S01]  /*b320*/  FFMA R12, R12, R0.reuse, R153 ;  /* 0x000000000c0c7223 */ /* 0x080fe20000000099 */
[-C--:B------:R-:W-:Y:S02]  /*b330*/  FFMA R13, R13, R0.reuse, R155 ;  /* 0x000000000d0d7223 */ /* 0x080fe4000000009b */
[----:B------:R-:W-:Y:S01]  /*b340*/  FFMA R158, R14, R0, R158 ;  /* 0x000000000e9e7223 */ /* 0x000fe2000000009e */
[----:B------:R-:W-:Y:S01]  /*b350*/  HADD2.F32 R14, -RZ, R11.H1_H1 ;  /* 0x3000000bff0e7230 */ /* 0x000fe20000004100 */
[----:B------:R-:W-:Y:S02]  /*b360*/  F2FP.F16.F32.PACK_AB R12, R12, R152 ;  /* 0x000000980c0c723e */ /* 0x000fe400000000ff */
[----:B------:R-:W-:-:S02]  /*b370*/  F2FP.F16.F32.PACK_AB R13, R13, R154 ;  /* 0x0000009a0d0d723e */ /* 0x000fc400000000ff */
[----:B------:R-:W-:Y:S01]  /*b380*/  FFMA R15, R14, R0, R15 ;  /* 0x000000000e0f7223 */ /* 0x000fe2000000000f */
[----:B------:R-:W-:-:S04]  /*b390*/  F2FP.F16.F32.PACK_AB R14, R157, R156 ;  /* 0x0000009c9d0e723e */ /* 0x000fc800000000ff */
[----:B------:R-:W-:-:S05]  /*b3a0*/  F2FP.F16.F32.PACK_AB R15, R15, R158 ;  /* 0x0000009e0f0f723e */ /* 0x000fca00000000ff */
[----:B------:R3:W-:Y:S02]  /*b3b0*/  STSM.16.MT88.4 [R3+0x31000], R12 ;  /* 0x0310000c03007844 */ /* 0x0007e40000004200 */
[--C-:B---3--:R-:W-:Y:S02]  /*b3c0*/  HADD2.F32 R13, -RZ, R4.reuse.H0_H0 ;  /* 0x20000004ff0d7230 */ /* 0x108fe40000004100 */
[----:B------:R-:W-:-:S03]  /*b3d0*/  HADD2.F32 R12, -RZ, R4.H1_H1 ;  /* 0x30000004ff0c7230 */ /* 0x000fc60000004100 */
[-C--:B------:R-:W-:Y:S01]  /*b3e0*/  FFMA R160, R13, R0.reuse, R160 ;  /* 0x000000000da07223 */ /* 0x080fe200000000a0 */
[--C-:B------:R-:W-:Y:S02]  /*b3f0*/  HADD2.F32 R13, -RZ, R5.reuse.H0_H0 ;  /* 0x20000005ff0d7230 */ /* 0x100fe40000004100 */
[-C--:B------:R-:W-:Y:S01]  /*b400*/  FFMA R161, R12, R0.reuse, R161 ;  /* 0x000000000ca17223 */ /* 0x080fe200000000a1 */
[----:B------:R-:W-:Y:S02]  /*b410*/  HADD2.F32 R12, -RZ, R5.H1_H1 ;  /* 0x30000005ff0c7230 */ /* 0x000fe40000004100 */
[-C--:B------:R-:W-:Y:S01]  /*b420*/  FFMA R162, R13, R0.reuse, R162 ;  /* 0x000000000da27223 */ /* 0x080fe200000000a2 */
[--C-:B------:R-:W-:Y:S02]  /*b430*/  HADD2.F32 R13, -RZ, R6.reuse.H0_H0 ;  /* 0x20000006ff0d7230 */ /* 0x100fe40000004100 */
[----:B------:R-:W-:Y:S01]  /*b440*/  FFMA R163, R12, R0, R163 ;  /* 0x000000000ca37223 */ /* 0x000fe200000000a3 */
[----:B------:R-:W-:-:S02]  /*b450*/  HADD2.F32 R12, -RZ, R6.H1_H1 ;  /* 0x30000006ff0c7230 */ /* 0x000fc40000004100 */
[-C--:B------:R-:W-:Y:S01]  /*b460*/  FFMA R164, R13, R0.reuse, R164 ;  /* 0x000000000da47223 */ /* 0x080fe200000000a4 */
[--C-:B------:R-:W-:Y:S02]  /*b470*/  HADD2.F32 R13, -RZ, R7.reuse.H0_H0 ;  /* 0x20000007ff0d7230 */ /* 0x100fe40000004100 */
[-C--:B------:R-:W-:Y:S01]  /*b480*/  FFMA R14, R12, R0.reuse, R165 ;  /* 0x000000000c0e7223 */ /* 0x080fe200000000a5 */
[----:B------:R-:W-:Y:S02]  /*b490*/  HADD2.F32 R12, -RZ, R7.H1_H1 ;  /* 0x30000007ff0c7230 */ /* 0x000fe40000004100 */
[----:B------:R-:W-:Y:S01]  /*b4a0*/  FFMA R166, R13, R0, R166 ;  /* 0x000000000da67223 */ /* 0x000fe200000000a6 */
[----:B------:R-:W-:Y:S02]  /*b4b0*/  F2FP.F16.F32.PACK_AB R13, R163, R162 ;  /* 0x000000a2a30d723e */ /* 0x000fe400000000ff */
[----:B------:R-:W-:Y:S01]  /*b4c0*/  FFMA R15, R12, R0, R167 ;  /* 0x000000000c0f7223 */ /* 0x000fe200000000a7 */
[----:B------:R-:W-:-:S02]  /*b4d0*/  F2FP.F16.F32.PACK_AB R12, R161, R160 ;  /* 0x000000a0a10c723e */ /* 0x000fc400000000ff */
[----:B------:R-:W-:Y:S02]  /*b4e0*/  F2FP.F16.F32.PACK_AB R14, R14, R164 ;  /* 0x000000a40e0e723e */ /* 0x000fe400000000ff */
[----:B------:R-:W-:-:S05]  /*b4f0*/  F2FP.F16.F32.PACK_AB R15, R15, R166 ;  /* 0x000000a60f0f723e */ /* 0x000fca00000000ff */
        /* <DEDUP_REMOVED lines=9> */
[----:B------:R-:W-:Y:S02]  /*b590*/  UIADD3 UR5, UR45, 0x40, URZ ;  /* 0x000000402d057890 */ /* 0x000fe4000fffe03f */
[----:B------:R-:W-:Y:S01]  /*b5a0*/  UIADD3 UR4, UR47, 0x31000, URZ ;  /* 0x000310002f047890 */ /* 0x000fe2000fffe03f */
[----:B------:R-:W-:-:S08]  /*b5b0*/  UMOV UR6, UR46 ;  /* 0x0000002e00067c82 */ /* 0x000fd00008000000 */
[----:B------:R2:W-:Y:S01]  /*b5c0*/  UTMASTG.2D [UR4], [UR36] ;  /* 0x00000004240073b5 */ /* 0x0005e20008008000 */
[----:B------:R0:W-:Y:S01]  /*b5d0*/  UTMACMDFLUSH ;  /* 0x00000000000079b7 */ /* 0x0001e20000000000 */
[----:B--2---:R-:W-:-:S04]  /*b5e0*/  DEPBAR.LE SB0, 0x1 ;  /* 0x000080400000791a */ /* 0x004fc80000000000 */
.L_x_75:
[----:B------:R-:W-:Y:S05]  /*b5f0*/  BSYNC B0 ;  /* 0x0000000000007941 */ /* 0x000fea0003800000 */
.L_x_74:
[----:B------:R-:W-:Y:S06]  /*b600*/  BAR.SYNC.DEFER_BLOCKING 0x1, 0x80 ;  /* 0x0042000000007b1d */ /* 0x000fec0000010000 */
[----:B------:R-:W-:Y:S05]  /*b610*/  @!P0 BRA `(.L_x_76) ;  /* 0x0000000000048947 */ /* 0x000fea0003800000 */
[----:B------:R-:W-:Y:S01]  /*b620*/  BPT.TRAP 0x1 ;  /* 0x000000040000795c */ /* 0x000fe20000300000 */
.L_x_76:
[----:B------:R-:W-:-:S04]  /*b630*/  UIADD3 UR7, UR47, 0x344e0, URZ ;  /* 0x000344e02f077890 */ /* 0x000fc8000fffe03f */
[----:B------:R-:W-:-:S09]  /*b640*/  UPRMT UR7, UR57, 0x654, UR7 ;  /* 0x0000065439077896 */ /* 0x000fd20008000007 */
[----:B------:R-:W-:Y:S01]  /*b650*/  SYNCS.ARRIVE.TRANS64.RED.A1T0 RZ, [UR7], RZ ;  /* 0x000000ffffff79a7 */ /* 0x000fe20008100407 */
[----:B------:R-:W-:Y:S05]  /*b660*/  @!P0 BRA `(.L_x_77) ;  /* 0x0000000000048947 */ /* 0x000fea0003800000 */
[----:B------:R-:W-:Y:S01]  /*b670*/  BPT.TRAP 0x1 ;  /* 0x000000040000795c */ /* 0x000fe20000300000 */
.L_x_77:
[----:B------:R-:W2:Y:S02]  /*b680*/  SYNCS.PHASECHK.TRANS64.TRYWAIT P3, [UR47+0x344d0], R223 ;  /* 0x0344d0dfff0075a7 */ /* 0x000ea4000806016f */
[----:B--2---:R-:W-:Y:S05]  /*b690*/  @!P3 BRA `(.L_x_78) ;  /* 0x000000c00078b947 */ /* 0x004fea0003800000 */
.L_x_368:
        /* <DEDUP_REMOVED lines=41> */
[-C--:B------:R-:W-:Y:S01]  /*b930*/  FMUL R14, R101, R2.reuse ;  /* 0x00000002650e7220 */ /* 0x080fe20000400000 */
[----:B------:R-:W-:Y:S02]  /*b940*/  HADD2.F32 R12, -RZ, R4.H1_H1 ;  /* 0x30000004ff0c7230 */ /* 0x000fe40000004100 */
[----:B------:R-:W-:Y:S01]  /*b950*/  FMUL R15, R102, R2 ;  /* 0x00000002660f7220 */ /* 0x000fe20000400000 */
[-C--:B------:R-:W-:Y:S01]  /*b960*/  FFMA R96, R13, R0.reuse, R96 ;  /* 0x000000000d607223 */ /* 0x080fe20000000060 */
[--C-:B------:R-:W-:Y:S02]  /*b970*/  HADD2.F32 R13, -RZ, R5.reuse.H0_H0 ;  /* 0x20000005ff0d7230 */ /* 0x100fe40000004100 */
[----:B------:R-:W-:Y:S01]  /*b980*/  FFMA R97, R12, R0, R97 ;  /* 0x000000000c617223 */ /* 0x000fe20000000061 */
[----:B------:R-:W-:-:S02]  /*b990*/  HADD2.F32 R12, -RZ, R5.H1_H1 ;  /* 0x30000005ff0c7230 */ /* 0x000fc40000004100 */
[-C--:B------:R-:W-:Y:S01]  /*b9a0*/  FFMA R98, R13, R0.reuse, R98 ;  /* 0x000000000d627223 */ /* 0x080fe20000000062 */
[--C-:B------:R-:W-:Y:S02]  /*b9b0*/  HADD2.F32 R13, -RZ, R6.reuse.H1_H1 ;  /* 0x30000006ff0d7230 */ /* 0x100fe40000004100 */
[-C--:B------:R-:W-:Y:S01]  /*b9c0*/  FFMA R99, R12, R0.reuse, R99 ;  /* 0x000000000c637223 */ /* 0x080fe20000000063 */
[----:B------:R-:W-:Y:S02]  /*b9d0*/  HADD2.F32 R12, -RZ, R6.H0_H0 ;  /* 0x20000006ff0c7230 */ /* 0x000fe40000004100 */
[-C--:B------:R-:W-:Y:S01]  /*b9e0*/  FFMA R14, R13, R0.reuse, R14 ;  /* 0x000000000d0e7223 */ /* 0x080fe2000000000e */
[--C-:B------:R-:W-:Y:S02]  /*b9f0*/  HADD2.F32 R13, -RZ, R7.reuse.H0_H0 ;  /* 0x20000007ff0d7230 */ /* 0x100fe40000004100 */
[----:B------:R-:W-:Y:S01]  /*ba00*/  FFMA R100, R12, R0, R100 ;  /* 0x000000000c647223 */ /* 0x000fe20000000064 */
[----:B------:R-:W-:-:S02]  /*ba10*/  HADD2.F32 R12, -RZ, R7.H1_H1 ;  /* 0x30000007ff0c7230 */ /* 0x000fc40000004100 */
[----:B------:R-:W-:Y:S01]  /*ba20*/  FFMA R15, R13, R0, R15 ;  /* 0x000000000d0f7223 */ /* 0x000fe2000000000f */
[----:B------:R-:W-:Y:S02]  /*ba30*/  F2FP.F16.F32.PACK_AB R13, R99, R98 ;  /* 0x00000062630d723e */ /* 0x000fe400000000ff */
[----:B------:R-:W-:Y:S01]  /*ba40*/  FFMA R16, R12, R0, R16 ;  /* 0x000000000c107223 */ /* 0x000fe20000000010 */
[----:B------:R-:W-:Y:S02]  /*ba50*/  F2FP.F16.F32.PACK_AB R12, R97, R96 ;  /* 0x00000060610c723e */ /* 0x000fe400000000ff */
        /* <DEDUP_REMOVED lines=17> */
.L_x_80:
[----:B------:R-:W-:Y:S05]  /*bb70*/  BSYNC B0 ;  /* 0x0000000000007941 */ /* 0x000fea0003800000 */
.L_x_79:
[----:B------:R-:W-:Y:S06]  /*bb80*/  BAR.SYNC.DEFER_BLOCKING 0x1, 0x80 ;  /* 0x0042000000007b1d */ /* 0x000fec0000010000 */
[----:B------:R-:W-:Y:S05]  /*bb90*/  @!P0 BRA `(.L_x_81) ;  /* 0x0000000000048947 */ /* 0x000fea0003800000 */
[----:B------:R-:W-:Y:S01]  /*bba0*/  BPT.TRAP 0x1 ;  /* 0x000000040000795c */ /* 0x000fe20000300000 */
.L_x_81:
[----:B------:R-:W-:-:S04]  /*bbb0*/  UIADD3 UR8, UR47, 0x344e8, URZ ;  /* 0x000344e82f087890 */ /* 0x000fc8000fffe03f */
[----:B------:R-:W-:-:S09]  /*bbc0*/  UPRMT UR8, UR57, 0x654, UR8 ;  /* 0x0000065439087896 */ /* 0x000fd20008000008 */
[----:B------:R-:W-:Y:S01]  /*bbd0*/  SYNCS.ARRIVE.TRANS64.RED.A1T0 RZ, [UR8], RZ ;  /* 0x000000ffffff79a7 */ /* 0x000fe20008100408 */
[----:B------:R-:W-:Y:S05]  /*bbe0*/  @!P0 BRA `(.L_x_82) ;  /* 0x0000000000048947 */ /* 0x000fea0003800000 */
[----:B------:R-:W-:Y:S01]  /*bbf0*/  BPT.TRAP 0x1 ;  /* 0x000000040000795c */ /* 0x000fe20000300000 */
.L_x_82:
[----:B------:R-:W2:Y:S02]  /*bc00*/  SYNCS.PHASECHK.TRANS64.TRYWAIT P3, [UR47+0x344d8], R223 ;  /* 0x0344d8dfff0075a7 */ /* 0x000ea4000806016f */
[----:B--2---:R-:W-:Y:S05]  /*bc10*/  @!P3 BRA `(.L_x_83) ;  /* 0x000000bc0030b947 */ /* 0x004fea0003800000 */
.L_x_369:
[----:B------:R-:W-:Y:S05]  /*bc20*/  @P1 WARPSYNC.ALL ;  /* 0x0000000000001948 */ /* 0x000fea0003800000 */
[----:B------:R-:W2:Y:S01]  /*bc30*/  @P1 LDSM.16.MT88.4 R8, [R3+0x33000] ;  /* 0x033000000308183b */ /* 0x000ea20000004200 */
[-C--:B------:R-:W-:Y:S01]  /*bc40*/  FMUL R25, R25, R2.reuse ;  /* 0x0000000219197220 */ /* 0x080fe20000400000 */
[-C--:B-1----:R-:W-:Y:S01]  /*bc50*/  FMUL R13, R24, R2.reuse ;  /* 0x00000002180d7220 */ /* 0x082fe20000400000 */
[-C--:B------:R-:W-:Y:S01]  /*bc60*/  FMUL R27, R27, R2.reuse ;  /* 0x000000021b1b7220 */ /* 0x080fe20000400000 */
[----:B------:R-:W1:Y:S01]  /*bc70*/  @P1 LDSM.16.MT88.4 R4, [R3+0x33800] ;  /* 0x033800000304183b */ /* 0x000e620000004200 */
[-C--:B------:R-:W-:Y:S01]  /*bc80*/  FMUL R15, R28, R2.reuse ;  /* 0x000000021c0f7220 */ /* 0x080fe20000400000 */
[-C--:B------:R-:W-:Y:S01]  /*bc90*/  FMUL R17, R30, R2.reuse ;  /* 0x000000021e117220 */ /* 0x080fe20000400000 */
[-C--:B------:R-:W-:Y:S01]  /*bca0*/  FMUL R31, R31, R2.reuse ;  /* 0x000000021f1f7220 */ /* 0x080fe20000400000 */
[-C--:B------:R-:W-:Y:S01]  /*bcb0*/  FMUL R33, R33, R2.reuse ;  /* 0x0000000221217220 */ /* 0x080fe20000400000 */
[----:B------:R-:W-:Y:S05]  /*bcc0*/  WARPSYNC.ALL ;  /* 0x0000000000007948 */ /* 0x000fea0003800000 */
[-C--:B------:R-:W-:Y:S01]  /*bcd0*/  FMUL R19, R34, R2.reuse ;  /* 0x0000000222137220 */ /* 0x080fe20000400000 */
[-C--:B------:R-:W-:Y:S01]  /*bce0*/  FMUL R35, R35, R2.reuse ;  /* 0x0000000223237220 */ /* 0x080fe20000400000 */
[-C--:B------:R-:W-:Y:S01]  /*bcf0*/  FMUL R37, R37, R2.reuse ;  /* 0x0000000225257220 */ /* 0x080fe20000400000 */
[----:B------:R-:W-:Y:S01]  /*bd00*/  FMUL R39, R39, R2 ;  /* 0x0000000227277220 */ /* 0x000fe20000400000 */
[----:B------:R-:W-:Y:S01]  /*bd10*/  BSSY B0, `(.L_x_84) ;  /* 0x000003e000007945 */ /* 0x000fe20003800000 */
[----:B--2---:R-:W-:-:S02]  /*bd20*/  HADD2.F32 R14, -RZ, R8.H1_H1 ;  /* 0x30000008ff0e7230 */ /* 0x004fc40000004100 */
[----:B------:R-:W-:Y:S02]  /*bd30*/  HADD2.F32 R12, -RZ, R8.H0_H0 ;  /* 0x20000008ff0c7230 */ /* 0x000fe40000004100 */
[----:B------:R-:W-:Y:S02]  /*bd40*/  HADD2.F32 R16, -RZ, R10.H1_H1 ;  /* 0x3000000aff107230 */ /* 0x000fe40000004100 */
[-C--:B------:R-:W-:Y:S01]  /*bd50*/  FFMA R25, R14, R0.reuse, R25 ;  /* 0x000000000e197223 */ /* 0x080fe20000000019 */
[----:B------:R-:W-:Y:S02]  /*bd60*/  HADD2.F32 R14, -RZ, R9.H0_H0 ;  /* 0x20000009ff0e7230 */ /* 0x000fe40000004100 */
[----:B------:R-:W-:Y:S01]  /*bd70*/  FFMA R12, R12, R0, R13 ;  /* 0x000000000c0c7223 */ /* 0x000fe2000000000d */
[----:B------:R-:W-:Y:S01]  /*bd80*/  FMUL R13, R26, R2 ;  /* 0x000000021a0d7220 */ /* 0x000fe20000400000 */
[----:B------:R-:W-:Y:S02]  /*bd90*/  HADD2.F32 R18, -RZ, R11.H1_H1 ;  /* 0x3000000bff127230 */ /* 0x000fe40000004100 */
[----:B-1----:R-:W-:-:S02]  /*bda0*/  HADD2.F32 R20, -RZ, R5.H1_H1 ;  /* 0x30000005ff147230 */ /* 0x002fc40000004100 */
[-C--:B------:R-:W-:Y:S01]  /*bdb0*/  FFMA R13, R14, R0.reuse, R13 ;  /* 0x000000000e0d7223 */ /* 0x080fe2000000000d */
[----:B------:R-:W-:Y:S02]  /*bdc0*/  HADD2.F32 R14, -RZ, R9.H1_H1 ;  /* 0x30000009ff0e7230 */ /* 0x000fe40000004100 */
[----:B------:R-:W-:Y:S01]  /*bdd0*/  FFMA R31, R18, R0, R31 ;  /* 0x00000000121f7223 */ /* 0x000fe2000000001f */
[----:B------:R-:W-:Y:S01]  /*bde0*/  HADD2.F32 R18, -RZ, R4.H1_H1 ;  /* 0x30000004ff127230 */ /* 0x000fe20000004100 */
[----:B------:R-:W-:Y:S01]  /*bdf0*/  F2FP.F16.F32.PACK_AB R12, R25, R12 ;  /* 0x0000000c190c723e */ /* 0x000fe200000000ff */
[----:B------:R-:W-:-:S05]  /*be00*/  FFMA R14, R14, R0, R27 ;  /* 0x000000000e0e7223 */ /* 0x000fca000000001b */
[----:B------:R-:W-:Y:S01]  /*be10*/  F2FP.F16.F32.PACK_AB R13, R14, R13 ;  /* 0x0000000d0e0d723e */ /* 0x000fe200000000ff */
[----:B------:R-:W-:-:S05]  /*be20*/  HADD2.F32 R14, -RZ, R10.H0_H0 ;  /* 0x2000000aff0e7230 */ /* 0x000fca0000004100 */
[----:B------:R-:W-:Y:S01]  /*be30*/  FFMA R14, R14, R0, R15 ;  /* 0x000000000e0e7223 */ /* 0x000fe2000000000f */
[----:B------:R-:W-:-:S04]  /*be40*/  FMUL R15, R29, R2 ;  /* 0x000000021d0f7220 */ /* 0x000fc80000400000 */
[----:B------:R-:W-:Y:S01]  /*be50*/  FFMA R15, R16, R0, R15 ;  /* 0x00000000100f7223 */ /* 0x000fe2000000000f */
[----:B------:R-:W-:-:S04]  /*be60*/  HADD2.F32 R16, -RZ, R11.H0_H0 ;  /* 0x2000000bff107230 */ /* 0x000fc80000004100 */
[----:B------:R-:W-:Y:S01]  /*be70*/  F2FP.F16.F32.PACK_AB R14, R15, R14 ;  /* 0x0000000e0f0e723e */ /* 0x000fe200000000ff */
[----:B------:R-:W-:Y:S01]  /*be80*/  FFMA R16, R16, R0, R17 ;  /* 0x0000000010107223 */ /* 0x000fe20000000011 */
[----:B------:R-:W-:-:S04]  /*be90*/  FMUL R17, R32, R2 ;  /* 0x0000000220117220 */ /* 0x000fc80000400000 */
[----:B------:R-:W-:Y:S01]  /*bea0*/  F2FP.F16.F32.PACK_AB R15, R31, R16 ;  /* 0x000000101f0f723e */ /* 0x000fe200000000ff */
[----:B------:R-:W-:-:S04]  /*beb0*/  HADD2.F32 R16, -RZ, R4.H0_H0 ;  /* 0x20000004ff107230 */ /* 0x000fc80000004100 */
[----:B------:R1:W-:Y:S01]  /*bec0*/  STSM.16.MT88.4 [R3+0x33000], R12 ;  /* 0x0330000c03007844 */ /* 0x0003e20000004200 */
[-C--:B------:R-:W-:Y:S01]  /*bed0*/  FFMA R16, R16, R0.reuse, R17 ;  /* 0x0000000010107223 */ /* 0x080fe20000000011 */
[----:B------:R-:W-:Y:S01]  /*bee0*/  FFMA R17, R18, R0, R33 ;  /* 0x0000000012117223 */ /* 0x000fe20000000021 */
[----:B------:R-:W-:Y:S02]  /*bef0*/  HADD2.F32 R18, -RZ, R5.H0_H0 ;  /* 0x20000005ff127230 */ /* 0x000fe40000004100 */
[--C-:B-1----:R-:W-:Y:S02]  /*bf00*/  HADD2.F32 R12, -RZ, R6.reuse.H0_H0 ;  /* 0x20000006ff0c7230 */ /* 0x102fe40000004100 */
[----:B------:R-:W-:Y:S01]  /*bf10*/  FMUL R15, R36, R2 ;  /* 0x00000002240f7220 */ /* 0x000fe20000400000 */
[-C--:B------:R-:W-:Y:S01]  /*bf20*/  FFMA R13, R18, R0.reuse, R19 ;  /* 0x00000000120d7223 */ /* 0x080fe20000000013 */
[----:B------:R-:W-:Y:S01]  /*bf30*/  FFMA R14, R20, R0, R35 ;  /* 0x00000000140e7223 */ /* 0x000fe20000000023 */
[----:B------:R-:W-:-:S02]  /*bf40*/  HADD2.F32 R18, -RZ, R6.H1_H1 ;  /* 0x30000006ff127230 */ /* 0x000fc40000004100 */
[----:B------:R-:W-:Y:S01]  /*bf50*/  FFMA R15, R12, R0, R15 ;  /* 0x000000000c0f7223 */ /* 0x000fe2000000000f */
[--C-:B------:R-:W-:Y:S02]  /*bf60*/  HADD2.F32 R12, -RZ, R7.reuse.H0_H0 ;  /* 0x20000007ff0c7230 */ /* 0x100fe40000004100 */
[----:B------:R-:W-:Y:S01]  /*bf70*/  FMUL R19, R38, R2 ;  /* 0x0000000226137220 */ /* 0x000fe20000400000 */
[----:B------:R-:W-:Y:S02]  /*bf80*/  HADD2.F32 R20, -RZ, R7.H1_H1 ;  /* 0x30000007ff147230 */ /* 0x000fe40000004100 */
[-C--:B------:R-:W-:Y:S01]  /*bf90*/  FFMA R18, R18, R0.reuse, R37 ;  /* 0x0000000012127223 */ /* 0x080fe20000000025 */
[----:B------:R-:W-:Y:S01]  /*bfa0*/  F2FP.F16.F32.PACK_AB R13, R14, R13 ;  /* 0x0000000d0e0d723e */ /* 0x000fe200000000ff */
[----:B------:R-:W-:Y:S01]  /*bfb0*/  FFMA R19, R12, R0, R19 ;  /* 0x000000000c137223 */ /* 0x000fe20000000013 */
[----:B------:R-:W-:Y:S01]  /*bfc0*/  F2FP.F16.F32.PACK_AB R12, R17, R16 ;  /* 0x00000010110c723e */ /* 0x000fe200000000ff */
[----:B------:R-:W-:Y:S01]  /*bfd0*/  FFMA R20, R20, R0, R39 ;  /* 0x0000000014147223 */ /* 0x000fe20000000027 */
[----:B------:R-:W-:-:S04]  /*bfe0*/  F2FP.F16.F32.PACK_AB R14, R18, R15 ;  /* 0x0000000f120e723e */ /* 0x000fc800000000ff */
        /* <DEDUP_REMOVED lines=16> */
.L_x_85:
[----:B------:R-:W-:Y:S05]  /*c0f0*/  BSYNC B0 ;  /* 0x0000000000007941 */ /* 0x000fea0003800000 */
.L_x_84:
[----:B------:R-:W-:Y:S06]  /*c100*/  BAR.SYNC.DEFER_BLOCKING 0x1, 0x80 ;  /* 0x0042000000007b1d */ /* 0x000fec0000010000 */
[----:B------:R-:W-:Y:S05]  /*c110*/  @!P0 BRA `(.L_x_86) ;  /* 0x0000000000048947 */ /* 0x000fea0003800000 */
[----:B------:R-:W-:Y:S01]  /*c120*/  BPT.TRAP 0x1 ;  /* 0x000000040000795c */ /* 0x000fe20000300000 */
.L_x_86:
[----:B------:R-:W-:-:S04]  /*c130*/  UIADD3 UR9, UR47, 0x344f0, URZ ;  /* 0x000344f02f097890 */ /* 0x000fc8000fffe03f */
[----:B------:R-:W-:-:S09]  /*c140*/  UPRMT UR9, UR57, 0x654, UR9 ;  /* 0x0000065439097896 */ /* 0x000fd20008000009 */
[----:B------:R-:W-:Y:S01]  /*c150*/  SYNCS.ARRIVE.TRANS64.RED.A1T0 RZ, [UR9], RZ ;  /* 0x000000ffffff79a7 */ /* 0x000fe20008100409 */
[----:B------:R-:W-:Y:S05]  /*c160*/  @!P0 BRA `(.L_x_87) ;  /* 0x0000000000048947 */ /* 0x000fea0003800000 */
[----:B------:R-:W-:Y:S01]  /*c170*/  BPT.TRAP 0x1 ;  /* 0x000000040000795c */ /* 0x000fe20000300000 */
.L_x_87:
[----:B------:R-:W-:-:S04]  /*c180*/  MOV R20, 0x1 ;  /* 0x0000000100147802 */ /* 0x000fc80000000f00 */
[----:B------:R-:W-:-:S04]  /*c190*/  SHF.L.U32 R20, R20, 0x1f, RZ ;  /* 0x0000001f14147819 */ /* 0x000fc800000006ff */
[----:B------:R-:W2:Y:S02]  /*c1a0*/  SYNCS.PHASECHK.TRANS64.TRYWAIT P3, [UR47+0x344c0], R20 ;  /* 0x0344c014ff0075a7 */ /* 0x000ea4000806016f */
[----:B--2---:R-:W-:Y:S05]  /*c1b0*/  @!P3 BRA `(.L_x_88) ;  /* 0x000000b400e0b947 */ /* 0x004fea0003800000 */
.L_x_370:
[----:B-1----:R-:W2:Y:S04]  /*c1c0*/  LDL.LU R13, [R1+0x40] ;  /* 0x00004000010d7983 */ /* 0x002ea80000300800 */
[----:B------:R-:W3:Y:S04]  /*c1d0*/  LDL.LU R12, [R1+0x44] ;  /* 0x00004400010c7983 */ /* 0x000ee80000300800 */
[----:B------:R-:W4:Y:S04]  /*c1e0*/  LDL.LU R17, [R1+0x48] ;  /* 0x0000480001117983 */ /* 0x000f280000300800 */
[----:B------:R-:W5:Y:S04]  /*c1f0*/  LDL.LU R16, [R1+0x4c] ;  /* 0x00004c0001107983 */ /* 0x000f680000300800 */
        /* <DEDUP_REMOVED lines=11> */
[----:B------:R-:W5:Y:S01]  /*c2b0*/  LDL.LU R29, [R1+0x7c] ;  /* 0x00007c00011d7983 */ /* 0x000f620000300800 */
[----:B------:R-:W-:Y:S05]  /*c2c0*/  @P1 WARPSYNC.ALL ;  /* 0x0000000000001948 */ /* 0x000fea0003800000 */
[----:B------:R-:W1:Y:S04]  /*c2d0*/  @P1 LDSM.16.MT88.4 R8, [R3+0x30000] ;  /* 0x030000000308183b */ /* 0x000e680000004200 */
[----:B------:R-:W5:Y:S01]  /*c2e0*/  @P1 LDSM.16.MT88.4 R4, [R3+0x30800] ;  /* 0x030800000304183b */ /* 0x000f620000004200 */
[----:B------:R-:W-:Y:S05]  /*c2f0*/  WARPSYNC.ALL ;  /* 0x0000000000007948 */ /* 0x000fea0003800000 */
[----:B------:R-:W-:Y:S01]  /*c300*/  BSSY B0, `(.L_x_89) ;  /* 0x0000049000007945 */ /* 0x000fe20003800000 */
[----:B-1----:R-:W-:-:S02]  /*c310*/  HADD2.F32 R14, -RZ, R8.H1_H1 ;  /* 0x30000008ff0e7230 */ /* 0x002fc40000004100 */
[-C--:B--2---:R-:W-:Y:S01]  /*c320*/  FMUL R13, R13, R2.reuse ;  /* 0x000000020d0d7220 */ /* 0x084fe20000400000 */
[----:B---3--:R-:W-:Y:S01]  /*c330*/  FMUL R15, R12, R2 ;  /* 0x000000020c0f7220 */ /* 0x008fe20000400000 */
[----:B------:R-:W-:-:S03]  /*c340*/  HADD2.F32 R12, -RZ, R8.H0_H0 ;  /* 0x20000008ff0c7230 */ /* 0x000fc60000004100 */
[-C--:B------:R-:W-:Y:S01]  /*c350*/  FFMA R15, R14, R0.reuse, R15 ;  /* 0x000000000e0f7223 */ /* 0x080fe2000000000f */
[--C-:B------:R-:W-:Y:S02]  /*c360*/  HADD2.F32 R14, -RZ, R9.reuse.H0_H0 ;  /* 0x20000009ff0e7230 */ /* 0x100fe40000004100 */
[----:B------:R-:W-:Y:S01]  /*c370*/  FFMA R12, R12, R0, R13 ;  /* 0x000000000c0c7223 */ /* 0x000fe2000000000d */
[-C--:B----4-:R-:W-:Y:S01]  /*c380*/  FMUL R13, R17, R2.reuse ;  /* 0x00000002110d7220 */ /* 0x090fe20000400000 */
[----:B-----5:R-:W-:Y:S01]  /*c390*/  FMUL R17, R16, R2 ;  /* 0x0000000210117220 */ /* 0x020fe20000400000 */
[----:B------:R-:W-:Y:S02]  /*c3a0*/  HADD2.F32 R16, -RZ, R9.H1_H1 ;  /* 0x30000009ff107230 */ /* 0x000fe40000004100 */
[----:B------:R-:W-:Y:S01]  /*c3b0*/  FFMA R13, R14, R0, R13 ;  /* 0x000000000e0d7223 */ /* 0x000fe2000000000d */
[----:B------:R-:W-:Y:S01]  /*c3c0*/  F2FP.F16.F32.PACK_AB R12, R15, R12 ;  /* 0x0000000c0f0c723e */ /* 0x000fe200000000ff */
[----:B------:R-:W-:Y:S01]  /*c3d0*/  FMUL R15, R32, R2 ;  /* 0x00000002200f7220 */ /* 0x000fe20000400000 */
[----:B------:R-:W-:Y:S01]  /*c3e0*/  FFMA R14, R16, R0, R17 ;  /* 0x00000000100e7223 */ /* 0x000fe20000000011 */
[----:B------:R-:W-:-:S02]  /*c3f0*/  HADD2.F32 R16, -RZ, R10.H1_H1 ;  /* 0x3000000aff107230 */ /* 0x000fc40000004100 */
[----:B------:R-:W-:Y:S02]  /*c400*/  FMUL R17, R31, R2 ;  /* 0x000000021f117220 */ /* 0x000fe40000400000 */
[----:B------:R-:W-:Y:S01]  /*c410*/  F2FP.F16.F32.PACK_AB R13, R14, R13 ;  /* 0x0000000d0e0d723e */ /* 0x000fe200000000ff */
[----:B------:R-:W-:-:S05]  /*c420*/  HADD2.F32 R14, -RZ, R10.H0_H0 ;  /* 0x2000000aff0e7230 */ /* 0x000fca0000004100 */
[-C--:B------:R-:W-:Y:S01]  /*c430*/  FFMA R14, R14, R0.reuse, R15 ;  /* 0x000000000e0e7223 */ /* 0x080fe2000000000f */
[----:B------:R-:W-:Y:S01]  /*c440*/  FFMA R15, R16, R0, R17 ;  /* 0x00000000100f7223 */ /* 0x000fe20000000011 */
[-C--:B------:R-:W-:Y:S01]  /*c450*/  FMUL R17, R19, R2.reuse ;  /* 0x0000000213117220 */ /* 0x080fe20000400000 */
[-C--:B------:R-:W-:Y:S01]  /*c460*/  FMUL R19, R18, R2.reuse ;  /* 0x0000000212137220 */ /* 0x080fe20000400000 */
[--C-:B------:R-:W-:Y:S02]  /*c470*/  HADD2.F32 R16, -RZ, R11.reuse.H0_H0 ;  /* 0x2000000bff107230 */ /* 0x100fe40000004100 */
[----:B------:R-:W-:Y:S02]  /*c480*/  HADD2.F32 R18, -RZ, R11.H1_H1 ;  /* 0x3000000bff127230 */ /* 0x000fe40000004100 */
[----:B------:R-:W-:Y:S01]  /*c490*/  FMUL R21, R21, R2 ;  /* 0x0000000215157220 */ /* 0x000fe20000400000 */
[----:B------:R-:W-:Y:S01]  /*c4a0*/  F2FP.F16.F32.PACK_AB R14, R15, R14 ;  /* 0x0000000e0f0e723e */ /* 0x000fe200000000ff */
[-C--:B------:R-:W-:Y:S01]  /*c4b0*/  FFMA R16, R16, R0.reuse, R17 ;  /* 0x0000000010107223 */ /* 0x080fe20000000011 */
[----:B------:R-:W-:Y:S01]  /*c4c0*/  FFMA R17, R18, R0, R19 ;  /* 0x0000000012117223 */ /* 0x000fe20000000013 */
[----:B------:R-:W-:Y:S01]  /*c4d0*/  FMUL R19, R24, R2 ;  /* 0x0000000218137220 */ /* 0x000fe20000400000 */
[----:B------:R-:W-:-:S02]  /*c4e0*/  HADD2.F32 R18, -RZ, R4.H0_H0 ;  /* 0x20000004ff127230 */ /* 0x000fc40000004100 */
[----:B------:R-:W-:Y:S02]  /*c4f0*/  HADD2.F32 R24, -RZ, R4.H1_H1 ;  /* 0x30000004ff187230 */ /* 0x000fe40000004100 */
[----:B------:R-:W-:Y:S01]  /*c500*/  FMUL R25, R25, R2 ;  /* 0x0000000219197220 */ /* 0x000fe20000400000 */
[----:B------:R-:W-:Y:S01]  /*c510*/  F2FP.F16.F32.PACK_AB R15, R17, R16 ;  /* 0x00000010110f723e */ /* 0x000fe200000000ff */
[-C--:B------:R-:W-:Y:S01]  /*c520*/  FFMA R18, R18, R0.reuse, R19 ;  /* 0x0000000012127223 */ /* 0x080fe20000000013 */
[----:B------:R-:W-:Y:S01]  /*c530*/  FFMA R19, R24, R0, R21 ;  /* 0x0000000018137223 */ /* 0x000fe20000000015 */
[-C--:B------:R-:W-:Y:S01]  /*c540*/  FMUL R21, R26, R2.reuse ;  /* 0x000000021a157220 */ /* 0x080fe20000400000 */
[--C-:B------:R-:W-:Y:S02]  /*c550*/  HADD2.F32 R24, -RZ, R5.reuse.H0_H0 ;  /* 0x20000005ff187230 */ /* 0x100fe40000004100 */
[----:B------:R-:W-:Y:S01]  /*c560*/  FMUL R27, R27, R2 ;  /* 0x000000021b1b7220 */ /* 0x000fe20000400000 */
[----:B------:R-:W-:Y:S01]  /*c570*/  HADD2.F32 R26, -RZ, R5.H1_H1 ;  /* 0x30000005ff1a7230 */ /* 0x000fe20000004100 */
[----:B------:R-:W-:Y:S01]  /*c580*/  F2FP.F16.F32.PACK_AB R16, R19, R18 ;  /* 0x000000121310723e */ /* 0x000fe200000000ff */
[----:B------:R1:W-:Y:S01]  /*c590*/  STSM.16.MT88.4 [R3+0x30000], R12 ;  /* 0x0300000c03007844 */ /* 0x0003e20000004200 */
[----:B------:R-:W-:-:S02]  /*c5a0*/  FFMA R21, R24, R0, R21 ;  /* 0x0000000018157223 */ /* 0x000fc40000000015 */
[----:B------:R-:W-:Y:S01]  /*c5b0*/  FFMA R24, R26, R0, R25 ;  /* 0x000000001a187223 */ /* 0x000fe20000000019 */
[-C--:B------:R-:W-:Y:S01]  /*c5c0*/  FMUL R25, R28, R2.reuse ;  /* 0x000000021c197220 */ /* 0x080fe20000400000 */
[--C-:B------:R-:W-:Y:S02]  /*c5d0*/  HADD2.F32 R26, -RZ, R6.reuse.H0_H0 ;  /* 0x20000006ff1a7230 */ /* 0x100fe40000004100 */
[----:B------:R-:W-:Y:S01]  /*c5e0*/  FMUL R29, R29, R2 ;  /* 0x000000021d1d7220 */ /* 0x000fe20000400000 */
[----:B------:R-:W-:Y:S01]  /*c5f0*/  HADD2.F32 R28, -RZ, R6.H1_H1 ;  /* 0x30000006ff1c7230 */ /* 0x000fe20000004100 */
[----:B------:R-:W-:Y:S01]  /*c600*/  F2FP.F16.F32.PACK_AB R17, R24, R21 ;  /* 0x000000151811723e */ /* 0x000fe200000000ff */
[----:B------:R-:W-:-:S03]  /*c610*/  FFMA R25, R26, R0, R25 ;  /* 0x000000001a197223 */ /* 0x000fc60000000019 */
[----:B------:R-:W-:Y:S01]  /*c620*/  FFMA R26, R28, R0, R27 ;  /* 0x000000001c1a7223 */ /* 0x000fe2000000001b */
[----:B------:R-:W-:Y:S01]  /*c630*/  FMUL R27, R30, R2 ;  /* 0x000000021e1b7220 */ /* 0x000fe20000400000 */
[--C-:B------:R-:W-:Y:S02]  /*c640*/  HADD2.F32 R28, -RZ, R7.reuse.H0_H0 ;  /* 0x20000007ff1c7230 */ /* 0x100fe40000004100 */
[----:B------:R-:W-:Y:S01]  /*c650*/  HADD2.F32 R30, -RZ, R7.H1_H1 ;  /* 0x30000007ff1e7230 */ /* 0x000fe20000004100 */
[----:B------:R-:W-:Y:S02]  /*c660*/  F2FP.F16.F32.PACK_AB R18, R26, R25 ;  /* 0x000000191a12723e */ /* 0x000fe400000000ff */
[-C--:B------:R-:W-:Y:S02]  /*c670*/  FFMA R27, R28, R0.reuse, R27 ;  /* 0x000000001c1b7223 */ /* 0x080fe4000000001b */
[----:B------:R-:W-:-:S05]  /*c680*/  FFMA R28, R30, R0, R29 ;  /* 0x000000001e1c7223 */ /* 0x000fca000000001d */
        /* <DEDUP_REMOVED lines=16> */
.L_x_90:
[----:B------:R-:W-:Y:S05]  /*c790*/  BSYNC B0 ;  /* 0x0000000000007941 */ /* 0x000fea0003800000 */
.L_x_89:
[----:B------:R-:W-:Y:S06]  /*c7a0*/  BAR.SYNC.DEFER_BLOCKING 0x1, 0x80 ;  /* 0x0042000000007b1d */ /* 0x000fec0000010000 */
[----:B------:R-:W-:Y:S05]  /*c7b0*/  @!P0 BRA `(.L_x_91) ;  /* 0x0000000000048947 */ /* 0x000fea0003800000 */
[----:B------:R-:W-:Y:S01]  /*c7c0*/  BPT.TRAP 0x1 ;  /* 0x000000040000795c */ /* 0x000fe20000300000 */
.L_x_91:
[----:B------:R-:W-:-:S04]  /*c7d0*/  UIADD3 UR10, UR47, 0x344f8, URZ ;  /* 0x000344f82f0a7890 */ /* 0x000fc8000fffe03f */
[----:B------:R-:W-:-:S09]  /*c7e0*/  UPRMT UR10, UR57, 0x654, UR10 ;  /* 0x00000654390a7896 */ /* 0x000fd2000800000a */
[----:B------:R-:W-:Y:S01]  /*c7f0*/  SYNCS.ARRIVE.TRANS64.RED.A1T0 RZ, [UR10], RZ ;  /* 0x000000ffffff79a7 */ /* 0x000fe2000810040a */
[----:B------:R-:W-:Y:S05]  /*c800*/  @!P0 BRA `(.L_x_92) ;  /* 0x0000000000048947 */ /* 0x000fea0003800000 */
[----:B------:R-:W-:Y:S01]  /*c810*/  BPT.TRAP 0x1 ;  /* 0x000000040000795c */ /* 0x000fe20000300000 */
.L_x_92:
[----:B------:R-:W2:Y:S02]  /*c820*/  SYNCS.PHASECHK.TRANS64.TRYWAIT P3, [UR47+0x344c8], R20 ;  /* 0x0344c814ff0075a7 */ /* 0x000ea4000806016f */
[----:B--2---:R-:W-:Y:S05]  /*c830*/  @!P3 BRA `(.L_x_93) ;  /* 0x000000b00058b947 */ /* 0x004fea0003800000 */
.L_x_371:
[----:B------:R-:W-:Y:S05]  /*c840*/  @P1 WARPSYNC.ALL ;  /* 0x0000000000001948 */ /* 0x000fea0003800000 */
[----:B------:R-:W2:Y:S01]  /*c850*/  @P1 LDSM.16.MT88.4 R8, [R3+0x31000] ;  /* 0x031000000308183b */ /* 0x000ea20000004200 */
[-C--:B-1----:R-:W-:Y:S01]  /*c860*/  FMUL R13, R168, R2.reuse ;  /* 0x00000002a80d7220 */ /* 0x082fe20000400000 */
[-C--:B------:R-:W-:Y:S01]  /*c870*/  FMUL R169, R169, R2.reuse ;  /* 0x00000002a9a97220 */ /* 0x080fe20000400000 */
[-C--:B------:R-:W-:Y:S01]  /*c880*/  FMUL R15, R170, R2.reuse ;  /* 0x00000002aa0f7220 */ /* 0x080fe20000400000 */
[----:B------:R-:W1:Y:S01]  /*c890*/  @P1 LDSM.16.MT88.4 R4, [R3+0x31800] ;  /* 0x031800000304183b */ /* 0x000e620000004200 */
[-C--:B------:R-:W-:Y:S01]  /*c8a0*/  FMUL R171, R171, R2.reuse ;  /* 0x00000002abab7220 */ /* 0x080fe20000400000 */
        /* <DEDUP_REMOVED lines=12> */
[----:B------:R-:W-:Y:S05]  /*c970*/  WARPSYNC.ALL ;  /* 0x0000000000007948 */ /* 0x000fea0003800000 */
[----:B------:R-:W-:Y:S01]  /*c980*/  BSSY B0, `(.L_x_94) ;  /* 0x0000039000007945 */ /* 0x000fe20003800000 */
[----:B--2---:R-:W-:-:S02]  /*c990*/  HADD2.F32 R12, -RZ, R8.H0_H0 ;  /* 0x20000008ff0c7230 */ /* 0x004fc40000004100 */
[----:B------:R-:W-:Y:S02]  /*c9a0*/  HADD2.F32 R14, -RZ, R8.H1_H1 ;  /* 0x30000008ff0e7230 */ /* 0x000fe40000004100 */
[--C-:B------:R-:W-:Y:S02]  /*c9b0*/  HADD2.F32 R16, -RZ, R9.reuse.H0_H0 ;  /* 0x20000009ff107230 */ /* 0x100fe40000004100 */
[-C--:B------:R-:W-:Y:S01]  /*c9c0*/  FFMA R12, R12, R0.reuse, R13 ;  /* 0x000000000c0c7223 */ /* 0x080fe2000000000d */
[----:B------:R-:W-:Y:S02]  /*c9d0*/  HADD2.F32 R18, -RZ, R9.H1_H1 ;  /* 0x30000009ff127230 */ /* 0x000fe40000004100 */
[-C--:B------:R-:W-:Y:S01]  /*c9e0*/  FFMA R13, R14, R0.reuse, R169 ;  /* 0x000000000e0d7223 */ /* 0x080fe200000000a9 */
[----:B------:R-:W-:Y:S02]  /*c9f0*/  HADD2.F32 R24, -RZ, R11.H0_H0 ;  /* 0x2000000bff187230 */ /* 0x000fe40000004100 */
[----:B------:R-:W-:Y:S01]  /*ca00*/  FFMA R14, R16, R0, R15 ;  /* 0x00000000100e7223 */ /* 0x000fe2000000000f */
[----:B------:R-:W-:-:S02]  /*ca10*/  HADD2.F32 R16, -RZ, R10.H0_H0 ;  /* 0x2000000aff107230 */ /* 0x000fc40000004100 */
[-C--:B------:R-:W-:Y:S01]  /*ca20*/  FFMA R15, R18, R0.reuse, R171 ;  /* 0x00000000120f7223 */ /* 0x080fe200000000ab */
[----:B------:R-:W-:Y:S02]  /*ca30*/  HADD2.F32 R18, -RZ, R10.H1_H1 ;  /* 0x3000000aff127230 */ /* 0x000fe40000004100 */
[-C--:B------:R-:W-:Y:S01]  /*ca40*/  FFMA R19, R24, R0.reuse, R19 ;  /* 0x0000000018137223 */ /* 0x080fe20000000013 */
[----:B------:R-:W-:Y:S02]  /*ca50*/  HADD2.F32 R26, -RZ, R11.H1_H1 ;  /* 0x3000000bff1a7230 */ /* 0x000fe40000004100 */
[-C--:B------:R-:W-:Y:S01]  /*ca60*/  FFMA R17, R16, R0.reuse, R17 ;  /* 0x0000000010117223 */ /* 0x080fe20000000011 */
[----:B-1----:R-:W-:Y:S02]  /*ca70*/  HADD2.F32 R24, -RZ, R4.H0_H0 ;  /* 0x20000004ff187230 */ /* 0x002fe40000004100 */
[----:B------:R-:W-:Y:S01]  /*ca80*/  FFMA R16, R18, R0, R173 ;  /* 0x0000000012107223 */ /* 0x000fe200000000ad */
[----:B------:R-:W-:-:S02]  /*ca90*/  HADD2.F32 R28, -RZ, R5.H0_H0 ;  /* 0x20000005ff1c7230 */ /* 0x000fc40000004100 */
[-C--:B------:R-:W-:Y:S01]  /*caa0*/  FFMA R18, R26, R0.reuse, R175 ;  /* 0x000000001a127223 */ /* 0x080fe200000000af */
[----:B------:R-:W-:Y:S02]  /*cab0*/  HADD2.F32 R26, -RZ, R4.H1_H1 ;  /* 0x30000004ff1a7230 */ /* 0x000fe40000004100 */
        /* <DEDUP_REMOVED lines=10> */
[----:B------:R-:W-:Y:S01]  /*cb60*/  FFMA R29, R32, R0, R29 ;  /* 0x00000000201d7223 */ /* 0x000fe2000000001d */
[----:B------:R-:W-:Y:S01]  /*cb70*/  F2FP.F16.F32.PACK_AB R12, R13, R12 ;  /* 0x0000000c0d0c723e */ /* 0x000fe200000000ff */
[----:B------:R-:W-:Y:S01]  /*cb80*/  FFMA R28, R30, R0, R181 ;  /* 0x000000001e1c7223 */ /* 0x000fe200000000b5 */
[----:B------:R-:W-:Y:S01]  /*cb90*/  F2FP.F16.F32.PACK_AB R13, R15, R14 ;  /* 0x0000000e0f0d723e */ /* 0x000fe200000000ff */
[----:B------:R-:W-:Y:S01]  /*cba0*/  FFMA R30, R34, R0, R183 ;  /* 0x00000000221e7223 */ /* 0x000fe200000000b7 */
[----:B------:R-:W-:-:S02]  /*cbb0*/  F2FP.F16.F32.PACK_AB R14, R16, R17 ;  /* 0x00000011100e723e */ /* 0x000fc400000000ff */
[----:B------:R-:W-:Y:S02]  /*cbc0*/  F2FP.F16.F32.PACK_AB R15, R18, R19 ;  /* 0x00000013120f723e */ /* 0x000fe400000000ff */
[----:B------:R-:W-:Y:S02]  /*cbd0*/  F2FP.F16.F32.PACK_AB R16, R24, R21 ;  /* 0x000000151810723e */ /* 0x000fe400000000ff */
[----:B------:R-:W-:Y:S01]  /*cbe0*/  F2FP.F16.F32.PACK_AB R17, R26, R25 ;  /* 0x000000191a11723e */ /* 0x000fe200000000ff */
[----:B------:R1:W-:Y:S01]  /*cbf0*/  STSM.16.MT88.4 [R3+0x31000], R12 ;  /* 0x0310000c03007844 */ /* 0x0003e20000004200 */
        /* <DEDUP_REMOVED lines=12> */
[----:B------:R-:W-:Y:S02]  /*ccc0*/  UIADD3 UR5, UR45, 0x40, URZ ;  /* 0x000000402d057890 */ /* 0x000fe4000fffe03f */
[----:B------:R-:W-:-:S09]  /*ccd0*/  UIADD3 UR4, UR47, 0x31000, URZ ;  /* 0x000310002f047890 */ /* 0x000fd2000fffe03f */
[----:B------:R2:W-:Y:S01]  /*cce0*/  UTMASTG.2D [UR4], [UR36] ;  /* 0x00000004240073b5 */ /* 0x0005e20008008000 */
[----:B------:R0:W-:Y:S01]  /*ccf0*/  UTMACMDFLUSH ;  /* 0x00000000000079b7 */ /* 0x0001e20000000000 */
[----:B--2---:R-:W-:-:S04]  /*cd00*/  DEPBAR.LE SB0, 0x1 ;  /* 0x000080400000791a */ /* 0x004fc80000000000 */
.L_x_95:
[----:B------:R-:W-:Y:S05]  /*cd10*/  BSYNC B0 ;  /* 0x0000000000007941 */ /* 0x000fea0003800000 */
.L_x_94:
[----:B------:R-:W-:Y:S06]  /*cd20*/  BAR.SYNC.DEFER_BLOCKING 0x1, 0x80 ;  /* 0x0042000000007b1d */ /* 0x000fec0000010000 */
[----:B------:R-:W-:Y:S05]  /*cd30*/  @!P0 BRA `(.L_x_96) ;  /* 0x0000000000048947 */ /* 0x000fea0003800000 */
[----:B------:R-:W-:Y:S01]  /*cd40*/  BPT.TRAP 0x1 ;  /* 0x000000040000795c */ /* 0x000fe20000300000 */
.L_x_96:
[----:B------:R-:W-:Y:S01]  /*cd50*/  SYNCS.ARRIVE.TRANS64.RED.A1T0 RZ, [UR7], RZ ;  /* 0x000000ffffff79a7 */ /* 0x000fe20008100407 */
[----:B------:R-:W-:Y:S05]  /*cd60*/  @!P0 BRA `(.L_x_97) ;  /* 0x0000000000048947 */ /* 0x000fea0003800000 */
[----:B------:R-:W-:Y:S01]  /*cd70*/  BPT.TRAP 0x1 ;  /* 0x000000040000795c */ /* 0x000fe20000300000 */
.L_x_97:
[----:B------:R-:W2:Y:S02]  /*cd80*/  SYNCS.PHASECHK.TRANS64.TRYWAIT P3, [UR47+0x344d0], R20 ;  /* 0x0344d014ff0075a7 */ /* 0x000ea4000806016f */
[----:B--2---:R-:W-:Y:S05]  /*cd90*/  @!P3 BRA `(.L_x_98) ;  /* 0x000000ac0018b947 */ /* 0x004fea0003800000 */
.L_x_372:
        /* <DEDUP_REMOVED lines=29> */
[----:B------:R-:W-:Y:S01]  /*cf70*/  FFMA R14, R18, R0, R107 ;  /* 0x00000000120e7223 */ /* 0x000fe2000000006b */
[----:B------:R-:W-:Y:S01]  /*cf80*/  FMUL R15, R108, R2 ;  /* 0x000000026c0f7220 */ /* 0x000fe20000400000 */
        /* <DEDUP_REMOVED lines=20> */
[----:B------:R-:W-:Y:S01]  /*d0d0*/  F2FP.F16.F32.PACK_AB R13, R14, R13 ;  /* 0x0000000d0e0d723e */ /* 0x000fe200000000ff */
[-C--:B------:R-:W-:Y:S01]  /*d0e0*/  FFMA R28, R30, R0.reuse, R117 ;  /* 0x000000001e1c7223 */ /* 0x080fe20000000075 */
        /* <DEDUP_REMOVED lines=24> */
.L_x_100:
[----:B------:R-:W-:Y:S05]  /*d270*/  BSYNC B0 ;  /* 0x0000000000007941 */ /* 0x000fea0003800000 */
.L_x_99:
[----:B------:R-:W-:Y:S06]  /*d280*/  BAR.SYNC.DEFER_BLOCKING 0x1, 0x80 ;  /* 0x0042000000007b1d */ /* 0x000fec0000010000 */
[----:B------:R-:W-:Y:S05]  /*d290*/  @!P0 BRA `(.L_x_101) ;  /* 0x0000000000048947 */ /* 0x000fea0003800000 */
[----:B------:R-:W-:Y:S01]  /*d2a0*/  BPT.TRAP 0x1 ;  /* 0x000000040000795c */ /* 0x000fe20000300000 */
.L_x_101:
[----:B------:R-:W-:Y:S01]  /*d2b0*/  SYNCS.ARRIVE.TRANS64.RED.A1T0 RZ, [UR8], RZ ;  /* 0x000000ffffff79a7 */ /* 0x000fe20008100408 */
[----:B------:R-:W-:Y:S05]  /*d2c0*/  @!P0 BRA `(.L_x_102) ;  /* 0x0000000000048947 */ /* 0x000fea0003800000 */
[----:B------:R-:W-:Y:S01]  /*d2d0*/  BPT.TRAP 0x1 ;  /* 0x000000040000795c */ /* 0x000fe20000300000 */
.L_x_102:
[----:B------:R-:W2:Y:S02]  /*d2e0*/  SYNCS.PHASECHK.TRANS64.TRYWAIT P3, [UR47+0x344d8], R20 ;  /* 0x0344d814ff0075a7 */ /* 0x000ea4000806016f */
[----:B--2---:R-:W-:Y:S05]  /*d2f0*/  @!P3 BRA `(.L_x_103) ;  /* 0x000000a400d8b947 */ /* 0x004fea0003800000 */
.L_x_373:
        /* <DEDUP_REMOVED lines=77> */
.L_x_105:
[----:B------:R-:W-:Y:S05]  /*d7d0*/  BSYNC B0 ;  /* 0x0000000000007941 */ /* 0x000fea0003800000 */
.L_x_104:
[----:B------:R-:W-:Y:S06]  /*d7e0*/  BAR.SYNC.DEFER_BLOCKING 0x1, 0x80 ;  /* 0x0042000000007b1d */ /* 0x000fec0000010000 */
[----:B------:R-:W-:Y:S05]  /*d7f0*/  @!P0 BRA `(.L_x_106) ;  /* 0x0000000000048947 */ /* 0x000fea0003800000 */
[----:B------:R-:W-:Y:S01]  /*d800*/  BPT.TRAP 0x1 ;  /* 0x000000040000795c */ /* 0x000fe20000300000 */
.L_x_106:
[----:B------:R-:W-:Y:S01]  /*d810*/  SYNCS.ARRIVE.TRANS64.RED.A1T0 RZ, [UR9], RZ ;  /* 0x000000ffffff79a7 */ /* 0x000fe20008100409 */
[----:B------:R-:W-:Y:S05]  /*d820*/  @!P0 BRA `(.L_x_107) ;  /* 0x0000000000048947 */ /* 0x000fea0003800000 */
[----:B------:R-:W-:Y:S01]  /*d830*/  BPT.TRAP 0x1 ;  /* 0x000000040000795c */ /* 0x000fe20000300000 */
.L_x_107:
[----:B------:R-:W2:Y:S02]  /*d840*/  SYNCS.PHASECHK.TRANS64.TRYWAIT P3, [UR47+0x344c0], R223 ;  /* 0x0344c0dfff0075a7 */ /* 0x000ea4000806016f */
[----:B--2---:R-:W-:Y:S05]  /*d850*/  @!P3 BRA `(.L_x_108) ;  /* 0x000000a00098b947 */ /* 0x004fea0003800000 */
.L_x_374:
        /* <DEDUP_REMOVED lines=21> */
[----:B-1----:R-:W-:-:S02]  /*d9b0*/  HADD2.F32 R16, -RZ, R9.H0_H0 ;  /* 0x20000009ff107230 */ /* 0x002fc40000004100 */
[----:B------:R-:W-:Y:S02]  /*d9c0*/  HADD2.F32 R18, -RZ, R9.H1_H1 ;  /* 0x30000009ff127230 */ /* 0x000fe40000004100 */
[-C--:B--2---:R-:W-:Y:S01]  /*d9d0*/  FMUL R13, R13, R2.reuse ;  /* 0x000000020d0d7220 */ /* 0x084fe20000400000 */
[-C--:B---3--:R-:W-:Y:S01]  /*d9e0*/  FMUL R15, R14, R2.reuse ;  /* 0x000000020e0f7220 */ /* 0x088fe20000400000 */
[--C-:B------:R-:W-:Y:S02]  /*d9f0*/  HADD2.F32 R14, -RZ, R8.reuse.H1_H1 ;  /* 0x30000008ff0e7230 */ /* 0x100fe40000004100 */
[----:B----4-:R-:W-:Y:S01]  /*da00*/  FMUL R17, R12, R2 ;  /* 0x000000020c117220 */ /* 0x010fe20000400000 */
[----:B------:R-:W-:Y:S02]  /*da10*/  HADD2.F32 R12, -RZ, R8.H0_H0 ;  /* 0x20000008ff0c7230 */ /* 0x000fe40000004100 */
[----:B------:R-:W-:Y:S01]  /*da20*/  FFMA R15, R14, R0, R15 ;  /* 0x000000000e0f7223 */ /* 0x000fe2000000000f */
[----:B-----5:R-:W-:-:S02]  /*da30*/  FMUL R19, R19, R2 ;  /* 0x0000000213137220 */ /* 0x020fc40000400000 */
[-C--:B------:R-:W-:Y:S01]  /*da40*/  FFMA R12, R12, R0.reuse, R13 ;  /* 0x000000000c0c7223 */ /* 0x080fe2000000000d */
[-C--:B------:R-:W-:Y:S01]  /*da50*/  FFMA R13, R16, R0.reuse, R17 ;  /* 0x00000000100d7223 */ /* 0x080fe20000000011 */
[----:B------:R-:W-:Y:S01]  /*da60*/  FFMA R14, R18, R0, R19 ;  /* 0x00000000120e7223 */ /* 0x000fe20000000013 */
[--C-:B------:R-:W-:Y:S02]  /*da70*/  HADD2.F32 R16, -RZ, R10.reuse.H0_H0 ;  /* 0x2000000aff107230 */ /* 0x100fe40000004100 */
[-C--:B------:R-:W-:Y:S01]  /*da80*/  FMUL R17, R26, R2.reuse ;  /* 0x000000021a117220 */ /* 0x080fe20000400000 */
[----:B------:R-:W-:Y:S02]  /*da90*/  HADD2.F32 R18, -RZ, R10.H1_H1 ;  /* 0x3000000aff127230 */ /* 0x000fe40000004100 */
[----:B------:R-:W-:Y:S01]  /*daa0*/  FMUL R19, R24, R2 ;  /* 0x0000000218137220 */ /* 0x000fe20000400000 */
[--C-:B------:R-:W-:Y:S02]  /*dab0*/  HADD2.F32 R24, -RZ, R11.reuse.H0_H0 ;  /* 0x2000000bff187230 */ /* 0x100fe40000004100 */
[----:B------:R-:W-:Y:S01]  /*dac0*/  FFMA R17, R16, R0, R17 ;  /* 0x0000000010117223 */ /* 0x000fe20000000011 */
[----:B------:R-:W-:-:S02]  /*dad0*/  HADD2.F32 R26, -RZ, R11.H1_H1 ;  /* 0x3000000bff1a7230 */ /* 0x000fc40000004100 */
[----:B------:R-:W-:Y:S01]  /*dae0*/  FMUL R21, R21, R2 ;  /* 0x0000000215157220 */ /* 0x000fe20000400000 */
[----:B------:R-:W-:Y:S01]  /*daf0*/  FFMA R16, R18, R0, R19 ;  /* 0x0000000012107223 */ /* 0x000fe20000000013 */
[----:B------:R-:W-:Y:S01]  /*db00*/  F2FP.F16.F32.PACK_AB R13, R14, R13 ;  /* 0x0000000d0e0d723e */ /* 0x000fe200000000ff */
[----:B------:R-:W-:Y:S01]  /*db10*/  FMUL R25, R25, R2 ;  /* 0x0000000219197220 */ /* 0x000fe20000400000 */
[----:B------:R-:W-:Y:S01]  /*db20*/  FFMA R21, R24, R0, R21 ;  /* 0x0000000018157223 */ /* 0x000fe20000000015 */
[--C-:B------:R-:W-:Y:S01]  /*db30*/  HADD2.F32 R24, -RZ, R4.reuse.H0_H0 ;  /* 0x20000004ff187230 */ /* 0x100fe20000004100 */
[----:B------:R-:W-:Y:S01]  /*db40*/  F2FP.F16.F32.PACK_AB R12, R15, R12 ;  /* 0x0000000c0f0c723e */ /* 0x000fe200000000ff */
[----:B------:R-:W-:Y:S01]  /*db50*/  FFMA R18, R26, R0, R25 ;  /* 0x000000001a127223 */ /* 0x000fe20000000019 */
[-C--:B------:R-:W-:Y:S01]  /*db60*/  FMUL R19, R30, R2.reuse ;  /* 0x000000021e137220 */ /* 0x080fe20000400000 */
[----:B------:R-:W-:Y:S01]  /*db70*/  HADD2.F32 R26, -RZ, R4.H1_H1 ;  /* 0x30000004ff1a7230 */ /* 0x000fe20000004100 */
[----:B------:R-:W-:Y:S01]  /*db80*/  F2FP.F16.F32.PACK_AB R14, R16, R17 ;  /* 0x00000011100e723e */ /* 0x000fe200000000ff */
[----:B------:R-:W-:Y:S01]  /*db90*/  FMUL R25, R28, R2 ;  /* 0x000000021c197220 */ /* 0x000fe20000400000 */
[----:B------:R-:W-:-:S02]  /*dba0*/  HADD2.F32 R28, -RZ, R5.H0_H0 ;  /* 0x20000005ff1c7230 */ /* 0x000fc40000004100 */
[----:B------:R-:W-:Y:S01]  /*dbb0*/  FFMA R19, R24, R0, R19 ;  /* 0x0000000018137223 */ /* 0x000fe20000000013 */
[----:B------:R-:W-:Y:S02]  /*dbc0*/  HADD2.F32 R30, -RZ, R5.H1_H1 ;  /* 0x30000005ff1e7230 */ /* 0x000fe40000004100 */
[----:B------:R-:W-:Y:S01]  /*dbd0*/  FMUL R27, R27, R2 ;  /* 0x000000021b1b7220 */ /* 0x000fe20000400000 */
[----:B------:R-:W-:Y:S01]  /*dbe0*/  FFMA R24, R26, R0, R25 ;  /* 0x000000001a187223 */ /* 0x000fe20000000019 */
[----:B------:R-:W-:Y:S01]  /*dbf0*/  F2FP.F16.F32.PACK_AB R15, R18, R21 ;  /* 0x00000015120f723e */ /* 0x000fe200000000ff */
[----:B------:R-:W-:Y:S01]  /*dc00*/  FMUL R29, R29, R2 ;  /* 0x000000021d1d7220 */ /* 0x000fe20000400000 */
[-C--:B------:R-:W-:Y:S01]  /*dc10*/  FFMA R27, R28, R0.reuse, R27 ;  /* 0x000000001c1b7223 */ /* 0x080fe2000000001b */
[--C-:B------:R-:W-:Y:S01]  /*dc20*/  HADD2.F32 R28, -RZ, R6.reuse.H0_H0 ;  /* 0x20000006ff1c7230 */ /* 0x100fe20000004100 */
[----:B------:R-:W-:Y:S01]  /*dc30*/  F2FP.F16.F32.PACK_AB R16, R24, R19 ;  /* 0x000000131810723e */ /* 0x000fe200000000ff */
[----:B------:R-:W-:Y:S01]  /*dc40*/  FFMA R26, R30, R0, R29 ;  /* 0x000000001e1a7223 */ /* 0x000fe2000000001d */
[-C--:B------:R-:W-:Y:S01]  /*dc50*/  FMUL R25, R34, R2.reuse ;  /* 0x0000000222197220 */ /* 0x080fe20000400000 */
[----:B------:R-:W-:Y:S01]  /*dc60*/  HADD2.F32 R30, -RZ, R6.H1_H1 ;  /* 0x30000006ff1e7230 */ /* 0x000fe20000004100 */
[----:B------:R1:W-:Y:S01]  /*dc70*/  STSM.16.MT88.4 [R3+0x30000], R12 ;  /* 0x0300000c03007844 */ /* 0x0003e20000004200 */
        /* <DEDUP_REMOVED lines=8> */
[-C--:B------:R-:W-:Y:S02]  /*dd00*/  FFMA R31, R32, R0.reuse, R31 ;  /* 0x00000000201f7223 */ /* 0x080fe4000000001f */
[----:B------:R-:W-:Y:S01]  /*dd10*/  F2FP.F16.F32.PACK_AB R18, R28, R25 ;  /* 0x000000191c12723e */ /* 0x000fe200000000ff */
        /* <DEDUP_REMOVED lines=17> */
.L_x_110:
[----:B------:R-:W-:Y:S05]  /*de30*/  BSYNC B0 ;  /* 0x0000000000007941 */ /* 0x000fea0003800000 */
.L_x_109:
[----:B------:R-:W-:Y:S06]  /*de40*/  BAR.SYNC.DEFER_BLOCKING 0x1, 0x80 ;  /* 0x0042000000007b1d */ /* 0x000fec0000010000 */
[----:B------:R-:W-:Y:S05]  /*de50*/  @!P0 BRA `(.L_x_111) ;  /* 0x0000000000048947 */ /* 0x000fea0003800000 */
[----:B------:R-:W-:Y:S01]  /*de60*/  BPT.TRAP 0x1 ;  /* 0x000000040000795c */ /* 0x000fe20000300000 */
.L_x_111:
[----:B------:R-:W-:Y:S01]  /*de70*/  SYNCS.ARRIVE.TRANS64.RED.A1T0 RZ, [UR10], RZ ;  /* 0x000000ffffff79a7 */ /* 0x000fe2000810040a */
[----:B------:R-:W-:Y:S05]  /*de80*/  @!P0 BRA `(.L_x_112) ;  /* 0x0000000000048947 */ /* 0x000fea0003800000 */
[----:B------:R-:W-:Y:S01]  /*de90*/  BPT.TRAP 0x1 ;  /* 0x000000040000795c */ /* 0x000fe20000300000 */
.L_x_112:
[----:B------:R-:W2:Y:S02]  /*dea0*/  SYNCS.PHASECHK.TRANS64.TRYWAIT P3, [UR47+0x344c8], R223 ;  /* 0x0344c8dfff0075a7 */ /* 0x000ea4000806016f */
[----:B--2---:R-:W-:Y:S05]  /*deb0*/  @!P3 BRA `(.L_x_113) ;  /* 0x0000009c0018b947 */ /* 0x004fea0003800000 */
.L_x_375:
        /* <DEDUP_REMOVED lines=58> */
[----:B------:R-:W-:Y:S02]  /*e260*/  F2FP.F16.F32.PACK_AB R26, R28, R27 ;  /* 0x0000001b1c1a723e */ /* 0x000fe400000000ff */
[----:B------:R-:W-:Y:S01]  /*e270*/  F2FP.F16.F32.PACK_AB R24, R24, R21 ;  /* 0x000000151818723e */ /* 0x000fe200000000ff */
[----:B------:R1:W-:Y:S01]  /*e280*/  STSM.16.MT88.4 [R3+0x31000], R12 ;  /* 0x0310000c03007844 */ /* 0x0003e20000004200 */
        /* <DEDUP_REMOVED lines=16> */
.L_x_115:
[----:B------:R-:W-:Y:S05]  /*e390*/  BSYNC B0 ;  /* 0x0000000000007941 */ /* 0x000fea0003800000 */
.L_x_114:
[----:B------:R-:W-:Y:S06]  /*e3a0*/  BAR.SYNC.DEFER_BLOCKING 0x1, 0x80 ;  /* 0x0042000000007b1d */ /* 0x000fec0000010000 */
[----:B------:R-:W-:Y:S05]  /*e3b0*/  @!P0 BRA `(.L_x_116) ;  /* 0x0000000000048947 */ /* 0x000fea0003800000 */
[----:B------:R-:W-:Y:S01]  /*e3c0*/  BPT.TRAP 0x1 ;  /* 0x000000040000795c */ /* 0x000fe20000300000 */
.L_x_116:
[----:B------:R-:W-:Y:S01]  /*e3d0*/  SYNCS.ARRIVE.TRANS64.RED.A1T0 RZ, [UR7], RZ ;  /* 0x000000ffffff79a7 */ /* 0x000fe20008100407 */
[----:B------:R-:W-:Y:S05]  /*e3e0*/  @!P0 BRA `(.L_x_117) ;  /* 0x0000000000048947 */ /* 0x000fea0003800000 */
[----:B------:R-:W-:Y:S01]  /*e3f0*/  BPT.TRAP 0x1 ;  /* 0x000000040000795c */ /* 0x000fe20000300000 */
.L_x_117:
[----:B------:R-:W2:Y:S02]  /*e400*/  SYNCS.PHASECHK.TRANS64.TRYWAIT P3, [UR47+0x344d0], R223 ;  /* 0x0344d0dfff0075a7 */ /* 0x000ea4000806016f */
[----:B--2---:R-:W-:Y:S05]  /*e410*/  @!P3 BRA `(.L_x_118) ;  /* 0x0000009400d8b947 */ /* 0x004fea0003800000 */
.L_x_376:
        /* <DEDUP_REMOVED lines=77> */
.L_x_120:
[----:B------:R-:W-:Y:S05]  /*e8f0*/  BSYNC B0 ;  /* 0x0000000000007941 */ /* 0x000fea0003800000 */
.L_x_119:
[----:B------:R-:W-:Y:S06]  /*e900*/  BAR.SYNC.DEFER_BLOCKING 0x1, 0x80 ;  /* 0x0042000000007b1d */ /* 0x000fec0000010000 */
[----:B------:R-:W-:Y:S05]  /*e910*/  @!P0 BRA `(.L_x_121) ;  /* 0x0000000000048947 */ /* 0x000fea0003800000 */
[----:B------:R-:W-:Y:S01]  /*e920*/  BPT.TRAP 0x1 ;  /* 0x000000040000795c */ /* 0x000fe20000300000 */
.L_x_121:
[----:B------:R-:W-:Y:S01]  /*e930*/  SYNCS.ARRIVE.TRANS64.RED.A1T0 RZ, [UR8], RZ ;  /* 0x000000ffffff79a7 */ /* 0x000fe20008100408 */
[----:B------:R-:W-:Y:S05]  /*e940*/  @!P0 BRA `(.L_x_122) ;  /* 0x0000000000048947 */ /* 0x000fea0003800000 */
[----:B------:R-:W-:Y:S01]  /*e950*/  BPT.TRAP 0x1 ;  /* 0x000000040000795c */ /* 0x000fe20000300000 */
.L_x_122:
[----:B------:R-:W2:Y:S02]  /*e960*/  SYNCS.PHASECHK.TRANS64.TRYWAIT P3, [UR47+0x344d8], R223 ;  /* 0x0344d8dfff0075a7 */ /* 0x000ea4000806016f */
[----:B--2---:R-:W-:Y:S05]  /*e970*/  @!P3 BRA `(.L_x_123) ;  /* 0x000000900098b947 */ /* 0x004fea0003800000 */
.L_x_377:
        /* <DEDUP_REMOVED lines=77> */
.L_x_125:
[----:B------:R-:W-:Y:S05]  /*ee50*/  BSYNC B0 ;  /* 0x0000000000007941 */ /* 0x000fea0003800000 */
.L_x_124:
[----:B------:R-:W-:Y:S06]  /*ee60*/  BAR.SYNC.DEFER_BLOCKING 0x1, 0x80 ;  /* 0x0042000000007b1d */ /* 0x000fec0000010000 */
[----:B------:R-:W-:Y:S05]  /*ee70*/  @!P0 BRA `(.L_x_126) ;  /* 0x0000000000048947 */ /* 0x000fea0003800000 */
[----:B------:R-:W-:Y:S01]  /*ee80*/  BPT.TRAP 0x1 ;  /* 0x000000040000795c */ /* 0x000fe20000300000 */
.L_x_126:
[----:B------:R-:W-:Y:S01]  /*ee90*/  SYNCS.ARRIVE.TRANS64.RED.A1T0 RZ, [UR9], RZ ;  /* 0x000000ffffff79a7 */ /* 0x000fe20008100409 */
[----:B------:R-:W-:Y:S05]  /*eea0*/  @!P0 BRA `(.L_x_127) ;  /* 0x0000000000048947 */ /* 0x000fea0003800000 */
[----:B------:R-:W-:Y:S01]  /*eeb0*/  BPT.TRAP 0x1 ;  /* 0x000000040000795c */ /* 0x000fe20000300000 */
.L_x_127:
[----:B------:R-:W2:Y:S02]  /*eec0*/  SYNCS.PHASECHK.TRANS64.TRYWAIT P3, [UR47+0x344c0], R20 ;  /* 0x0344c014ff0075a7 */ /* 0x000ea4000806016f */
[----:B--2---:R-:W-:Y:S05]  /*eed0*/  @!P3 BRA `(.L_x_128) ;  /* 0x0000008c0058b947 */ /* 0x004fea0003800000 */
.L_x_378:
        /* <DEDUP_REMOVED lines=17> */
[----:B------:R-:W-:Y:S04]  /*eff0*/  @P1 LDSM.16.MT88.4 R8, [R3+0x30000] ;  /* 0x030000000308183b */ /* 0x000fe80000004200 */
[----:B------:R-:W1:Y:S01]  /*f000*/  @P1 LDSM.16.MT88.4 R4, [R3+0x30800] ;  /* 0x030800000304183b */ /* 0x000e620000004200 */
[----:B------:R-:W-:Y:S05]  /*f010*/  WARPSYNC.ALL ;  /* 0x0000000000007948 */ /* 0x000fea0003800000 */
[----:B------:R-:W-:Y:S01]  /*f020*/  BSSY B0, `(.L_x_129) ;  /* 0x0000049000007945 */ /* 0x000fe20003800000 */
[----:B-1----:R-:W-:-:S02]  /*f030*/  HADD2.F32 R32, -RZ, R7.H0_H0 ;  /* 0x20000007ff207230 */ /* 0x002fc40000004100 */
[----:B------:R-:W-:Y:S02]  /*f040*/  HADD2.F32 R34, -RZ, R7.H1_H1 ;  /* 0x30000007ff227230 */ /* 0x000fe40000004100 */
[-C--:B--2---:R-:W-:Y:S01]  /*f050*/  FMUL R13, R13, R2.reuse ;  /* 0x000000020d0d7220 */ /* 0x084fe20000400000 */
[-C--:B---3--:R-:W-:Y:S01]  /*f060*/  FMUL R15, R15, R2.reuse ;  /* 0x000000020f0f7220 */ /* 0x088fe20000400000 */
[-C--:B----4-:R-:W-:Y:S01]  /*f070*/  FMUL R17, R17, R2.reuse ;  /* 0x0000000211117220 */ /* 0x090fe20000400000 */
[-C--:B-----5:R-:W-:Y:S01]  /*f080*/  FMUL R19, R19, R2.reuse ;  /* 0x0000000213137220 */ /* 0x0a0fe20000400000 */
[-C--:B------:R-:W-:Y:S01]  /*f090*/  FMUL R21, R21, R2.reuse ;  /* 0x0000000215157220 */ /* 0x080fe20000400000 */
[-C--:B------:R-:W-:Y:S01]  /*f0a0*/  FMUL R25, R25, R2.reuse ;  /* 0x0000000219197220 */ /* 0x080fe20000400000 */
[-C--:B------:R-:W-:Y:S01]  /*f0b0*/  FMUL R27, R27, R2.reuse ;  /* 0x000000021b1b7220 */ /* 0x080fe20000400000 */
[-C--:B------:R-:W-:Y:S01]  /*f0c0*/  FMUL R29, R29, R2.reuse ;  /* 0x000000021d1d7220 */ /* 0x080fe20000400000 */
[----:B------:R-:W-:Y:S01]  /*f0d0*/  FMUL R31, R30, R2 ;  /* 0x000000021e1f7220 */ /* 0x000fe20000400000 */
[----:B------:R-:W-:-:S02]  /*f0e0*/  HADD2.F32 R30, -RZ, R5.H0_H0 ;  /* 0x20000005ff1e7230 */ /* 0x000fc40000004100 */
[-C--:B------:R-:W-:Y:S01]  /*f0f0*/  FMUL R33, R28, R2.reuse ;  /* 0x000000021c217220 */ /* 0x080fe20000400000 */
[--C-:B------:R-:W-:Y:S02]  /*f100*/  HADD2.F32 R28, -RZ, R4.reuse.H1_H1 ;  /* 0x30000004ff1c7230 */ /* 0x100fe40000004100 */
[-C--:B------:R-:W-:Y:S01]  /*f110*/  FMUL R35, R26, R2.reuse ;  /* 0x000000021a237220 */ /* 0x080fe20000400000 */
[----:B------:R-:W-:Y:S02]  /*f120*/  HADD2.F32 R26, -RZ, R4.H0_H0 ;  /* 0x20000004ff1a7230 */ /* 0x000fe40000004100 */
[----:B------:R-:W-:Y:S01]  /*f130*/  FMUL R37, R12, R2 ;  /* 0x000000020c257220 */ /* 0x000fe20000400000 */
[----:B------:R-:W-:Y:S02]  /*f140*/  HADD2.F32 R12, -RZ, R8.H0_H0 ;  /* 0x20000008ff0c7230 */ /* 0x000fe40000004100 */
[-C--:B------:R-:W-:Y:S01]  /*f150*/  FFMA R31, R26, R0.reuse, R31 ;  /* 0x000000001a1f7223 */ /* 0x080fe2000000001f */
[----:B------:R-:W-:Y:S01]  /*f160*/  FFMA R35, R30, R0, R35 ;  /* 0x000000001e237223 */ /* 0x000fe20000000023 */
[----:B------:R-:W-:Y:S01]  /*f170*/  FMUL R39, R24, R2 ;  /* 0x0000000218277220 */ /* 0x000fe20000400000 */
[----:B------:R-:W-:-:S02]  /*f180*/  HADD2.F32 R24, -RZ, R10.H1_H1 ;  /* 0x3000000aff187230 */ /* 0x000fc40000004100 */
[----:B------:R-:W-:Y:S01]  /*f190*/  FFMA R13, R12, R0, R13 ;  /* 0x000000000c0d7223 */ /* 0x000fe2000000000d */
[----:B------:R-:W-:Y:S02]  /*f1a0*/  HADD2.F32 R12, -RZ, R8.H1_H1 ;  /* 0x30000008ff0c7230 */ /* 0x000fe40000004100 */
[-C--:B------:R-:W-:Y:S01]  /*f1b0*/  FMUL R41, R18, R2.reuse ;  /* 0x0000000212297220 */ /* 0x080fe20000400000 */
[----:B------:R-:W-:Y:S02]  /*f1c0*/  HADD2.F32 R18, -RZ, R10.H0_H0 ;  /* 0x2000000aff127230 */ /* 0x000fe40000004100 */
[----:B------:R-:W-:Y:S02]  /*f1d0*/  HADD2.F32 R26, -RZ, R5.H1_H1 ;  /* 0x30000005ff1a7230 */ /* 0x000fe40000004100 */
[----:B------:R-:W-:Y:S01]  /*f1e0*/  FMUL R43, R16, R2 ;  /* 0x00000002102b7220 */ /* 0x000fe20000400000 */
[----:B------:R-:W-:Y:S02]  /*f1f0*/  HADD2.F32 R16, -RZ, R9.H1_H1 ;  /* 0x30000009ff107230 */ /* 0x000fe40000004100 */
[----:B------:R-:W-:Y:S01]  /*f200*/  FFMA R21, R18, R0, R21 ;  /* 0x0000000012157223 */ /* 0x000fe20000000015 */
[----:B------:R-:W-:-:S02]  /*f210*/  HADD2.F32 R18, -RZ, R11.H0_H0 ;  /* 0x2000000bff127230 */ /* 0x000fc40000004100 */
[----:B------:R-:W-:Y:S01]  /*f220*/  FMUL R45, R14, R2 ;  /* 0x000000020e2d7220 */ /* 0x000fe20000400000 */
[----:B------:R-:W-:Y:S02]  /*f230*/  HADD2.F32 R14, -RZ, R9.H0_H0 ;  /* 0x20000009ff0e7230 */ /* 0x000fe40000004100 */
[-C--:B------:R-:W-:Y:S01]  /*f240*/  FFMA R12, R12, R0.reuse, R15 ;  /* 0x000000000c0c7223 */ /* 0x080fe2000000000f */
[----:B------:R-:W-:Y:S02]  /*f250*/  HADD2.F32 R30, -RZ, R6.H1_H1 ;  /* 0x30000006ff1e7230 */ /* 0x000fe40000004100 */
[-C--:B------:R-:W-:Y:S01]  /*f260*/  FFMA R27, R18, R0.reuse, R27 ;  /* 0x00000000121b7223 */ /* 0x080fe2000000001b */
[-C--:B------:R-:W-:Y:S01]  /*f270*/  FFMA R26, R26, R0.reuse, R37 ;  /* 0x000000001a1a7223 */ /* 0x080fe20000000025 */
[-C--:B------:R-:W-:Y:S01]  /*f280*/  FFMA R17, R14, R0.reuse, R17 ;  /* 0x000000000e117223 */ /* 0x080fe20000000011 */
[-C--:B------:R-:W-:Y:S01]  /*f290*/  FFMA R14, R16, R0.reuse, R19 ;  /* 0x00000000100e7223 */ /* 0x080fe20000000013 */
[----:B------:R-:W-:Y:S01]  /*f2a0*/  FFMA R16, R24, R0, R25 ;  /* 0x0000000018107223 */ /* 0x000fe20000000019 */
[----:B------:R-:W-:-:S02]  /*f2b0*/  HADD2.F32 R24, -RZ, R11.H1_H1 ;  /* 0x3000000bff187230 */ /* 0x000fc40000004100 */
[-C--:B------:R-:W-:Y:S01]  /*f2c0*/  FFMA R43, R32, R0.reuse, R43 ;  /* 0x00000000202b7223 */ /* 0x080fe2000000002b */
[----:B------:R-:W-:Y:S02]  /*f2d0*/  F2FP.F16.F32.PACK_AB R12, R12, R13 ;  /* 0x0000000d0c0c723e */ /* 0x000fe400000000ff */
[----:B------:R-:W-:Y:S01]  /*f2e0*/  F2FP.F16.F32.PACK_AB R13, R14, R17 ;  /* 0x000000110e0d723e */ /* 0x000fe200000000ff */
[-C--:B------:R-:W-:Y:S01]  /*f2f0*/  FFMA R18, R24, R0.reuse, R29 ;  /* 0x0000000018127223 */ /* 0x080fe2000000001d */
[-C--:B------:R-:W-:Y:S01]  /*f300*/  FFMA R24, R28, R0.reuse, R33 ;  /* 0x000000001c187223 */ /* 0x080fe20000000021 */
[----:B------:R-:W-:Y:S01]  /*f310*/  HADD2.F32 R28, -RZ, R6.H0_H0 ;  /* 0x20000006ff1c7230 */ /* 0x000fe20000004100 */
[----:B------:R-:W-:Y:S02]  /*f320*/  F2FP.F16.F32.PACK_AB R14, R16, R21 ;  /* 0x00000015100e723e */ /* 0x000fe400000000ff */
[----:B------:R-:W-:Y:S02]  /*f330*/  F2FP.F16.F32.PACK_AB R15, R18, R27 ;  /* 0x0000001b120f723e */ /* 0x000fe400000000ff */
[-C--:B------:R-:W-:Y:S01]  /*f340*/  FFMA R39, R28, R0.reuse, R39 ;  /* 0x000000001c277223 */ /* 0x080fe20000000027 */
[-C--:B------:R-:W-:Y:S01]  /*f350*/  FFMA R28, R30, R0.reuse, R41 ;  /* 0x000000001e1c7223 */ /* 0x080fe20000000029 */
[----:B------:R-:W-:Y:S01]  /*f360*/  FFMA R30, R34, R0, R45 ;  /* 0x00000000221e7223 */ /* 0x000fe2000000002d */
[----:B------:R-:W-:Y:S01]  /*f370*/  F2FP.F16.F32.PACK_AB R25, R26, R35 ;  /* 0x000000231a19723e */ /* 0x000fe200000000ff */
[----:B------:R1:W-:Y:S01]  /*f380*/  STSM.16.MT88.4 [R3+0x30000], R12 ;  /* 0x0300000c03007844 */ /* 0x0003e20000004200 */
        /* <DEDUP_REMOVED lines=18> */
.L_x_130:
[----:B------:R-:W-:Y:S05]  /*f4b0*/  BSYNC B0 ;  /* 0x0000000000007941 */ /* 0x000fea0003800000 */
.L_x_129:
[----:B------:R-:W-:Y:S06]  /*f4c0*/  BAR.SYNC.DEFER_BLOCKING 0x1, 0x80 ;  /* 0x0042000000007b1d */ /* 0x000fec0000010000 */
[----:B------:R-:W-:Y:S05]  /*f4d0*/  @!P0 BRA `(.L_x_131) ;  /* 0x0000000000048947 */ /* 0x000fea0003800000 */
[----:B------:R-:W-:Y:S01]  /*f4e0*/  BPT.TRAP 0x1 ;  /* 0x000000040000795c */ /* 0x000fe20000300000 */
.L_x_131:
[----:B------:R-:W-:Y:S01]  /*f4f0*/  SYNCS.ARRIVE.TRANS64.RED.A1T0 RZ, [UR10], RZ ;  /* 0x000000ffffff79a7 */ /* 0x000fe2000810040a */
[----:B------:R-:W-:Y:S05]  /*f500*/  @!P0 BRA `(.L_x_132) ;  /* 0x0000000000048947 */ /* 0x000fea0003800000 */
[----:B------:R-:W-:Y:S01]  /*f510*/  BPT.TRAP 0x1 ;  /* 0x000000040000795c */ /* 0x000fe20000300000 */
.L_x_132:
[----:B------:R-:W2:Y:S02]  /*f520*/  SYNCS.PHASECHK.TRANS64.TRYWAIT P3, [UR47+0x344c8], R20 ;  /* 0x0344c814ff0075a7 */ /* 0x000ea4000806016f */
[----:B--2---:R-:W-:Y:S05]  /*f530*/  @!P3 BRA `(.L_x_133) ;  /* 0x0000008400d8b947 */ /* 0x004fea0003800000 */
.L_x_379:
        /* <DEDUP_REMOVED lines=33> */
[--C-:B-1----:R-:W-:Y:S02]  /*f750*/  HADD2.F32 R26, -RZ, R4.reuse.H0_H0 ;  /* 0x20000004ff1a7230 */ /* 0x102fe40000004100 */
[-C--:B------:R-:W-:Y:S01]  /*f760*/  FFMA R19, R18, R0.reuse, R19 ;  /* 0x0000000012137223 */ /* 0x080fe20000000013 */
[----:B------:R-:W-:Y:S02]  /*f770*/  HADD2.F32 R28, -RZ, R4.H1_H1 ;  /* 0x30000004ff1c7230 */ /* 0x000fe40000004100 */
[----:B------:R-:W-:Y:S01]  /*f780*/  FFMA R18, R24, R0, R207 ;  /* 0x0000000018127223 */ /* 0x000fe200000000cf */
[----:B------:R-:W-:-:S02]  /*f790*/  HADD2.F32 R30, -RZ, R5.H0_H0 ;  /* 0x20000005ff1e7230 */ /* 0x000fc40000004100 */
[-C--:B------:R-:W-:Y:S01]  /*f7a0*/  FFMA R21, R26, R0.reuse, R21 ;  /* 0x000000001a157223 */ /* 0x080fe20000000015 */
[----:B------:R-:W-:Y:S02]  /*f7b0*/  HADD2.F32 R12, -RZ, R8.H1_H1 ;  /* 0x30000008ff0c7230 */ /* 0x000fe40000004100 */
        /* <DEDUP_REMOVED lines=37> */
.L_x_135:
[----:B------:R-:W-:Y:S05]  /*fa10*/  BSYNC B0 ;  /* 0x0000000000007941 */ /* 0x000fea0003800000 */
.L_x_134:
[----:B------:R-:W-:Y:S06]  /*fa20*/  BAR.SYNC.DEFER_BLOCKING 0x1, 0x80 ;  /* 0x0042000000007b1d */ /* 0x000fec0000010000 */
[----:B------:R-:W-:Y:S05]  /*fa30*/  @!P0 BRA `(.L_x_136) ;  /* 0x0000000000048947 */ /* 0x000fea0003800000 */
[----:B------:R-:W-:Y:S01]  /*fa40*/  BPT.TRAP 0x1 ;  /* 0x000000040000795c */ /* 0x000fe20000300000 */
.L_x_136:
[----:B------:R-:W-:Y:S01]  /*fa50*/  SYNCS.ARRIVE.TRANS64.RED.A1T0 RZ, [UR7], RZ ;  /* 0x000000ffffff79a7 */ /* 0x000fe20008100407 */
[----:B------:R-:W-:Y:S05]  /*fa60*/  @!P0 BRA `(.L_x_137) ;  /* 0x0000000000048947 */ /* 0x000fea0003800000 */
[----:B------:R-:W-:Y:S01]  /*fa70*/  BPT.TRAP 0x1 ;  /* 0x000000040000795c */ /* 0x000fe20000300000 */
.L_x_137:
[----:B------:R-:W2:Y:S02]  /*fa80*/  SYNCS.PHASECHK.TRANS64.TRYWAIT P3, [UR47+0x344d0], R20 ;  /* 0x0344d014ff0075a7 */ /* 0x000ea4000806016f */
[----:B--2---:R-:W-:Y:S05]  /*fa90*/  @!P3 BRA `(.L_x_138) ;  /* 0x000000800098b947 */ /* 0x004fea0003800000 */
.L_x_380:
        /* <DEDUP_REMOVED lines=77> */
.L_x_140:
[----:B------:R-:W-:Y:S05]  /*ff70*/  BSYNC B0 ;  /* 0x0000000000007941 */ /* 0x000fea0003800000 */
.L_x_139:
[----:B------:R-:W-:Y:S06]  /*ff80*/  BAR.SYNC.DEFER_BLOCKING 0x1, 0x80 ;  /* 0x0042000000007b1d */ /* 0x000fec0000010000 */
[----:B------:R-:W-:Y:S05]  /*ff90*/  @!P0 BRA `(.L_x_141) ;  /* 0x0000000000048947 */ /* 0x000fea0003800000 */
[----:B------:R-:W-:Y:S01]  /*ffa0*/  BPT.TRAP 0x1 ;  /* 0x000000040000795c */ /* 0x000fe20000300000 */
.L_x_141:
[----:B------:R-:W-:Y:S01]  /*ffb0*/  SYNCS.ARRIVE.TRANS64.RED.A1T0 RZ, [UR8], RZ ;  /* 0x000000ffffff79a7 */ /* 0x000fe20008100408 */
[----:B------:R-:W-:Y:S05]  /*ffc0*/  @!P0 BRA `(.L_x_142) ;  /* 0x0000000000048947 */ /* 0x000fea0003800000 */
[----:B------:R-:W-:Y:S01]  /*ffd0*/  BPT.TRAP 0x1 ;  /* 0x000000040000795c */ /* 0x000fe20000300000 */
.L_x_142:
[----:B------:R-:W2:Y:S02]  /*ffe0*/  SYNCS.PHASECHK.TRANS64.TRYWAIT P3, [UR47+0x344d8], R20 ;  /* 0x0344d814ff0075a7 */ /* 0x000ea4000806016f */
[----:B--2---:R-:W-:Y:S05]  /*fff0*/  @!P3 BRA `(.L_x_143) ;  /* 0x0000007c0058b947 */ /* 0x004fea0003800000 */
.L_x_381:
        /* <DEDUP_REMOVED lines=39> */
[--C-:B------:R-:W-:Y:S02]  /*10270*/  HADD2.F32 R27, -RZ, R4.reuse.H0_H0 ;  /* 0x20000004ff1b7230 */ /* 0x100fe40000004100 */
[-C--:B------:R-:W-:Y:S01]  /*10280*/  FFMA R31, R31, R0.reuse, R82 ;  /* 0x000000001f1f7223 */ /* 0x080fe20000000052 */
[----:B------:R-:W-:Y:S02]  /*10290*/  HADD2.F32 R29, -RZ, R4.H1_H1 ;  /* 0x30000004ff1d7230 */ /* 0x000fe40000004100 */
        /* <DEDUP_REMOVED lines=35> */
.L_x_145:
[----:B------:R-:W-:Y:S05]  /*104d0*/  BSYNC B0 ;  /* 0x0000000000007941 */ /* 0x000fea0003800000 */
.L_x_144:
[----:B------:R-:W-:Y:S06]  /*104e0*/  BAR.SYNC.DEFER_BLOCKING 0x1, 0x80 ;  /* 0x0042000000007b1d */ /* 0x000fec0000010000 */
[----:B------:R-:W-:Y:S05]  /*104f0*/  @!P0 BRA `(.L_x_146) ;  /* 0x0000000000048947 */ /* 0x000fea0003800000 */
[----:B------:R-:W-:Y:S01]  /*10500*/  BPT.TRAP 0x1 ;  /* 0x000000040000795c */ /* 0x000fe20000300000 */
.L_x_146:
[----:B------:R-:W-:Y:S01]  /*10510*/  UISETP.NE.AND UP0, UPT, UR53, 0x3, UPT ;  /* 0x000000033500788c */ /* 0x000fe2000bf05270 */
[----:B------:R-:W-:Y:S05]  /*10520*/  SYNCS.ARRIVE.TRANS64.RED.A1T0 RZ, [UR9], RZ ;  /* 0x000000ffffff79a7 */ /* 0x000fea0008100409 */
[----:B------:R-:W-:-:S13]  /*10530*/  PLOP3.LUT P1, PT, PT, PT, UP0, 0x80, 0x0 ;  /* 0x000000000000781c */ /* 0x000fda0003f2f008 */
[----:B------:R-:W-:Y:S05]  /*10540*/  @!P1 BRA `(.L_x_147) ;  /* 0x0000000000049947 */ /* 0x000fea0003800000 */
[----:B------:R-:W-:Y:S01]  /*10550*/  BPT.TRAP 0x1 ;  /* 0x000000040000795c */ /* 0x000fe20000300000 */
.L_x_147:
[----:B------:R-:W2:Y:S01]  /*10560*/  LDL R2, [R1+0x100] ;  /* 0x0001000001027983 */ /* 0x000ea20000100800 */
[----:B------:R-:W-:Y:S02]  /*10570*/  SHF.L.U32 R0, R216, 0x1f, RZ ;  /* 0x0000001fd8007819 */ /* 0x000fe400000006ff */
[C---:B--2---:R-:W-:Y:S02]  /*10580*/  R2UR UR4, R2.reuse ;  /* 0x00000000020472ca */ /* 0x044fe400000e0000 */
[----:B------:R-:W-:-:S11]  /*10590*/  LEA R19, R2, UR47, 0x4 ;  /* 0x0000002f02137c11 */ /* 0x000fd6000f8e20ff */
[----:B------:R-:W-:-:S09]  /*105a0*/  ULEA UR4, UR4, UR47, 0x3 ;  /* 0x0000002f04047291 */ /* 0x000fd2000f8e183f */
[----:B------:R-:W2:Y:S02]  /*105b0*/  SYNCS.PHASECHK.TRANS64.TRYWAIT P2, [UR4+0x34400], R0 ;  /* 0x03440000ff0075a7 */ /* 0x000ea40008040144 */
[----:B--2---:R-:W-:Y:S05]  /*105c0*/  @!P2 BRA `(.L_x_148) ;  /* 0x0000007400fca947 */ /* 0x004fea0003800000 */
.L_x_382:
[----:B------:R-:W2:Y:S01]  /*105d0*/  LDS.128 R16, [R19+0x34530] ;  /* 0x0345300013107984 */ /* 0x000ea20000000c00 */
        /* <DEDUP_REMOVED lines=8> */
.L_x_149:
[----:B-1----:R-:W4:Y:S01]  /*10660*/  LDL.LU R0, [R1+0x100] ;  /* 0x0001000001007983 */ /* 0x002f220000300800 */
[----:B------:R-:W-:Y:S01]  /*10670*/  UIADD3 UR4, UR4, 0x34440, URZ ;  /* 0x0003444004047890 */ /* 0x000fe2000fffe03f */
[----:B--2---:R-:W-:Y:S02]  /*10680*/  ISETP.NE.AND P3, PT, R19, RZ, PT ;  /* 0x000000ff1300720c */ /* 0x004fe40003f65270 */
[----:B------:R-:W-:Y:S01]  /*10690*/  MOV R19, RZ ;  /* 0x000000ff00137202 */ /* 0x000fe20000000f00 */
[----:B------:R-:W-:-:S09]  /*106a0*/  UPRMT UR4, UR57, 0x654, UR4 ;  /* 0x0000065439047896 */ /* 0x000fd20008000004 */
[----:B---3--:R-:W-:Y:S01]  /*106b0*/  SYNCS.ARRIVE.TRANS64.RED.A1T0 RZ, [UR4], RZ ;  /* 0x000000ffffff79a7 */ /* 0x008fe20008100404 */
[----:B----4-:R-:W-:-:S05]  /*106c0*/  VIADD R0, R0, 0x1 ;  /* 0x0000000100007836 */ /* 0x010fca0000000000 */
[----:B------:R-:W-:-:S04]  /*106d0*/  ISETP.NE.AND P2, PT, R0, 0x8, PT ;  /* 0x000000080000780c */ /* 0x000fc80003f45270 */
[----:B------:R-:W-:Y:S02]  /*106e0*/  SEL R4, R0, RZ, P2 ;  /* 0x000000ff00047207 */ /* 0x000fe40001000000 */
[----:B------:R-:W-:-:S03]  /*106f0*/  SEL R3, RZ, 0x1, P2 ;  /* 0x00000001ff037807 */ /* 0x000fc60001000000 */
[----:B------:R1:W-:Y:S01]  /*10700*/  STL [R1+0x100], R4 ;  /* 0x0001000401007387 */ /* 0x0003e20000100800 */
[----:B------:R-:W-:Y:S01]  /*10710*/  LOP3.LUT R216, R216, R3, RZ, 0x3c, !PT ;  /* 0x00000003d8d87212 */ /* 0x000fe200078e3cff */
[----:B------:R-:W-:Y:S06]  /*10720*/  @!P3 BRA `(.L_x_150) ;  /* 0x0000000000b8b947 */ /* 0x000fec0003800000 */
[----:B------:R-:W2:Y:S02]  /*10730*/  LDC.64 R2, c[0x0][0x290] ;  /* 0x0000a400ff027b82 */ /* 0x000ea40000000a00 */
[----:B--2---:R-:W-:-:S06]  /*10740*/  IMAD.WIDE R2, R18, 0xc, R2 ;  /* 0x0000000c12027825 */ /* 0x004fcc00078e0202 */
[----:B------:R-:W2:Y:S02]  /*10750*/  LDG.E R2, desc[UR38][R2.64+0x8] ;  /* 0x0000082602027981 */ /* 0x000ea4000c1e1900 */
[----:B--2---:R-:W-:-:S13]  /*10760*/  R2UR UR4, R2 ;  /* 0x00000000020472ca */ /* 0x004fda00000e0000 */
[----:B------:R-:W-:-:S04]  /*10770*/  UIADD3 UR4, UR4, 0x3f, URZ ;  /* 0x0000003f04047890 */ /* 0x000fc8000fffe03f */
[----:B------:R-:W-:-:S04]  /*10780*/  USHF.R.S32.HI UR5, URZ, 0x1f, UR4 ;  /* 0x0000001f3f057899 */ /* 0x000fc80008011404 */
[----:B------:R-:W-:-:S04]  /*10790*/  ULEA.HI UR5, UR5, UR4, URZ, 0x6 ;  /* 0x0000000405057291 */ /* 0x000fc8000f8f303f */
[----:B------:R-:W-:-:S04]  /*107a0*/  USHF.R.S32.HI UR5, URZ, 0x6, UR5 ;  /* 0x000000063f057899 */ /* 0x000fc80008011405 */
[----:B------:R-:W-:-:S04]  /*107b0*/  UIADD3 UR40, UR40, UR5, URZ ;  /* 0x0000000528287290 */ /* 0x000fc8000fffe03f */
[----:B------:R-:W-:Y:S02]  /*107c0*/  USHF.R.U32.HI UR4, URZ, 0x2, UR40 ;  /* 0x000000023f047899 */ /* 0x000fe40008011628 */
[----:B------:R-:W-:Y:S02]  /*107d0*/  UISETP.GT.U32.AND UP0, UPT, UR40, 0x3, UPT ;  /* 0x000000032800788c */ /* 0x000fe4000bf04070 */
[----:B------:R-:W-:Y:S02]  /*107e0*/  ULOP3.LUT UR4, UR4, 0x1, URZ, 0xc0, !UPT ;  /* 0x0000000104047892 */ /* 0x000fe4000f8ec03f */
[----:B------:R-:W-:Y:S02]  /*107f0*/  UISETP.LT.U32.AND UP0, UPT, UR5, 0x4, UP0 ;  /* 0x000000040500788c */ /* 0x000fe40008701070 */
[----:B------:R-:W-:-:S04]  /*10800*/  UISETP.NE.U32.AND UP1, UPT, UR4, 0x1, UPT ;  /* 0x000000010400788c */ /* 0x000fc8000bf25070 */
[----:B------:R-:W-:Y:S02]  /*10810*/  UISETP.GT.U32.AND UP1, UPT, UR5, 0x3, !UP1 ;  /* 0x000000030500788c */ /* 0x000fe4000cf24070 */
[----:B------:R-:W-:Y:S02]  /*10820*/  USEL UR5, URZ, 0x1, !UP0 ;  /* 0x000000013f057887 */ /* 0x000fe4000c000000 */
[----:B------:R-:W-:-:S04]  /*10830*/  USEL UR4, URZ, 0x1, !UP1 ;  /* 0x000000013f047887 */ /* 0x000fc8000c800000 */
[----:B------:R-:W-:Y:S01]  /*10840*/  ULOP3.LUT UR41, UR4, UR41, UR5, 0x96, !UPT ;  /* 0x0000002904297292 */ /* 0x000fe2000f8e9605 */
[----:B------:R-:W-:Y:S11]  /*10850*/  @!P1 BRA `(.L_x_151) ;  /* 0x0000000000049947 */ /* 0x000ff60003800000 */
[----:B------:R-:W-:Y:S01]  /*10860*/  BPT.TRAP 0x1 ;  /* 0x000000040000795c */ /* 0x000fe20000300000 */
.L_x_151:
[----:B------:R-:W-:Y:S02]  /*10870*/  R2UR UR4, R4 ;  /* 0x00000000040472ca */ /* 0x000fe400000e0000 */
[----:B------:R-:W-:Y:S02]  /*10880*/  SHF.L.U32 R2, R216, 0x1f, RZ ;  /* 0x0000001fd8027819 */ /* 0x000fe400000006ff */
[----:B------:R-:W-:-:S09]  /*10890*/  LEA R0, R4, UR47, 0x4 ;  /* 0x0000002f04007c11 */ /* 0x000fd2000f8e20ff */
[----:B------:R-:W-:-:S09]  /*108a0*/  ULEA UR4, UR4, UR47, 0x3 ;  /* 0x0000002f04047291 */ /* 0x000fd2000f8e183f */
[----:B------:R-:W2:Y:S02]  /*108b0*/  SYNCS.PHASECHK.TRANS64.TRYWAIT P2, [UR4+0x34400], R2 ;  /* 0x03440002ff0075a7 */ /* 0x000ea40008040144 */
[----:B--2---:R-:W-:Y:S05]  /*108c0*/  @!P2 BRA `(.L_x_152) ;  /* 0x000000740054a947 */ /* 0x004fea0003800000 */
.L_x_383:
[----:B------:R3:W4:Y:S01]  /*108d0*/  LDS.128 R16, [R0+0x34530] ;  /* 0x0345300000107984 */ /* 0x0007220000000c00 */
[----:B------:R-:W-:Y:S01]  /*108e0*/  @!PT LDS RZ, [RZ] ;  /* 0x00000000fffff984 */ /* 0x000fe20000000800 */
[----:B------:R-:W-:Y:S01]  /*108f0*/  @!PT LDS RZ, [RZ] ;  /* 0x00000000fffff984 */ /* 0x000fe20000000800 */
[----:B------:R-:W-:Y:S01]  /*10900*/  @!PT LDS RZ, [RZ] ;  /* 0x00000000fffff984 */ /* 0x000fe20000000800 */
[----:B------:R-:W-:Y:S01]  /*10910*/  @!PT LDS RZ, [RZ] ;  /* 0x00000000fffff984 */ /* 0x000fe20000000800 */
[----:B------:R5:W-:Y:S06]  /*10920*/  MEMBAR.ALL.CTA ;  /* 0x0000000000007992 */ /* 0x000bec0000008000 */
[----:B-----5:R-:W1:Y:S01]  /*10930*/  FENCE.VIEW.ASYNC.S ;  /* 0x00000000000073c6 */ /* 0x020e620000000000 */
[----:B---3--:R-:W-:Y:S05]  /*10940*/  @!P1 BRA `(.L_x_153) ;  /* 0x0000000000049947 */ /* 0x008fea0003800000 */
[----:B------:R-:W-:Y:S01]  /*10950*/  BPT.TRAP 0x1 ;  /* 0x000000040000795c */ /* 0x000fe20000300000 */
.L_x_153:
[----:B------:R-:W3:Y:S01]  /*10960*/  LDL.LU R0, [R1+0x100] ;  /* 0x0001000001007983 */ /* 0x000ee20000300800 */
[----:B------:R-:W-:Y:S02]  /*10970*/  UIADD3 UR4, UR4, 0x34440, URZ ;  /* 0x0003444004047890 */ /* 0x000fe4000fffe03f */
[----:B------:R-:W-:Y:S02]  /*10980*/  ULOP3.LUT UR40, UR40, 0x3, URZ, 0xc0, !UPT ;  /* 0x0000000328287892 */ /* 0x000fe4000f8ec03f */
[----:B------:R-:W-:-:S09]  /*10990*/  UPRMT UR4, UR57, 0x654, UR4 ;  /* 0x0000065439047896 */ /* 0x000fd20008000004 */
[----:B-1----:R-:W-:Y:S01]  /*109a0*/  SYNCS.ARRIVE.TRANS64.RED.A1T0 RZ, [UR4], RZ ;  /* 0x000000ffffff79a7 */ /* 0x002fe20008100404 */
[----:B---3--:R-:W-:-:S05]  /*109b0*/  VIADD R0, R0, 0x1 ;  /* 0x0000000100007836 */ /* 0x008fca0000000000 */
[----:B------:R-:W-:-:S04]  /*109c0*/  ISETP.NE.AND P1, PT, R0, 0x8, PT ;  /* 0x000000080000780c */ /* 0x000fc80003f25270 */
[----:B------:R-:W-:Y:S02]  /*109d0*/  SEL R0, R0, RZ, P1 ;  /* 0x000000ff00007207 */ /* 0x000fe40000800000 */
[----:B--2---:R-:W-:-:S03]  /*109e0*/  SEL R3, RZ, 0x1, P1 ;  /* 0x00000001ff037807 */ /* 0x004fc60000800000 */
[----:B------:R2:W-:Y:S01]  /*109f0*/  STL [R1+0x100], R0 ;  /* 0x0001000001007387 */ /* 0x0005e20000100800 */
[----:B------:R-:W-:-:S07]  /*10a00*/  LOP3.LUT R216, R216, R3, RZ, 0x3c, !PT ;  /* 0x00000003d8d87212 */ /* 0x000fce00078e3cff */
.L_x_150:
[----:B----4-:R-:W-:Y:S02]  /*10a10*/  ISETP.NE.AND P1, PT, R19, RZ, PT ;  /* 0x000000ff1300720c */ /* 0x010fe40003f25270 */
[CC--:B------:R-:W-:Y:S02]  /*10a20*/  ISETP.NE.AND P2, PT, R219.reuse, R18.reuse, PT ;  /* 0x00000012db00720c */ /* 0x0c0fe40003f45270 */
[----:B------:R-:W-:-:S13]  /*10a30*/  ISETP.EQ.OR P3, PT, R219, R18, !P1 ;  /* 0x00000012db00720c */ /* 0x000fda0004f62670 */
[----:B------:R-:W-:Y:S05]  /*10a40*/  @P3 BRA `(.L_x_154) ;  /* 0x0000000000fc3947 */ /* 0x000fea0003800000 */
[----:B------:R-:W-:-:S13]  /*10a50*/  ISETP.NE.AND P3, PT, RZ, UR51, PT ;  /* 0x00000033ff007c0c */ /* 0x000fda000bf65270 */
[----:B------:R-:W-:Y:S05]  /*10a60*/  @P3 BRA `(.L_x_154) ;  /* 0x0000000000f43947 */ /* 0x000fea0003800000 */
[----:B--2---:R-:W2:Y:S01]  /*10a70*/  S2R R0, SR_LANEID ;  /* 0x0000000000007919 */ /* 0x004ea20000000000 */
[----:B------:R-:W-:Y:S01]  /*10a80*/  ELECT P3, URZ, PT ;  /* 0x00000000003f782f */ /* 0x000fe20003860000 */
[----:B------:R-:W-:Y:S01]  /*10a90*/  BSSY B0, `(.L_x_155) ;  /* 0x000002f000007945 */ /* 0x000fe20003800000 */
[----:B--2---:R-:W-:-:S11]  /*10aa0*/  SHF.L.U32 R15, R0, 0x2, RZ ;  /* 0x00000002000f7819 */ /* 0x004fd600000006ff */
[----:B------:R-:W-:Y:S05]  /*10ab0*/  @!P3 BRA `(.L_x_156) ;  /* 0x0000000000b0b947 */ /* 0x000fea0003800000 */
[----:B------:R-:W-:Y:S01]  /*10ac0*/  IMAD.SHL.U32 R0, R18, 0x8, RZ ;  /* 0x0000000812007824 */ /* 0x000fe200078e00ff */
[----:B------:R-:W-:Y:S01]  /*10ad0*/  SHF.R.S32.HI R3, RZ, 0x1f, R18 ;  /* 0x0000001fff037819 */ /* 0x000fe20000011412 */
[----:B------:R-:W-:-:S03]  /*10ae0*/  ULDC.64 UR4, c[0x0][0x820] ;  /* 0x0002080000047ab9 */ /* 0x000fc60000000a00 */
[----:B------:R-:W-:Y:S02]  /*10af0*/  SHF.L.U64.HI R8, R18, 0x3, R3 ;  /* 0x0000000312087819 */ /* 0x000fe40000010203 */
[----:B-1----:R-:W-:Y:S01]  /*10b00*/  IADD3 R4, P3, R0, UR4, RZ ;  /* 0x0000000400047c10 */ /* 0x002fe2000ff7e0ff */
[----:B------:R-:W1:Y:S03]  /*10b10*/  LDC.64 R2, c[0x0][0x290] ;  /* 0x0000a400ff027b82 */ /* 0x000e660000000a00 */
[----:B------:R-:W-:Y:S01]  /*10b20*/  IADD3.X R5, R8, UR5, RZ, P3, !PT ;  /* 0x0000000508057c10 */ /* 0x000fe20009ffe4ff */
[----:B------:R-:W-:-:S05]  /*10b30*/  ULDC.64 UR4, c[0x0][0x818] ;  /* 0x0002060000047ab9 */ /* 0x000fca0000000a00 */
[----:B------:R-:W2:Y:S01]  /*10b40*/  LDG.E.64 R4, desc[UR38][R4.64] ;  /* 0x0000002604047981 */ /* 0x000ea2000c1e1b00 */
[----:B-1----:R-:W-:Y:S01]  /*10b50*/  IMAD.WIDE R6, R18, 0xc, R2 ;  /* 0x0000000c12067825 */ /* 0x002fe200078e0202 */
[----:B------:R-:W-:Y:S02]  /*10b60*/  IADD3 R2, P3, R0, UR4, RZ ;  /* 0x0000000400027c10 */ /* 0x000fe4000ff7e0ff */
[----:B------:R-:W1:Y:S02]  /*10b70*/  LDS R0, [UR49+0x1c] ;  /* 0x00001c31ff007984 */ /* 0x000e640008000800 */
[----:B------:R-:W-:Y:S02]  /*10b80*/  IADD3.X R3, R8, UR5, RZ, P3, !PT ;  /* 0x0000000508037c10 */ /* 0x000fe40009ffe4ff */
[----:B------:R-:W3:Y:S04]  /*10b90*/  LDG.E R12, desc[UR38][R6.64] ;  /* 0x00000026060c7981 */ /* 0x000ee8000c1e1900 */
[----:B------:R4:W5:Y:S04]  /*10ba0*/  LDG.E R13, desc[UR38][R6.64+0x4] ;  /* 0x00000426060d7981 */ /* 0x000968000c1e1900 */
[----:B------:R-:W5:Y:S01]  /*10bb0*/  LDG.E.64 R2, desc[UR38][R2.64] ;  /* 0x0000002602027981 */ /* 0x000f62000c1e1b00 */
[----:B------:R-:W-:-:S03]  /*10bc0*/  MOV R8, UR49 ;  /* 0x0000003100087c02 */ /* 0x000fc60008000f00 */
[----:B------:R-:W-:Y:S01]  /*10bd0*/  STS [UR49+0x30], RZ ;  /* 0x000030ffff007988 */ /* 0x000fe20008000831 */
[----:B------:R-:W-:Y:S02]  /*10be0*/  SHF.R.U64 R8, R8, 0x4, RZ ;  /* 0x0000000408087819 */ /* 0x000fe400000012ff */
[----:B----4-:R-:W-:-:S03]  /*10bf0*/  CS2R R6, SRZ ;  /* 0x0000000000067805 */ /* 0x010fc6000001ff00 */
[----:B------:R-:W-:Y:S04]  /*10c00*/  STS [UR49+0x10], R8 ;  /* 0x00001008ff007988 */ /* 0x000fe80008000831 */
[----:B------:R-:W-:Y:S01]  /*10c10*/  STS [UR49+0x14], R8 ;  /* 0x00001408ff007988 */ /* 0x000fe20008000831 */
[C---:B--2---:R-:W-:Y:S01]  /*10c20*/  SHF.L.U64.HI R11, R4.reuse, 0x1, R5 ;  /* 0x00000001040b7819 */ /* 0x044fe20000010205 */
[----:B------:R-:W-:-:S03]  /*10c30*/  IMAD.SHL.U32 R10, R4, 0x2, RZ ;  /* 0x00000002040a7824 */ /* 0x000fc600078e00ff */
[----:B------:R-:W-:Y:S02]  /*10c40*/  LOP3.LUT R11, R11, 0x1fffffff, RZ, 0xc0, !PT ;  /* 0x1fffffff0b0b7812 */ /* 0x000fe400078ec0ff */
[----:B------:R-:W-:Y:S02]  /*10c50*/  LOP3.LUT R10, R10, 0xfffffffe, RZ, 0xc0, !PT ;  /* 0xfffffffe0a0a7812 */ /* 0x000fe400078ec0ff */
[--C-:B------:R-:W-:Y:S02]  /*10c60*/  SHF.R.U32.HI R5, RZ, 0x4, R11.reuse ;  /* 0x00000004ff057819 */ /* 0x100fe4000001160b */
[----:B------:R-:W-:Y:S02]  /*10c70*/  SHF.R.U64 R10, R10, 0x4, R11 ;  /* 0x000000040a0a7819 */ /* 0x000fe4000000120b */
[----:B-1----:R-:W-:-:S03]  /*10c80*/  LOP3.LUT R0, R0, 0xf, R5, 0xb8, !PT ;  /* 0x0000000f00007812 */ /* 0x002fc600078eb805 */
[----:B------:R-:W-:Y:S04]  /*10c90*/  STS [UR49+0xc], R10 ;  /* 0x00000c0aff007988 */ /* 0x000fe80008000831 */
[----:B------:R-:W-:Y:S01]  /*10ca0*/  STS [UR49+0x1c], R0 ;  /* 0x00001c00ff007988 */ /* 0x000fe20008000831 */
[----:B---3--:R-:W-:-:S03]  /*10cb0*/  IADD3 R4, R12, -0x1, RZ ;  /* 0xffffffff0c047810 */ /* 0x008fc60007ffe0ff */
[----:B------:R-:W1:Y:S04]  /*10cc0*/  LDS R5, [UR49+0x1c] ;  /* 0x00001c31ff057984 */ /* 0x000e680008000800 */
[----:B-----5:R-:W-:Y:S01]  /*10cd0*/  STS.64 [UR49], R2 ;  /* 0x00000002ff007988 */ /* 0x020fe20008000a31 */
[----:B-1----:R-:W-:-:S05]  /*10ce0*/  LOP3.LUT R5, R5, 0xf0, RZ, 0xb8, !PT ;  /* 0x000000f005057812 */ /* 0x002fca00078eb8ff */
[----:B------:R1:W-:Y:S04]  /*10cf0*/  STS [UR49+0x1c], R5 ;  /* 0x00001c05ff007988 */ /* 0x0003e80008000831 */
[----:B------:R-:W2:Y:S01]  /*10d00*/  LDS R9, [UR49+0x1c] ;  /* 0x00001c31ff097984 */ /* 0x000ea20008000800 */
[----:B-1----:R-:W-:-:S05]  /*10d10*/  VIADD R5, R13, 0xffffffff ;  /* 0xffffffff0d057836 */ /* 0x002fca0000000000 */
[----:B------:R-:W-:Y:S01]  /*10d20*/  STS.128 [UR49+0x20], R4 ;  /* 0x00002004ff007988 */ /* 0x000fe20008000c31 */
[----:B--2---:R-:W-:-:S05]  /*10d30*/  LOP3.LUT R9, R9, 0xf00, RZ, 0xb8, !PT ;  /* 0x00000f0009097812 */ /* 0x004fca00078eb8ff */
[----:B------:R-:W-:Y:S04]  /*10d40*/  STS.64 [UR49+0x18], R8 ;  /* 0x00001808ff007988 */ /* 0x000fe80008000a31 */
[----:B------:R-:W1:Y:S02]  /*10d50*/  LDS R14, [UR49+0x1c] ;  /* 0x00001c31ff0e7984 */ /* 0x000e640008000800 */
[----:B-1----:R-:W-:-:S05]  /*10d60*/  LOP3.LUT R0, R14, 0xf000, RZ, 0xb8, !PT ;  /* 0x0000f0000e007812 */ /* 0x002fca00078eb8ff */
[----:B------:R2:W-:Y:S02]  /*10d70*/  STS [UR49+0x1c], R0 ;  /* 0x00001c00ff007988 */ /* 0x0005e40008000831 */
.L_x_156:
[----:B------:R-:W-:Y:S05]  /*10d80*/  BSYNC B0 ;  /* 0x0000000000007941 */ /* 0x000fea0003800000 */
.L_x_155:
[----:B------:R-:W-:Y:S01]  /*10d90*/  NOP ;  /* 0x0000000000007918 */ /* 0x000fe20000000000 */
[----:B------:R3:W4:Y:S01]  /*10da0*/  LDS R5, [R15+UR49] ;  /* 0x000000310f057984 */ /* 0x0007220008000800 */
[----:B------:R-:W-:Y:S02]  /*10db0*/  ELECT P3, URZ, PT ;  /* 0x00000000003f782f */ /* 0x000fe40003860000 */
[----:B------:R-:W-:Y:S01]  /*10dc0*/  IADD3 R2, P4, R15, UR36, RZ ;  /* 0x000000240f027c10 */ /* 0x000fe2000ff9e0ff */
[----:B------:R-:W-:Y:S03]  /*10dd0*/  BSSY B0, `(.L_x_157) ;  /* 0x0000005000007945 */ /* 0x000fe60003800000 */
[----:B------:R-:W-:-:S07]  /*10de0*/  IADD3.X R3, RZ, UR37, RZ, P4, !PT ;  /* 0x00000025ff037c10 */ /* 0x000fce000a7fe4ff */
[----:B---3--:R-:W-:Y:S05]  /*10df0*/  @!P3 BRA `(.L_x_158) ;  /* 0x000000000008b947 */ /* 0x008fea0003800000 */
[----:B------:R0:W-:Y:S01]  /*10e00*/  UTMACMDFLUSH ;  /* 0x00000000000079b7 */ /* 0x0001e20000000000 */
[----:B------:R-:W-:-:S04]  /*10e10*/  DEPBAR.LE SB0, 0x0 ;  /* 0x000080000000791a */ /* 0x000fc80000000000 */
.L_x_158:
[----:B------:R-:W-:Y:S05]  /*10e20*/  BSYNC B0 ;  /* 0x0000000000007941 */ /* 0x000fea0003800000 */
.L_x_157:
[----:B----4-:R3:W5:Y:S02]  /*10e30*/  ATOMG.E.EXCH.STRONG.GPU PT, RZ, [R2], R5 ;  /* 0x0000000502ff73a8 */ /* 0x01076400041ee100 */
.L_x_154:
[----:B------:R-:W-:-:S04]  /*10e40*/  DEPBAR.LE SB0, 0x0 ;  /* 0x000080000000791a */ /* 0x000fc80000000000 */
[----:B------:R-:W-:Y:S05]  /*10e50*/  @!P0 BRA `(.L_x_159) ;  /* 0x0000000000048947 */ /* 0x000fea0003800000 */
[----:B------:R-:W-:Y:S01]  /*10e60*/  BPT.TRAP 0x1 ;  /* 0x000000040000795c */ /* 0x000fe20000300000 */
.L_x_159:
[----:B--2---:R-:W-:Y:S01]  /*10e70*/  IMAD.U32 R0, RZ, RZ, UR54 ;  /* 0x00000036ff007e24 */ /* 0x004fe2000f8e00ff */
[----:B-----5:R-:W-:Y:S01]  /*10e80*/  SYNCS.ARRIVE.TRANS64.RED.A1T0 RZ, [UR10], RZ ;  /* 0x000000ffffff79a7 */ /* 0x020fe2000810040a */
[----:B------:R-:W-:Y:S02]  /*10e90*/  SEL R7, RZ, 0x1, !P2 ;  /* 0x00000001ff077807 */ /* 0x000fe40005000000 */
[----:B------:R-:W-:Y:S01]  /*10ea0*/  LOP3.LUT R217, R217, 0x1, RZ, 0x3c, !PT ;  /* 0x00000001d9d97812 */ /* 0x000fe200078e3cff */
[----:B------:R2:W-:Y:S01]  /*10eb0*/  SYNCS.ARRIVE.TRANS64.A1T0 RZ, [R0+UR48], RZ ;  /* 0x000000ff00ff79a7 */ /* 0x0005e20008100030 */
[----:B------:R-:W-:Y:S05]  /*10ec0*/  @P1 BRA `(.L_x_160) ;  /* 0xffffff2c00b41947 */ /* 0x000fea000383ffff */
[----:B------:R-:W-:Y:S05]  /*10ed0*/  EXIT ;  /* 0x000000000000794d */ /* 0x000fea0003800000 */
.L_x_27:
[----:B------:R-:W-:-:S08]  /*10ee0*/  NOP ;  /* 0x0000000000007918 */ /* 0x000fd00000000000 */
[----:B----45:R-:W1:-:S00]  /*10ef0*/  USETMAXREG.DEALLOC.CTAPOOL 0x28 ;  /* 0x00000028000079c8 */ /* 0x030e4000080e0500 */
[----:B------:R-:W-:-:S06]  /*10f00*/  UISETP.NE.AND UP1, UPT, UR51, 0x3, UPT ;  /* 0x000000033300788c */ /* 0x000fcc000bf25270 */
[----:B------:R-:W-:-:S13]  /*10f10*/  PLOP3.LUT P1, PT, PT, PT, UP1, 0x80, 0x0 ;  /* 0x000000000000781c */ /* 0x000fda0003f2f018 */
[----:B-1----:R-:W-:Y:S05]  /*10f20*/  @!P1 BRA `(.L_x_161) ;  /* 0x0000004000c09947 */ /* 0x002fea0003800000 */
[----:B------:R-:W-:-:S13]  /*10f30*/  ISETP.NE.AND P0, PT, RZ, UR51, PT ;  /* 0x00000033ff007c0c */ /* 0x000fda000bf05270 */
[----:B------:R-:W-:Y:S05]  /*10f40*/  @!P0 BRA `(.L_x_162) ;  /* 0x0000002400b08947 */ /* 0x000fea0003800000 */
[----:B------:R-:W-:-:S06]  /*10f50*/  UISETP.NE.AND UP0, UPT, UR51, 0x2, UPT ;  /* 0x000000023300788c */ /* 0x000fcc000bf05270 */
[----:B------:R-:W-:-:S13]  /*10f60*/  PLOP3.LUT P0, PT, PT, PT, UP0, 0x80, 0x0 ;  /* 0x000000000000781c */ /* 0x000fda0003f0f008 */
[----:B--2---:R-:W-:Y:S05]  /*10f70*/  @P0 EXIT ;  /* 0x000000000000094d */ /* 0x004fea0003800000 */
[----:B------:R-:W1:Y:S01]  /*10f80*/  S2UR UR4, SR_CTAID.Y ;  /* 0x00000000000479c3 */ /* 0x000e620000002600 */
[----:B------:R-:W-:Y:S01]  /*10f90*/  ELECT P0, URZ, PT ;  /* 0x00000000003f782f */ /* 0x000fe20003800000 */
[----:B------:R-:W-:Y:S01]  /*10fa0*/  BSSY B0, `(.L_x_163) ;  /* 0x000001f000007945 */ /* 0x000fe20003800000 */
[----:B-1----:R-:W-:-:S11]  /*10fb0*/  UIMAD UR4, UR4, UR60, UR52 ;  /* 0x0000003c040472a4 */ /* 0x002fd6000f8e0234 */
[----:B------:R-:W-:Y:S05]  /*10fc0*/  @!P0 BRA `(.L_x_164) ;  /* 0x0000000000708947 */ /* 0x000fea0003800000 */
[----:B------:R1:W-:Y:S01]  /*10fd0*/  STL [R1+0x104], R13 ;  /* 0x0001040d01007387 */ /* 0x0003e20000100800 */
[----:B------:R-:W2:Y:S01]  /*10fe0*/  LDC.64 R14, c[0x0][0x618] ;  /* 0x00018600ff0e7b82 */ /* 0x000ea20000000a00 */
[----:B------:R-:W-:Y:S02]  /*10ff0*/  UMOV UR5, 0x400 ;  /* 0x0000040000057882 */ /* 0x000fe40000000000 */
[----:B------:R-:W-:-:S05]  /*11000*/  ULEA UR5, UR58, UR5, 0x18 ;  /* 0x000000053a057291 */ /* 0x000fca000f8ec03f */
[----:B------:R-:W3:Y:S08]  /*11010*/  LDC.64 R4, c[0x0][0x600] ;  /* 0x00018000ff047b82 */ /* 0x000ef00000000a00 */
[----:B-1----:R-:W2:Y:S08]  /*11020*/  LDC.64 R12, c[0x0][0x610] ;  /* 0x00018400ff0c7b82 */ /* 0x002eb00000000a00 */
[----:B------:R-:W3:Y:S08]  /*11030*/  LDC.64 R6, c[0x0][0x608] ;  /* 0x00018200ff067b82 */ /* 0x000ef00000000a00 */
[----:B------:R-:W1:Y:S01]  /*11040*/  LDC.64 R32, c[0x0][0x620] ;  /* 0x00018800ff207b82 */ /* 0x000e620000000a00 */
[----:B--2---:R2:W-:Y:S07]  /*11050*/  STS.128 [UR5+0x34710], R12 ;  /* 0x0347100cff007988 */ /* 0x0045ee0008000c05 */
[----:B------:R-:W1:Y:S01]  /*11060*/  LDC.64 R34, c[0x0][0x628] ;  /* 0x00018a00ff227b82 */ /* 0x000e620000000a00 */
[----:B---3--:R3:W-:Y:S07]  /*11070*/  STS.128 [UR5+0x34700], R4 ;  /* 0x03470004ff007988 */ /* 0x0087ee0008000c05 */
[----:B------:R-:W4:Y:S01]  /*11080*/  LDC.64 R28, c[0x0][0x630] ;  /* 0x00018c00ff1c7b82 */ /* 0x000f220000000a00 */
[----:B--2---:R2:W5:Y:S07]  /*11090*/  LDL.LU R13, [R1+0x104] ;  /* 0x00010400010d7983 */ /* 0x00456e0000300800 */
[----:B------:R-:W4:Y:S08]  /*110a0*/  LDC.64 R30, c[0x0][0x638] ;  /* 0x00018e00ff1e7b82 */ /* 0x000f300000000a00 */
[----:B------:R-:W2:Y:S08]  /*110b0*/  LDC.64 R24, c[0x0][0x640] ;  /* 0x00019000ff187b82 */ /* 0x000eb00000000a00 */
[----:B------:R-:W2:Y:S08]  /*110c0*/  LDC.64 R26, c[0x0][0x648] ;  /* 0x00019200ff1a7b82 */ /* 0x000eb00000000a00 */
[----:B------:R-:W2:Y:S08]  /*110d0*/  LDC.64 R20, c[0x0][0x650] ;  /* 0x00019400ff147b82 */ /* 0x000eb00000000a00 */
[----:B------:R-:W2:Y:S08]  /*110e0*/  LDC.64 R22, c[0x0][0x658] ;  /* 0x00019600ff167b82 */ /* 0x000eb00000000a00 */
[----:B------:R-:W2:Y:S08]  /*110f0*/  LDC.64 R8, c[0x0][0x660] ;  /* 0x00019800ff087b82 */ /* 0x000eb00000000a00 */
[----:B------:R-:W2:Y:S08]  /*11100*/  LDC.64 R10, c[0x0][0x668] ;  /* 0x00019a00ff0a7b82 */ /* 0x000eb00000000a00 */
[----:B---3--:R-:W3:Y:S08]  /*11110*/  LDC.64 R4, c[0x0][0x670] ;  /* 0x00019c00ff047b82 */ /* 0x008ef00000000a00 */
[----:B------:R-:W3:Y:S01]  /*11120*/  LDC.64 R6, c[0x0][0x678] ;  /* 0x00019e00ff067b82 */ /* 0x000ee20000000a00 */
[----:B-1----:R1:W-:Y:S04]  /*11130*/  STS.128 [UR5+0x34720], R32 ;  /* 0x03472020ff007988 */ /* 0x0023e80008000c05 */
[----:B----4-:R1:W-:Y:S04]  /*11140*/  STS.128 [UR5+0x34730], R28 ;  /* 0x0347301cff007988 */ /* 0x0103e80008000c05 */
[----:B--2---:R1:W-:Y:S04]  /*11150*/  STS.128 [UR5+0x34740], R24 ;  /* 0x03474018ff007988 */ /* 0x0043e80008000c05 */
[----:B------:R1:W-:Y:S04]  /*11160*/  STS.128 [UR5+0x34750], R20 ;  /* 0x03475014ff007988 */ /* 0x0003e80008000c05 */
[----:B------:R1:W-:Y:S04]  /*11170*/  STS.128 [UR5+0x34760], R8 ;  /* 0x03476008ff007988 */ /* 0x0003e80008000c05 */
[----:B---3--:R1:W-:Y:S02]  /*11180*/  STS.128 [UR5+0x34770], R4 ;  /* 0x03477004ff007988 */ /* 0x0083e40008000c05 */
.L_x_164:
[----:B------:R-:W-:Y:S05]  /*11190*/  BSYNC B0 ;  /* 0x0000000000007941 */ /* 0x000fea0003800000 */
.L_x_163:
[----:B------:R-:W-:Y:S01]  /*111a0*/  ELECT P0, URZ, PT ;  /* 0x00000000003f782f */ /* 0x000fe20003800000 */
[----:B------:R-:W-:Y:S01]  /*111b0*/  NOP ;  /* 0x0000000000007918 */ /* 0x000fe20000000000 */
[----:B------:R-:W-:Y:S01]  /*111c0*/  ULDC UR5, c[0x0][0x884] ;  /* 0x0002210000057ab9 */ /* 0x000fe20000000800 */
[----:B------:R-:W-:Y:S01]  /*111d0*/  ULDC.64 UR12, c[0x0][0x800] ;  /* 0x00020000000c7ab9 */ /* 0x000fe20000000a00 */
[----:B------:R-:W-:Y:S01]  /*111e0*/  ULEA UR4, UR5, UR4, 0x1 ;  /* 0x0000000405047291 */ /* 0x000fe2000f8e083f */
[----:B------:R-:W-:Y:S03]  /*111f0*/  BSSY B0, `(.L_x_165) ;  /* 0x0000033000007945 */ /* 0x000fe60003800000 */
[----:B------:R-:W-:-:S05]  /*11200*/  UIMAD.WIDE UR12, UR4, 0x80, UR12 ;  /* 0x00000080040c78a5 */ /* 0x000fca000f8e020c */
[----:B------:R-:W-:Y:S07]  /*11210*/  @!P0 BRA `(.L_x_166) ;  /* 0x0000000000c08947 */ /* 0x000fee0003800000 */
[----:B------:R-:W-:Y:S01]  /*11220*/  ULDC.64 UR4, c[0x0][0x808] ;  /* 0x0002020000047ab9 */ /* 0x000fe20000000a00 */
[----:B------:R-:W-:Y:S01]  /*11230*/  ULDC.64 UR6, c[0x0][0x810] ;  /* 0x0002040000067ab9 */ /* 0x000fe20000000a00 */
[----:B------:R-:W-:Y:S02]  /*11240*/  ISETP.NE.U32.AND P0, PT, RZ, UR4, PT ;  /* 0x00000004ff007c0c */ /* 0x000fe4000bf05070 */
[----:B------:R-:W-:Y:S02]  /*11250*/  ISETP.NE.U32.AND P1, PT, RZ, UR6, PT ;  /* 0x00000006ff007c0c */ /* 0x000fe4000bf25070 */
[----:B------:R-:W-:Y:S02]  /*11260*/  ISETP.NE.AND.EX P0, PT, RZ, UR5, PT, P0 ;  /* 0x00000005ff007c0c */ /* 0x000fe4000bf05300 */
[----:B------:R-:W-:-:S11]  /*11270*/  ISETP.NE.AND.EX P1, PT, RZ, UR7, PT, P1 ;  /* 0x00000007ff007c0c */ /* 0x000fd6000bf25310 */
[----:B------:R-:W-:Y:S05]  /*11280*/  @!P0 BRA `(.L_x_167) ;  /* 0x0000000000188947 */ /* 0x000fea0003800000 */
[----:B------:R-:W2:Y:S02]  /*11290*/  LDC.64 R2, c[0x0][0x808] ;  /* 0x00020200ff027b82 */ /* 0x000ea40000000a00 */
[----:B--2---:R-:W-:-:S06]  /*112a0*/  IMAD.WIDE R2, R18, 0x8, R2 ;  /* 0x0000000812027825 */ /* 0x004fcc00078e0202 */
[----:B------:R-:W2:Y:S01]  /*112b0*/  LDG.E.64 R2, desc[UR38][R2.64] ;  /* 0x0000002602027981 */ /* 0x000ea2000c1e1b00 */
[----:B------:R-:W-:Y:S02]  /*112c0*/  UMOV UR4, 0x400 ;  /* 0x0000040000047882 */ /* 0x000fe40000000000 */
[----:B------:R-:W-:-:S09]  /*112d0*/  ULEA UR4, UR58, UR4, 0x18 ;  /* 0x000000043a047291 */ /* 0x000fd2000f8ec03f */
[----:B--2---:R2:W-:Y:S03]  /*112e0*/  STS.64 [UR4+0x34700], R2 ;  /* 0x03470002ff007988 */ /* 0x0045e60008000a04 */
.L_x_167:
[----:B------:R-:W-:Y:S05]  /*112f0*/  @!P1 BRA `(.L_x_166) ;  /* 0x0000000000889947 */ /* 0x000fea0003800000 */
[----:B--2---:R-:W2:Y:S02]  /*11300*/  LDC.64 R2, c[0x0][0x810] ;  /* 0x00020400ff027b82 */ /* 0x004ea40000000a00 */
[----:B--2---:R-:W-:-:S06]  /*11310*/  IMAD.WIDE R2, R18, 0x8, R2 ;  /* 0x0000000812027825 */ /* 0x004fcc00078e0202 */
[----:B------:R-:W2:Y:S01]  /*11320*/  LDG.E.64 R2, desc[UR38][R2.64] ;  /* 0x0000002602027981 */ /* 0x000ea2000c1e1b00 */
[----:B------:R-:W-:Y:S01]  /*11330*/  UMOV UR4, 0x400 ;  /* 0x0000040000047882 */ /* 0x000fe20000000000 */
[----:B-1---5:R-:W-:Y:S01]  /*11340*/  IADD3 R4, R13, -0x1, RZ ;  /* 0xffffffff0d047810 */ /* 0x022fe20007ffe0ff */
[----:B------:R-:W-:-:S04]  /*11350*/  ULEA UR4, UR58, UR4, 0x18 ;  /* 0x000000043a047291 */ /* 0x000fc8000f8ec03f */
[----:B------:R-:W-:-:S05]  /*11360*/  UIADD3 UR5, UR4, 0x34700, URZ ;  /* 0x0003470004057890 */ /* 0x000fca000fffe03f */
[----:B------:R-:W1:Y:S01]  /*11370*/  LDS R0, [UR4+0x3471c] ;  /* 0x03471c04ff007984 */ /* 0x000e620008000800 */
[----:B------:R-:W-:-:S03]  /*11380*/  MOV R8, UR5 ;  /* 0x0000000500087c02 */ /* 0x000fc60008000f00 */
[----:B------:R-:W-:Y:S01]  /*11390*/  STS [UR4+0x34730], RZ ;  /* 0x034730ffff007988 */ /* 0x000fe20008000804 */
[----:B------:R-:W-:-:S05]  /*113a0*/  SHF.R.U64 R8, R8, 0x4, RZ ;  /* 0x0000000408087819 */ /* 0x000fca00000012ff */
        /* <DEDUP_REMOVED lines=8> */
[----:B-1----:R-:W-:Y:S01]  /*11430*/  LOP3.LUT R0, R0, 0xf, R5, 0xb8, !PT ;  /* 0x0000000f00007812 */ /* 0x002fe200078eb805 */
[----:B------:R-:W-:Y:S02]  /*11440*/  VIADD R5, R19, 0xffffffff ;  /* 0xffffffff13057836 */ /* 0x000fe40000000000 */
[----:B------:R-:W-:Y:S04]  /*11450*/  STS [UR4+0x3470c], R2 ;  /* 0x03470c02ff007988 */ /* 0x000fe80008000804 */
[----:B------:R-:W-:Y:S04]  /*11460*/  STS [UR4+0x3471c], R0 ;  /* 0x03471c00ff007988 */ /* 0x000fe80008000804 */
[----:B------:R-:W1:Y:S02]  /*11470*/  LDS R6, [UR4+0x3471c] ;  /* 0x03471c04ff067984 */ /* 0x000e640008000800 */
[----:B-1----:R-:W-:-:S05]  /*11480*/  LOP3.LUT R6, R6, 0xf0, RZ, 0xb8, !PT ;  /* 0x000000f006067812 */ /* 0x002fca00078eb8ff */
[----:B------:R1:W-:Y:S04]  /*11490*/  STS [UR4+0x3471c], R6 ;  /* 0x03471c06ff007988 */ /* 0x0003e80008000804 */
[----:B------:R-:W2:Y:S01]  /*114a0*/  LDS R9, [UR4+0x3471c] ;  /* 0x03471c04ff097984 */ /* 0x000ea20008000800 */
[----:B-1----:R-:W-:-:S05]  /*114b0*/  CS2R R6, SRZ ;  /* 0x0000000000067805 */ /* 0x002fca000001ff00 */
[----:B------:R-:W-:Y:S01]  /*114c0*/  STS.128 [UR4+0x34720], R4 ;  /* 0x03472004ff007988 */ /* 0x000fe20008000c04 */
[----:B--2---:R-:W-:-:S05]  /*114d0*/  LOP3.LUT R9, R9, 0xf00, RZ, 0xb8, !PT ;  /* 0x00000f0009097812 */ /* 0x004fca00078eb8ff */
[----:B------:R-:W-:Y:S04]  /*114e0*/  STS.64 [UR4+0x34718], R8 ;  /* 0x03471808ff007988 */ /* 0x000fe80008000a04 */
[----:B------:R-:W1:Y:S02]  /*114f0*/  LDS R3, [UR4+0x3471c] ;  /* 0x03471c04ff037984 */ /* 0x000e640008000800 */
[----:B-1----:R-:W-:-:S05]  /*11500*/  LOP3.LUT R0, R3, 0xf000, RZ, 0xb8, !PT ;  /* 0x0000f00003007812 */ /* 0x002fca00078eb8ff */
[----:B------:R3:W-:Y:S02]  /*11510*/  STS [UR4+0x3471c], R0 ;  /* 0x03471c00ff007988 */ /* 0x0007e40008000804 */
.L_x_166:
[----:B------:R-:W-:Y:S05]  /*11520*/  BSYNC B0 ;  /* 0x0000000000007941 */ /* 0x000fea0003800000 */
.L_x_165:
[----:B---3--:R-:W3:Y:S01]  /*11530*/  S2R R0, SR_LANEID ;  /* 0x0000000000007919 */ /* 0x008ee20000000000 */
[----:B------:R-:W-:Y:S01]  /*11540*/  ELECT P0, URZ, PT ;  /* 0x00000000003f782f */ /* 0x000fe20003800000 */
[----:B------:R-:W-:Y:S01]  /*11550*/  NOP ;  /* 0x0000000000007918 */ /* 0x000fe20000000000 */
[----:B------:R-:W-:Y:S11]  /*11560*/  BSSY B0, `(.L_x_168) ;  /* 0x0000004000007945 */ /* 0x000ff60003800000 */
[----:B------:R-:W-:Y:S05]  /*11570*/  @!P0 BRA `(.L_x_169) ;  /* 0x0000000000088947 */ /* 0x000fea0003800000 */
[----:B------:R0:W-:Y:S01]  /*11580*/  UTMACMDFLUSH ;  /* 0x00000000000079b7 */ /* 0x0001e20000000000 */
[----:B------:R-:W-:-:S04]  /*11590*/  DEPBAR.LE SB0, 0x0 ;  /* 0x000080000000791a */ /* 0x000fc80000000000 */
.L_x_169:
[----:B------:R-:W-:Y:S05]  /*115a0*/  BSYNC B0 ;  /* 0x0000000000007941 */ /* 0x000fea0003800000 */
.L_x_168:
[----:B------:R-:W-:Y:S01]  /*115b0*/  UMOV UR6, 0x400 ;  /* 0x0000040000067882 */ /* 0x000fe20000000000 */
[----:B-1-3--:R-:W-:Y:S01]  /*115c0*/  SHF.L.U32 R4, R0, 0x2, RZ ;  /* 0x0000000200047819 */ /* 0x00afe200000006ff */
[----:B------:R-:W-:-:S03]  /*115d0*/  ULEA UR6, UR58, UR6, 0x18 ;  /* 0x000000063a067291 */ /* 0x000fc6000f8ec03f */
[----:B--2---:R-:W-:Y:S01]  /*115e0*/  IADD3 R2, P0, R4, UR12, RZ ;  /* 0x0000000c04027c10 */ /* 0x004fe2000ff1e0ff */
[----:B------:R-:W-:Y:S01]  /*115f0*/  UIADD3 UR5, UR6, 0x34700, URZ ;  /* 0x0003470006057890 */ /* 0x000fe2000fffe03f */
[----:B------:R-:W-:-:S03]  /*11600*/  MOV R0, RZ ;  /* 0x000000ff00007202 */ /* 0x000fc60000000f00 */
[----:B------:R-:W-:-:S05]  /*11610*/  IMAD.X R3, RZ, RZ, UR13, P0 ;  /* 0x0000000dff037e24 */ /* 0x000fca00080e06ff */
[----:B------:R-:W1:Y:S01]  /*11620*/  LDS R5, [R4+UR5] ;  /* 0x0000000504057984 */ /* 0x000e620008000800 */
[----:B------:R-:W-:-:S03]  /*11630*/  SHF.L.U32 R0, R0, 0x1f, RZ ;  /* 0x0000001f00007819 */ /* 0x000fc600000006ff */
[----:B-1----:R1:W2:Y:S02]  /*11640*/  ATOMG.E.EXCH.STRONG.GPU PT, RZ, [R2], R5 ;  /* 0x0000000502ff73a8 */ /* 0x0022a400041ee100 */
[----:B--2---:R-:W2:Y:S01]  /*11650*/  SYNCS.PHASECHK.TRANS64.TRYWAIT P0, [UR6+0x34508], R0 ;  /* 0x03450800ff0075a7 */ /* 0x004ea20008000146 */
[----:B------:R-:W-:Y:S02]  /*11660*/  ULOP3.LUT UR4, UR59, 0x1, URZ, 0xfc, !UPT ;  /* 0x000000013b047892 */ /* 0x000fe4000f8efc3f */
[----:B------:R-:W-:Y:S01]  /*11670*/  ULOP3.LUT UR37, UR61, 0x2, URZ, 0xfc, !UPT ;  /* 0x000000023d257892 */ /* 0x000fe2000f8efc3f */
[----:B-12---:R-:W-:Y:S11]  /*11680*/  @!P0 BRA `(.L_x_170) ;  /* 0x0000006400fc8947 */ /* 0x006ff60003800000 */
.L_x_384:
[----:B------:R-:W-:Y:S01]  /*11690*/  IMAD.MOV.U32 R2, RZ, RZ, 0x1 ;  /* 0x00000001ff027424 */ /* 0x000fe200078e00ff */
[----:B-1----:R-:W-:Y:S01]  /*116a0*/  MOV R0, RZ ;  /* 0x000000ff00007202 */ /* 0x002fe20000000f00 */
[----:B------:R-:W-:Y:S01]  /*116b0*/  ULDC UR40, c[0x0][0x598] ;  /* 0x0001660000287ab9 */ /* 0x000fe20000000800 */
[----:B------:R-:W-:Y:S01]  /*116c0*/  ULDC UR41, c[0x0][0x580] ;  /* 0x0001600000297ab9 */ /* 0x000fe20000000800 */
[----:B------:R-:W-:Y:S01]  /*116d0*/  ULDC.64 UR10, c[0x0][0x590] ;  /* 0x00016400000a7ab9 */ /* 0x000fe20000000a00 */
[----:B------:R-:W-:-:S05]  /*116e0*/  ULDC.64 UR8, c[0x0][0x588] ;  /* 0x0001620000087ab9 */ /* 0x000fca0000000a00 */
.L_x_279:
[----:B------:R-:W-:-:S06]  /*116f0*/  UISETP.NE.AND UP0, UPT, UR4, 0x3, UPT ;  /* 0x000000030400788c */ /* 0x000fcc000bf05270 */
[----:B------:R-:W-:-:S13]  /*11700*/  PLOP3.LUT P1, PT, PT, PT, UP0, 0x80, 0x0 ;  /* 0x000000000000781c */ /* 0x000fda0003f2f008 */
[----:B-1---5:R-:W-:Y:S05]  /*11710*/  @!P1 BRA `(.L_x_171) ;  /* 0x0000000000049947 */ /* 0x022fea0003800000 */
[----:B------:R-:W-:Y:S01]  /*11720*/  BPT.TRAP 0x1 ;  /* 0x000000040000795c */ /* 0x000fe20000300000 */
.L_x_171:
[----:B------:R-:W2:Y:S01]  /*11730*/  LDL R4, [R1+0x100] ;  /* 0x0001000001047983 */ /* 0x000ea20000100800 */
[----:B------:R-:W-:Y:S02]  /*11740*/  SHF.L.U32 R3, R0, 0x1f, RZ ;  /* 0x0000001f00037819 */ /* 0x000fe400000006ff */
[C---:B--2---:R-:W-:Y:S02]  /*11750*/  R2UR UR7, R4.reuse ;  /* 0x00000000040772ca */ /* 0x044fe400000e0000 */
[----:B------:R-:W-:-:S11]  /*11760*/  LEA R4, R4, UR6, 0x4 ;  /* 0x0000000604047c11 */ /* 0x000fd6000f8e20ff */
[----:B------:R-:W-:-:S09]  /*11770*/  ULEA UR7, UR7, UR6, 0x3 ;  /* 0x0000000607077291 */ /* 0x000fd2000f8e183f */
[----:B------:R-:W1:Y:S02]  /*11780*/  SYNCS.PHASECHK.TRANS64.TRYWAIT P0, [UR7+0x34400], R3 ;  /* 0x03440003ff0075a7 */ /* 0x000e640008000147 */
[----:B-1----:R-:W-:Y:S05]  /*11790*/  @!P0 BRA `(.L_x_172) ;  /* 0x0000006400d08947 */ /* 0x002fea0003800000 */
.L_x_385:
[----:B-1----:R-:W1:Y:S01]  /*117a0*/  LDS.128 R4, [R4+0x34530] ;  /* 0x0345300004047984 */ /* 0x002e620000000c00 */
[----:B------:R-:W-:Y:S01]  /*117b0*/  @!PT LDS RZ, [RZ] ;  /* 0x00000000fffff984 */ /* 0x000fe20000000800 */
[----:B------:R-:W-:Y:S01]  /*117c0*/  @!PT LDS RZ, [RZ] ;  /* 0x00000000fffff984 */ /* 0x000fe20000000800 */
[----:B------:R-:W-:Y:S01]  /*117d0*/  @!PT LDS RZ, [RZ] ;  /* 0x00000000fffff984 */ /* 0x000fe20000000800 */
[----:B------:R-:W-:Y:S01]  /*117e0*/  @!PT LDS RZ, [RZ] ;  /* 0x00000000fffff984 */ /* 0x000fe20000000800 */
[----:B------:R2:W-:Y:S06]  /*117f0*/  MEMBAR.ALL.CTA ;  /* 0x0000000000007992 */ /* 0x0005ec0000008000 */
[----:B--2---:R-:W2:Y:S01]  /*11800*/  FENCE.VIEW.ASYNC.S ;  /* 0x00000000000073c6 */ /* 0x004ea20000000000 */
[----:B------:R-:W-:Y:S05]  /*11810*/  @!P1 BRA `(.L_x_173) ;  /* 0x0000000000049947 */ /* 0x000fea0003800000 */
[----:B------:R-:W-:Y:S01]  /*11820*/  BPT.TRAP 0x1 ;  /* 0x000000040000795c */ /* 0x000fe20000300000 */
.L_x_173:
[----:B------:R-:W-:Y:S01]  /*11830*/  UIADD3 UR7, UR7, 0x34440, URZ ;  /* 0x0003444007077890 */ /* 0x000fe2000fffe03f */
[----:B------:R-:W-:Y:S02]  /*11840*/  R2UR UR18, R16 ;  /* 0x00000000101272ca */ /* 0x000fe400000e0000 */
[----:B------:R-:W-:Y:S01]  /*11850*/  R2UR UR19, R17 ;  /* 0x00000000111372ca */ /* 0x000fe200000e0000 */
[----:B------:R-:W-:Y:S01]  /*11860*/  UPRMT UR7, UR58, 0x654, UR7 ;  /* 0x000006543a077896 */ /* 0x000fe20008000007 */
[----:B------:R-:W-:Y:S02]  /*11870*/  LOP3.LUT P1, RZ, R2, 0xff, RZ, 0xc0, !PT ;  /* 0x000000ff02ff7812 */ /* 0x000fe4000782c0ff */
[----:B------:R-:W-:-:S04]  /*11880*/  ISETP.NE.U32.AND P0, PT, RZ, UR10, PT ;  /* 0x0000000aff007c0c */ /* 0x000fc8000bf05070 */
[----:B------:R-:W-:Y:S02]  /*11890*/  ISETP.NE.AND.EX P0, PT, RZ, UR11, PT, P0 ;  /* 0x0000000bff007c0c */ /* 0x000fe4000bf05300 */
[----:B--2---:R-:W-:Y:S01]  /*118a0*/  SYNCS.ARRIVE.TRANS64.RED.A1T0 RZ, [UR7], RZ ;  /* 0x000000ffffff79a7 */ /* 0x004fe20008100407 */
[----:B------:R-:W-:Y:S02]  /*118b0*/  USHF.L.U32 UR18, UR18, 0x8, URZ ;  /* 0x0000000812127899 */ /* 0x000fe4000800063f */
[----:B------:R-:W-:Y:S02]  /*118c0*/  USHF.L.U32 UR19, UR19, 0x7, URZ ;  /* 0x0000000713137899 */ /* 0x000fe4000800063f */
[----:B------:R-:W-:Y:S10]  /*118d0*/  @!P1 BRA `(.L_x_174) ;  /* 0x00000000000c9947 */ /* 0x000ff40003800000 */
[----:B------:R-:W-:-:S04]  /*118e0*/  DEPBAR {5,4,3,2,1,0} ;  /* 0x0000003f0000791a */ /* 0x000fc80000000000 */
[----:B------:R2:W-:Y:S02]  /*118f0*/  UTMACCTL.IV [UR12] ;  /* 0x000000000c0079b9 */ /* 0x0005e40008000000 */
[----:B--2---:R-:W-:Y:S01]  /*11900*/  NOP ;  /* 0x0000000000007918 */ /* 0x004fe20000000000 */
.L_x_174:
[----:B------:R-:W-:Y:S05]  /*11910*/  @!P0 BRA `(.L_x_175) ;  /* 0x0000000000188947 */ /* 0x000fea0003800000 */
[----:B------:R-:W2:Y:S02]  /*11920*/  LDC.64 R2, c[0x0][0x590] ;  /* 0x00016400ff027b82 */ /* 0x000ea40000000a00 */
[----:B--2---:R-:W-:-:S06]  /*11930*/  IMAD.WIDE R2, R18, 0x8, R2 ;  /* 0x0000000812027825 */ /* 0x004fcc00078e0202 */
[----:B------:R-:W2:Y:S04]  /*11940*/  LDG.E.64 R2, desc[UR38][R2.64] ;  /* 0x0000002602027981 */ /* 0x000ea8000c1e1b00 */
[----:B--2---:R-:W2:Y:S02]  /*11950*/  LD.E R8, desc[UR38][R2.64] ;  /* 0x0000002602087980 */ /* 0x004ea4000c101900 */
[----:B--2---:R-:W-:Y:S01]  /*11960*/  FSETP.NEU.AND P0, PT, R8, RZ, PT ;  /* 0x000000ff0800720b */ /* 0x004fe20003f0d000 */
[----:B------:R-:W-:-:S12]  /*11970*/  BRA `(.L_x_176) ;  /* 0x0000000000247947 */ /* 0x000fd80003800000 */
.L_x_175:
[----:B------:R-:W-:Y:S02]  /*11980*/  ISETP.NE.U32.AND P1, PT, RZ, UR8, PT ;  /* 0x00000008ff007c0c */ /* 0x000fe4000bf25070 */
[----:B------:R-:W-:Y:S02]  /*11990*/  FSETP.NEU.AND P0, PT, RZ, UR41, PT ;  /* 0x00000029ff007c0b */ /* 0x000fe4000bf0d000 */
[----:B------:R-:W-:-:S13]  /*119a0*/  ISETP.NE.AND.EX P1, PT, RZ, UR9, PT, P1 ;  /* 0x00000009ff007c0c */ /* 0x000fda000bf25310 */
[----:B------:R-:W-:Y:S05]  /*119b0*/  @!P1 BRA `(.L_x_176) ;  /* 0x0000000000149947 */ /* 0x000fea0003800000 */
[----:B------:R-:W2:Y:S01]  /*119c0*/  LDC.64 R2, c[0x0][0x588] ;  /* 0x00016200ff027b82 */ /* 0x000ea20000000a00 */
[----:B------:R-:W-:-:S04]  /*119d0*/  IMAD R9, R18, UR40, RZ ;  /* 0x0000002812097c24 */ /* 0x000fc8000f8e02ff */
[----:B--2---:R-:W-:-:S06]  /*119e0*/  IMAD.WIDE R2, R9, 0x4, R2 ;  /* 0x0000000409027825 */ /* 0x004fcc00078e0202 */
[----:B------:R-:W2:Y:S02]  /*119f0*/  LDG.E R2, desc[UR38][R2.64] ;  /* 0x0000002602027981 */ /* 0x000ea4000c1e1900 */
[----:B--2---:R-:W-:-:S13]  /*11a00*/  FSETP.NEU.AND P0, PT, R2, RZ, PT ;  /* 0x000000ff0200720b */ /* 0x004fda0003f0d000 */
.L_x_176:
[----:B------:R-:W-:Y:S01]  /*11a10*/  UISETP.NE.AND UP0, UPT, UR37, 0x3, UPT ;  /* 0x000000032500788c */ /* 0x000fe2000bf05270 */
[----:B------:R-:W-:-:S05]  /*11a20*/  ELECT P1, URZ, PT ;  /* 0x00000000003f782f */ /* 0x000fca0003820000 */
[----:B------:R-:W-:Y:S02]  /*11a30*/  PLOP3.LUT P2, PT, PT, PT, UP0, 0x80, 0x0 ;  /* 0x000000000000781c */ /* 0x000fe40003f4f008 */
[----:B------:R-:W-:-:S11]  /*11a40*/  PLOP3.LUT P0, PT, P0, P1, PT, 0x2a, 0x0 ;  /* 0x000000000000781c */ /* 0x000fd60000702572 */
[----:B------:R-:W-:Y:S05]  /*11a50*/  @!P2 BRA `(.L_x_177) ;  /* 0x000000000004a947 */ /* 0x000fea0003800000 */
[----:B------:R-:W-:Y:S01]  /*11a60*/  BPT.TRAP 0x1 ;  /* 0x000000040000795c */ /* 0x000fe20000300000 */
.L_x_177:
[----:B------:R-:W-:-:S05]  /*11a70*/  IMAD.MOV.U32 R8, RZ, RZ, 0x1 ;  /* 0x00000001ff087424 */ /* 0x000fca00078e00ff */
[----:B------:R-:W-:-:S04]  /*11a80*/  SHF.L.U32 R8, R8, 0x1f, RZ ;  /* 0x0000001f08087819 */ /* 0x000fc800000006ff */
[----:B------:R-:W2:Y:S02]  /*11a90*/  SYNCS.PHASECHK.TRANS64.TRYWAIT P1, [UR6+0x344e0], R8 ;  /* 0x0344e008ff0075a7 */ /* 0x000ea40008020146 */
[----:B--2---:R-:W-:Y:S05]  /*11aa0*/  @!P1 BRA `(.L_x_178) ;  /* 0x0000006400249947 */ /* 0x004fea0003800000 */
.L_x_386:
[----:B------:R-:W-:Y:S04]  /*11ab0*/  BSSY B0, `(.L_x_179) ;  /* 0x000000b000007945 */ /* 0x000fe80003800000 */
[----:B------:R-:W-:Y:S05]  /*11ac0*/  @P0 BRA `(.L_x_180) ;  /* 0x0000000000240947 */ /* 0x000fea0003800000 */
[----:B------:R-:W-:Y:S02]  /*11ad0*/  UIADD3 UR16, UR6, 0x30000, URZ ;  /* 0x0003000006107890 */ /* 0x000fe4000fffe03f */
[----:B------:R-:W-:Y:S01]  /*11ae0*/  UIADD3 UR17, UR6, 0x344c0, URZ ;  /* 0x000344c006117890 */ /* 0x000fe2000fffe03f */
[----:B------:R-:W-:Y:S01]  /*11af0*/  UMOV UR14, 0x0 ;  /* 0x00000000000e7882 */ /* 0x000fe20000000000 */
[----:B------:R-:W-:-:S07]  /*11b00*/  UMOV UR15, 0x10000000 ;  /* 0x10000000000f7882 */ /* 0x000fce0000000000 */
[----:B------:R3:W-:Y:S02]  /*11b10*/  UTMALDG.2D [UR16], [UR12], desc[UR14] ;  /* 0x00000e100c0075b4 */ /* 0x0007e40008009000 */
[----:B---3--:R-:W-:Y:S05]  /*11b20*/  @!P2 BRA `(.L_x_181) ;  /* 0x000000000004a947 */ /* 0x008fea0003800000 */
[----:B------:R-:W-:Y:S01]  /*11b30*/  BPT.TRAP 0x1 ;  /* 0x000000040000795c */ /* 0x000fe20000300000 */
.L_x_181:
[----:B------:R-:W3:Y:S02]  /*11b40*/  LDC R2, c[0x0][0x828] ;  /* 0x00020a00ff027b82 */ /* 0x000ee40000000800 */
[----:B---3--:R3:W-:Y:S02]  /*11b50*/  SYNCS.ARRIVE.TRANS64.RED.A0TR RZ, [UR6+0x344c0], R2 ;  /* 0x0344c002ffff79a7 */ /* 0x0087e40008300406 */
.L_x_180:
[----:B------:R-:W-:Y:S05]  /*11b60*/  BSYNC B0 ;  /* 0x0000000000007941 */ /* 0x000fea0003800000 */
.L_x_179:
[----:B------:R-:W-:Y:S05]  /*11b70*/  @!P2 BRA `(.L_x_182) ;  /* 0x000000000004a947 */ /* 0x000fea0003800000 */
[----:B------:R-:W-:Y:S01]  /*11b80*/  BPT.TRAP 0x1 ;  /* 0x000000040000795c */ /* 0x000fe20000300000 */
.L_x_182:
[----:B------:R-:W-:-:S04]  /*11b90*/  UIADD3 UR21, UR6, 0x344c0, URZ ;  /* 0x000344c006157890 */ /* 0x000fc8000fffe03f */
[----:B------:R-:W-:-:S09]  /*11ba0*/  UPRMT UR15, UR58, 0x654, UR21 ;  /* 0x000006543a0f7896 */ /* 0x000fd20008000015 */
[----:B------:R-:W-:Y:S01]  /*11bb0*/  SYNCS.ARRIVE.TRANS64.RED.A1T0 RZ, [UR15], RZ ;  /* 0x000000ffffff79a7 */ /* 0x000fe2000810040f */
[----:B------:R-:W-:Y:S05]  /*11bc0*/  @!P2 BRA `(.L_x_183) ;  /* 0x000000000004a947 */ /* 0x000fea0003800000 */
[----:B------:R-:W-:Y:S01]  /*11bd0*/  BPT.TRAP 0x1 ;  /* 0x000000040000795c */ /* 0x000fe20000300000 */
.L_x_183:
[----:B------:R-:W4:Y:S02]  /*11be0*/  SYNCS.PHASECHK.TRANS64.TRYWAIT P1, [UR6+0x344e8], R8 ;  /* 0x0344e808ff0075a7 */ /* 0x000f240008020146 */
[----:B----4-:R-:W-:Y:S05]  /*11bf0*/  @!P1 BRA `(.L_x_184) ;  /* 0x0000006000e89947 */ /* 0x010fea0003800000 */
.L_x_387:
[----:B------:R-:W-:Y:S04]  /*11c00*/  BSSY B0, `(.L_x_185) ;  /* 0x000000d000007945 */ /* 0x000fe80003800000 */
[----:B------:R-:W-:Y:S05]  /*11c10*/  @P0 BRA `(.L_x_186) ;  /* 0x00000000002c0947 */ /* 0x000fea0003800000 */
[----:B------:R-:W-:Y:S02]  /*11c20*/  UIADD3 UR26, UR18, 0x40, URZ ;  /* 0x00000040121a7890 */ /* 0x000fe4000fffe03f */
[----:B------:R-:W-:Y:S02]  /*11c30*/  UIADD3 UR24, UR6, 0x31000, URZ ;  /* 0x0003100006187890 */ /* 0x000fe4000fffe03f */
[----:B------:R-:W-:Y:S01]  /*11c40*/  UIADD3 UR25, UR6, 0x344c8, URZ ;  /* 0x000344c806197890 */ /* 0x000fe2000fffe03f */
[----:B------:R-:W-:Y:S01]  /*11c50*/  UMOV UR16, 0x0 ;  /* 0x0000000000107882 */ /* 0x000fe20000000000 */
[----:B------:R-:W-:Y:S01]  /*11c60*/  UMOV UR17, 0x10000000 ;  /* 0x1000000000117882 */ /* 0x000fe20000000000 */
[----:B------:R-:W-:-:S06]  /*11c70*/  UMOV UR27, UR19 ;  /* 0x00000013001b7c82 */ /* 0x000fcc0008000000 */
[----:B------:R4:W-:Y:S02]  /*11c80*/  UTMALDG.2D [UR24], [UR12], desc[UR16] ;  /* 0x000010180c0075b4 */ /* 0x0009e40008009000 */
[----:B----4-:R-:W-:Y:S05]  /*11c90*/  @!P2 BRA `(.L_x_187) ;  /* 0x000000000004a947 */ /* 0x010fea0003800000 */
[----:B------:R-:W-:Y:S01]  /*11ca0*/  BPT.TRAP 0x1 ;  /* 0x000000040000795c */ /* 0x000fe20000300000 */
.L_x_187:
[----:B---3--:R-:W3:Y:S02]  /*11cb0*/  LDC R2, c[0x0][0x828] ;  /* 0x00020a00ff027b82 */ /* 0x008ee40000000800 */
[----:B---3--:R4:W-:Y:S02]  /*11cc0*/  SYNCS.ARRIVE.TRANS64.RED.A0TR RZ, [UR6+0x344c8], R2 ;  /* 0x0344c802ffff79a7 */ /* 0x0089e40008300406 */
.L_x_186:
[----:B------:R-:W-:Y:S05]  /*11cd0*/  BSYNC B0 ;  /* 0x0000000000007941 */ /* 0x000fea0003800000 */
.L_x_185:
[----:B------:R-:W-:Y:S05]  /*11ce0*/  @!P2 BRA `(.L_x_188) ;  /* 0x000000000004a947 */ /* 0x000fea0003800000 */
[----:B------:R-:W-:Y:S01]  /*11cf0*/  BPT.TRAP 0x1 ;  /* 0x000000040000795c */ /* 0x000fe20000300000 */
.L_x_188:
[----:B------:R-:W-:-:S04]  /*11d00*/  UIADD3 UR25, UR6, 0x344c8, URZ ;  /* 0x000344c806197890 */ /* 0x000fc8000fffe03f */
[----:B------:R-:W-:-:S09]  /*11d10*/  UPRMT UR7, UR58, 0x654, UR25 ;  /* 0x000006543a077896 */ /* 0x000fd20008000019 */
[----:B------:R-:W-:Y:S01]  /*11d20*/  SYNCS.ARRIVE.TRANS64.RED.A1T0 RZ, [UR7], RZ ;  /* 0x000000ffffff79a7 */ /* 0x000fe20008100407 */
[----:B------:R-:W-:Y:S05]  /*11d30*/  @!P2 BRA `(.L_x_189) ;  /* 0x000000000004a947 */ /* 0x000fea0003800000 */
[----:B------:R-:W-:Y:S01]  /*11d40*/  BPT.TRAP 0x1 ;  /* 0x000000040000795c */ /* 0x000fe20000300000 */
.L_x_189:
[----:B------:R-:W1:Y:S02]  /*11d50*/  SYNCS.PHASECHK.TRANS64.TRYWAIT P1, [UR6+0x344f0], R8 ;  /* 0x0344f008ff0075a7 */ /* 0x000e640008020146 */
[----:B-1----:R-:W-:Y:S05]  /*11d60*/  @!P1 BRA `(.L_x_190) ;  /* 0x0000006000a49947 */ /* 0x002fea0003800000 */
.L_x_388:
        /* <DEDUP_REMOVED lines=9> */
[----:B-1----:R-:W-:Y:S05]  /*11e00*/  @!P2 BRA `(.L_x_193) ;  /* 0x000000000004a947 */ /* 0x002fea0003800000 */
[----:B------:R-:W-:Y:S01]  /*11e10*/  BPT.TRAP 0x1 ;  /* 0x000000040000795c */ /* 0x000fe20000300000 */
.L_x_193:
[----:B---34-:R-:W1:Y:S02]  /*11e20*/  LDC R2, c[0x0][0x828] ;  /* 0x00020a00ff027b82 */ /* 0x018e640000000800 */
[----:B-1----:R1:W-:Y:S02]  /*11e30*/  SYNCS.ARRIVE.TRANS64.RED.A0TR RZ, [UR6+0x344d0], R2 ;  /* 0x0344d002ffff79a7 */ /* 0x0023e40008300406 */
.L_x_192:
[----:B------:R-:W-:Y:S05]  /*11e40*/  BSYNC B0 ;  /* 0x0000000000007941 */ /* 0x000fea0003800000 */
.L_x_191:
[----:B------:R-:W-:Y:S05]  /*11e50*/  @!P2 BRA `(.L_x_194) ;  /* 0x000000000004a947 */ /* 0x000fea0003800000 */
[----:B------:R-:W-:Y:S01]  /*11e60*/  BPT.TRAP 0x1 ;  /* 0x000000040000795c */ /* 0x000fe20000300000 */
.L_x_194:
[----:B------:R-:W-:-:S04]  /*11e70*/  UIADD3 UR29, UR6, 0x344d0, URZ ;  /* 0x000344d0061d7890 */ /* 0x000fc8000fffe03f */
[----:B------:R-:W-:-:S09]  /*11e80*/  UPRMT UR14, UR58, 0x654, UR29 ;  /* 0x000006543a0e7896 */ /* 0x000fd2000800001d */
[----:B------:R-:W-:Y:S01]  /*11e90*/  SYNCS.ARRIVE.TRANS64.RED.A1T0 RZ, [UR14], RZ ;  /* 0x000000ffffff79a7 */ /* 0x000fe2000810040e */
[----:B------:R-:W-:Y:S05]  /*11ea0*/  @!P2 BRA `(.L_x_195) ;  /* 0x000000000004a947 */ /* 0x000fea0003800000 */
[----:B------:R-:W-:Y:S01]  /*11eb0*/  BPT.TRAP 0x1 ;  /* 0x000000040000795c */ /* 0x000fe20000300000 */
.L_x_195:
[----:B------:R-:W1:Y:S02]  /*11ec0*/  SYNCS.PHASECHK.TRANS64.TRYWAIT P1, [UR6+0x344f8], R8 ;  /* 0x0344f808ff0075a7 */ /* 0x000e640008020146 */
[----:B-1----:R-:W-:Y:S05]  /*11ed0*/  @!P1 BRA `(.L_x_196) ;  /* 0x0000006000609947 */ /* 0x002fea0003800000 */
.L_x_389:
        /* <DEDUP_REMOVED lines=11> */
.L_x_199:
[----:B---34-:R-:W1:Y:S02]  /*11f90*/  LDC R2, c[0x0][0x828] ;  /* 0x00020a00ff027b82 */ /* 0x018e640000000800 */
[----:B-1----:R1:W-:Y:S02]  /*11fa0*/  SYNCS.ARRIVE.TRANS64.RED.A0TR RZ, [UR6+0x344d8], R2 ;  /* 0x0344d802ffff79a7 */ /* 0x0023e40008300406 */
.L_x_198:
[----:B------:R-:W-:Y:S05]  /*11fb0*/  BSYNC B0 ;  /* 0x0000000000007941 */ /* 0x000fea0003800000 */
.L_x_197:
[----:B------:R-:W-:Y:S05]  /*11fc0*/  @!P2 BRA `(.L_x_200) ;  /* 0x000000000004a947 */ /* 0x000fea0003800000 */
[----:B------:R-:W-:Y:S01]  /*11fd0*/  BPT.TRAP 0x1 ;  /* 0x000000040000795c */ /* 0x000fe20000300000 */
.L_x_200:
[----:B------:R-:W-:Y:S02]  /*11fe0*/  UIADD3 UR33, UR6, 0x344d8, URZ ;  /* 0x000344d806217890 */ /* 0x000fe4000fffe03f */
[----:B------:R-:W-:Y:S02]  /*11ff0*/  UIADD3 UR23, UR19, 0x20, URZ ;  /* 0x0000002013177890 */ /* 0x000fe4000fffe03f */
[----:B------:R-:W-:-:S09]  /*12000*/  UPRMT UR36, UR58, 0x654, UR33 ;  /* 0x000006543a247896 */ /* 0x000fd20008000021 */
[----:B------:R-:W-:Y:S01]  /*12010*/  SYNCS.ARRIVE.TRANS64.RED.A1T0 RZ, [UR36], RZ ;  /* 0x000000ffffff79a7 */ /* 0x000fe20008100424 */
[----:B------:R-:W-:Y:S05]  /*12020*/  @!P2 BRA `(.L_x_201) ;  /* 0x000000000004a947 */ /* 0x000fea0003800000 */
[----:B------:R-:W-:Y:S01]  /*12030*/  BPT.TRAP 0x1 ;  /* 0x000000040000795c */ /* 0x000fe20000300000 */
.L_x_201:
[----:B-1-34-:R-:W-:-:S04]  /*12040*/  SHF.L.U32 R2, RZ, 0x1f, RZ ;  /* 0x0000001fff027819 */ /* 0x01afc800000006ff */
[----:B------:R-:W1:Y:S02]  /*12050*/  SYNCS.PHASECHK.TRANS64.TRYWAIT P1, [UR6+0x344e0], R2 ;  /* 0x0344e002ff0075a7 */ /* 0x000e640008020146 */
[----:B-1----:R-:W-:Y:S05]  /*12060*/  @!P1 BRA `(.L_x_202) ;  /* 0x0000006000149947 */ /* 0x002fea0003800000 */
.L_x_390:
[----:B------:R-:W-:Y:S04]  /*12070*/  BSSY B0, `(.L_x_203) ;  /* 0x000000b000007945 */ /* 0x000fe80003800000 */
[----:B------:R-:W-:Y:S05]  /*12080*/  @P0 BRA `(.L_x_204) ;  /* 0x0000000000240947 */ /* 0x000fea0003800000 */
[----:B------:R-:W-:Y:S01]  /*12090*/  UIADD3 UR20, UR6, 0x30000, URZ ;  /* 0x0003000006147890 */ /* 0x000fe2000fffe03f */
[----:B------:R-:W-:Y:S01]  /*120a0*/  UMOV UR16, 0x0 ;  /* 0x0000000000107882 */ /* 0x000fe20000000000 */
[----:B------:R-:W-:Y:S01]  /*120b0*/  UMOV UR17, 0x10000000 ;  /* 0x1000000000117882 */ /* 0x000fe20000000000 */
[----:B------:R-:W-:-:S06]  /*120c0*/  UMOV UR22, UR18 ;  /* 0x0000001200167c82 */ /* 0x000fcc0008000000 */
[----:B------:R3:W-:Y:S02]  /*120d0*/  UTMALDG.2D [UR20], [UR12], desc[UR16] ;  /* 0x000010140c0075b4 */ /* 0x0007e40008009000 */
[----:B---3--:R-:W-:Y:S05]  /*120e0*/  @!P2 BRA `(.L_x_205) ;  /* 0x000000000004a947 */ /* 0x008fea0003800000 */
[----:B------:R-:W-:Y:S01]  /*120f0*/  BPT.TRAP 0x1 ;  /* 0x000000040000795c */ /* 0x000fe20000300000 */
.L_x_205:
[----:B-12---:R-:W1:Y:S02]  /*12100*/  LDC R3, c[0x0][0x828] ;  /* 0x00020a00ff037b82 */ /* 0x006e640000000800 */
[----:B-1----:R3:W-:Y:S02]  /*12110*/  SYNCS.ARRIVE.TRANS64.RED.A0TR RZ, [UR6+0x344c0], R3 ;  /* 0x0344c003ffff79a7 */ /* 0x0027e40008300406 */
.L_x_204:
[----:B------:R-:W-:Y:S05]  /*12120*/  BSYNC B0 ;  /* 0x0000000000007941 */ /* 0x000fea0003800000 */
.L_x_203:
[----:B------:R-:W-:Y:S05]  /*12130*/  @!P2 BRA `(.L_x_206) ;  /* 0x000000000004a947 */ /* 0x000fea0003800000 */
[----:B------:R-:W-:Y:S01]  /*12140*/  BPT.TRAP 0x1 ;  /* 0x000000040000795c */ /* 0x000fe20000300000 */
.L_x_206:
[----:B------:R-:W-:Y:S01]  /*12150*/  SYNCS.ARRIVE.TRANS64.RED.A1T0 RZ, [UR15], RZ ;  /* 0x000000ffffff79a7 */ /* 0x000fe2000810040f */
[----:B------:R-:W-:Y:S05]  /*12160*/  @!P2 BRA `(.L_x_207) ;  /* 0x000000000004a947 */ /* 0x000fea0003800000 */
[----:B------:R-:W-:Y:S01]  /*12170*/  BPT.TRAP 0x1 ;  /* 0x000000040000795c */ /* 0x000fe20000300000 */
.L_x_207:
[----:B------:R-:W4:Y:S02]  /*12180*/  SYNCS.PHASECHK.TRANS64.TRYWAIT P1, [UR6+0x344e8], R2 ;  /* 0x0344e802ff0075a7 */ /* 0x000f240008020146 */
[----:B----4-:R-:W-:Y:S05]  /*12190*/  @!P1 BRA `(.L_x_208) ;  /* 0x0000005c00e09947 */ /* 0x010fea0003800000 */
.L_x_391:
[----:B------:R-:W-:Y:S04]  /*121a0*/  BSSY B0, `(.L_x_209) ;  /* 0x000000c000007945 */ /* 0x000fe80003800000 */
[----:B------:R-:W-:Y:S05]  /*121b0*/  @P0 BRA `(.L_x_210) ;  /* 0x0000000000280947 */ /* 0x000fea0003800000 */
        /* <DEDUP_REMOVED lines=8> */
.L_x_211:
[----:B-123--:R-:W1:Y:S02]  /*12240*/  LDC R3, c[0x0][0x828] ;  /* 0x00020a00ff037b82 */ /* 0x00ee640000000800 */
[----:B-1----:R4:W-:Y:S02]  /*12250*/  SYNCS.ARRIVE.TRANS64.RED.A0TR RZ, [UR6+0x344c8], R3 ;  /* 0x0344c803ffff79a7 */ /* 0x0029e40008300406 */
.L_x_210:
[----:B------:R-:W-:Y:S05]  /*12260*/  BSYNC B0 ;  /* 0x0000000000007941 */ /* 0x000fea0003800000 */
.L_x_209:
[----:B------:R-:W-:Y:S05]  /*12270*/  @!P2 BRA `(.L_x_212) ;  /* 0x000000000004a947 */ /* 0x000fea0003800000 */
[----:B------:R-:W-:Y:S01]  /*12280*/  BPT.TRAP 0x1 ;  /* 0x000000040000795c */ /* 0x000fe20000300000 */
.L_x_212:
[----:B------:R-:W-:Y:S01]  /*12290*/  SYNCS.ARRIVE.TRANS64.RED.A1T0 RZ, [UR7], RZ ;  /* 0x000000ffffff79a7 */ /* 0x000fe20008100407 */
[----:B------:R-:W-:Y:S05]  /*122a0*/  @!P2 BRA `(.L_x_213) ;  /* 0x000000000004a947 */ /* 0x000fea0003800000 */
[----:B------:R-:W-:Y:S01]  /*122b0*/  BPT.TRAP 0x1 ;  /* 0x000000040000795c */ /* 0x000fe20000300000 */
.L_x_213:
[----:B------:R-:W1:Y:S02]  /*122c0*/  SYNCS.PHASECHK.TRANS64.TRYWAIT P1, [UR6+0x344f0], R2 ;  /* 0x0344f002ff0075a7 */ /* 0x000e640008020146 */
[----:B-1----:R-:W-:Y:S05]  /*122d0*/  @!P1 BRA `(.L_x_214) ;  /* 0x0000005c00a89947 */ /* 0x002fea0003800000 */
.L_x_392:
        /* <DEDUP_REMOVED lines=10> */
.L_x_217:
[----:B--234-:R-:W1:Y:S02]  /*12380*/  LDC R3, c[0x0][0x828] ;  /* 0x00020a00ff037b82 */ /* 0x01ce640000000800 */
[----:B-1----:R1:W-:Y:S02]  /*12390*/  SYNCS.ARRIVE.TRANS64.RED.A0TR RZ, [UR6+0x344d0], R3 ;  /* 0x0344d003ffff79a7 */ /* 0x0023e40008300406 */
.L_x_216:
[----:B------:R-:W-:Y:S05]  /*123a0*/  BSYNC B0 ;  /* 0x0000000000007941 */ /* 0x000fea0003800000 */
.L_x_215:
[----:B------:R-:W-:Y:S05]  /*123b0*/  @!P2 BRA `(.L_x_218) ;  /* 0x000000000004a947 */ /* 0x000fea0003800000 */
[----:B------:R-:W-:Y:S01]  /*123c0*/  BPT.TRAP 0x1 ;  /* 0x000000040000795c */ /* 0x000fe20000300000 */
.L_x_218:
[----:B------:R-:W-:Y:S01]  /*123d0*/  SYNCS.ARRIVE.TRANS64.RED.A1T0 RZ, [UR14], RZ ;  /* 0x000000ffffff79a7 */ /* 0x000fe2000810040e */
[----:B------:R-:W-:Y:S05]  /*123e0*/  @!P2 BRA `(.L_x_219) ;  /* 0x000000000004a947 */ /* 0x000fea0003800000 */
[----:B------:R-:W-:Y:S01]  /*123f0*/  BPT.TRAP 0x1 ;  /* 0x000000040000795c */ /* 0x000fe20000300000 */
.L_x_219:
[----:B------:R-:W1:Y:S02]  /*12400*/  SYNCS.PHASECHK.TRANS64.TRYWAIT P1, [UR6+0x344f8], R2 ;  /* 0x0344f802ff0075a7 */ /* 0x000e640008020146 */
[----:B-1----:R-:W-:Y:S05]  /*12410*/  @!P1 BRA `(.L_x_220) ;  /* 0x0000005c00709947 */ /* 0x002fea0003800000 */
.L_x_393:
        /* <DEDUP_REMOVED lines=10> */
.L_x_223:
[----:B--234-:R-:W1:Y:S02]  /*124c0*/  LDC R3, c[0x0][0x828] ;  /* 0x00020a00ff037b82 */ /* 0x01ce640000000800 */
[----:B-1----:R1:W-:Y:S02]  /*124d0*/  SYNCS.ARRIVE.TRANS64.RED.A0TR RZ, [UR6+0x344d8], R3 ;  /* 0x0344d803ffff79a7 */ /* 0x0023e40008300406 */
.L_x_222:
[----:B------:R-:W-:Y:S05]  /*124e0*/  BSYNC B0 ;  /* 0x0000000000007941 */ /* 0x000fea0003800000 */
.L_x_221:
[----:B------:R-:W-:Y:S05]  /*124f0*/  @!P2 BRA `(.L_x_224) ;  /* 0x000000000004a947 */ /* 0x000fea0003800000 */
[----:B------:R-:W-:Y:S01]  /*12500*/  BPT.TRAP 0x1 ;  /* 0x000000040000795c */ /* 0x000fe20000300000 */
.L_x_224:
[----:B------:R-:W-:Y:S01]  /*12510*/  SYNCS.ARRIVE.TRANS64.RED.A1T0 RZ, [UR36], RZ ;  /* 0x000000ffffff79a7 */ /* 0x000fe20008100424 */
[----:B------:R-:W-:Y:S01]  /*12520*/  UIADD3 UR23, UR19, 0x40, URZ ;  /* 0x0000004013177890 */ /* 0x000fe2000fffe03f */
[----:B------:R-:W-:Y:S11]  /*12530*/  @!P2 BRA `(.L_x_225) ;  /* 0x000000000004a947 */ /* 0x000ff60003800000 */
[----:B------:R-:W-:Y:S01]  /*12540*/  BPT.TRAP 0x1 ;  /* 0x000000040000795c */ /* 0x000fe20000300000 */
.L_x_225:
[----:B------:R-:W1:Y:S02]  /*12550*/  SYNCS.PHASECHK.TRANS64.TRYWAIT P1, [UR6+0x344e0], R8 ;  /* 0x0344e008ff0075a7 */ /* 0x000e640008020146 */
[----:B-1----:R-:W-:Y:S05]  /*12560*/  @!P1 BRA `(.L_x_226) ;  /* 0x0000005c00349947 */ /* 0x002fea0003800000 */
.L_x_394:
[----:B------:R-:W-:Y:S04]  /*12570*/  BSSY B0, `(.L_x_227) ;  /* 0x000000b000007945 */ /* 0x000fe80003800000 */
[----:B------:R-:W-:Y:S05]  /*12580*/  @P0 BRA `(.L_x_228) ;  /* 0x0000000000240947 */ /* 0x000fea0003800000 */
[----:B------:R-:W-:Y:S01]  /*12590*/  UIADD3 UR20, UR6, 0x30000, URZ ;  /* 0x0003000006147890 */ /* 0x000fe2000fffe03f */
[----:B------:R-:W-:Y:S01]  /*125a0*/  UMOV UR16, 0x0 ;  /* 0x0000000000107882 */ /* 0x000fe20000000000 */
[----:B------:R-:W-:Y:S01]  /*125b0*/  UMOV UR17, 0x10000000 ;  /* 0x1000000000117882 */ /* 0x000fe20000000000 */
[----:B------:R-:W-:-:S06]  /*125c0*/  UMOV UR22, UR18 ;  /* 0x0000001200167c82 */ /* 0x000fcc0008000000 */
[----:B------:R1:W-:Y:S02]  /*125d0*/  UTMALDG.2D [UR20], [UR12], desc[UR16] ;  /* 0x000010140c0075b4 */ /* 0x0003e40008009000 */
[----:B-1----:R-:W-:Y:S05]  /*125e0*/  @!P2 BRA `(.L_x_229) ;  /* 0x000000000004a947 */ /* 0x002fea0003800000 */
[----:B------:R-:W-:Y:S01]  /*125f0*/  BPT.TRAP 0x1 ;  /* 0x000000040000795c */ /* 0x000fe20000300000 */
.L_x_229:
[----:B--234-:R-:W1:Y:S02]  /*12600*/  LDC R3, c[0x0][0x828] ;  /* 0x00020a00ff037b82 */ /* 0x01ce640000000800 */
[----:B-1----:R1:W-:Y:S02]  /*12610*/  SYNCS.ARRIVE.TRANS64.RED.A0TR RZ, [UR6+0x344c0], R3 ;  /* 0x0344c003ffff79a7 */ /* 0x0023e40008300406 */
.L_x_228:
[----:B------:R-:W-:Y:S05]  /*12620*/  BSYNC B0 ;  /* 0x0000000000007941 */ /* 0x000fea0003800000 */
.L_x_227:
[----:B------:R-:W-:Y:S05]  /*12630*/  @!P2 BRA `(.L_x_230) ;  /* 0x000000000004a947 */ /* 0x000fea0003800000 */
[----:B------:R-:W-:Y:S01]  /*12640*/  BPT.TRAP 0x1 ;  /* 0x000000040000795c */ /* 0x000fe20000300000 */
.L_x_230:
[----:B------:R-:W-:Y:S01]  /*12650*/  SYNCS.ARRIVE.TRANS64.RED.A1T0 RZ, [UR15], RZ ;  /* 0x000000ffffff79a7 */ /* 0x000fe2000810040f */
[----:B------:R-:W-:Y:S05]  /*12660*/  @!P2 BRA `(.L_x_231) ;  /* 0x000000000004a947 */ /* 0x000fea0003800000 */
[----:B------:R-:W-:Y:S01]  /*12670*/  BPT.TRAP 0x1 ;  /* 0x000000040000795c */ /* 0x000fe20000300000 */
.L_x_231:
[----:B------:R-:W1:Y:S02]  /*12680*/  SYNCS.PHASECHK.TRANS64.TRYWAIT P1, [UR6+0x344e8], R8 ;  /* 0x0344e808ff0075a7 */ /* 0x000e640008020146 */
[----:B-1----:R-:W-:Y:S05]  /*12690*/  @!P1 BRA `(.L_x_232) ;  /* 0x0000005c00009947 */ /* 0x002fea0003800000 */
.L_x_395:
        /* <DEDUP_REMOVED lines=10> */
.L_x_235:
[----:B--234-:R-:W1:Y:S02]  /*12740*/  LDC R3, c[0x0][0x828] ;  /* 0x00020a00ff037b82 */ /* 0x01ce640000000800 */
[----:B-1----:R1:W-:Y:S02]  /*12750*/  SYNCS.ARRIVE.TRANS64.RED.A0TR RZ, [UR6+0x344c8], R3 ;  /* 0x0344c803ffff79a7 */ /* 0x0023e40008300406 */
.L_x_234:
[----:B------:R-:W-:Y:S05]  /*12760*/  BSYNC B0 ;  /* 0x0000000000007941 */ /* 0x000fea0003800000 */
.L_x_233:
[----:B------:R-:W-:Y:S05]  /*12770*/  @!P2 BRA `(.L_x_236) ;  /* 0x000000000004a947 */ /* 0x000fea0003800000 */
[----:B------:R-:W-:Y:S01]  /*12780*/  BPT.TRAP 0x1 ;  /* 0x000000040000795c */ /* 0x000fe20000300000 */
.L_x_236:
[----:B------:R-:W-:Y:S01]  /*12790*/  SYNCS.ARRIVE.TRANS64.RED.A1T0 RZ, [UR7], RZ ;  /* 0x000000ffffff79a7 */ /* 0x000fe20008100407 */
[----:B------:R-:W-:Y:S05]  /*127a0*/  @!P2 BRA `(.L_x_237) ;  /* 0x000000000004a947 */ /* 0x000fea0003800000 */
[----:B------:R-:W-:Y:S01]  /*127b0*/  BPT.TRAP 0x1 ;  /* 0x000000040000795c */ /* 0x000fe20000300000 */
.L_x_237:
[----:B------:R-:W1:Y:S02]  /*127c0*/  SYNCS.PHASECHK.TRANS64.TRYWAIT P1, [UR6+0x344f0], R8 ;  /* 0x0344f008ff0075a7 */ /* 0x000e640008020146 */
[----:B-1----:R-:W-:Y:S05]  /*127d0*/  @!P1 BRA `(.L_x_238) ;  /* 0x0000005800c89947 */ /* 0x002fea0003800000 */
.L_x_396:
        /* <DEDUP_REMOVED lines=10> */
.L_x_241:
[----:B--234-:R-:W1:Y:S02]  /*12880*/  LDC R3, c[0x0][0x828] ;  /* 0x00020a00ff037b82 */ /* 0x01ce640000000800 */
[----:B-1----:R1:W-:Y:S02]  /*12890*/  SYNCS.ARRIVE.TRANS64.RED.A0TR RZ, [UR6+0x344d0], R3 ;  /* 0x0344d003ffff79a7 */ /* 0x0023e40008300406 */
.L_x_240:
[----:B------:R-:W-:Y:S05]  /*128a0*/  BSYNC B0 ;  /* 0x0000000000007941 */ /* 0x000fea0003800000 */
.L_x_239:
[----:B------:R-:W-:Y:S05]  /*128b0*/  @!P2 BRA `(.L_x_242) ;  /* 0x000000000004a947 */ /* 0x000fea0003800000 */
[----:B------:R-:W-:Y:S01]  /*128c0*/  BPT.TRAP 0x1 ;  /* 0x000000040000795c */ /* 0x000fe20000300000 */
.L_x_242:
[----:B------:R-:W-:Y:S01]  /*128d0*/  SYNCS.ARRIVE.TRANS64.RED.A1T0 RZ, [UR14], RZ ;  /* 0x000000ffffff79a7 */ /* 0x000fe2000810040e */
[----:B------:R-:W-:Y:S05]  /*128e0*/  @!P2 BRA `(.L_x_243) ;  /* 0x000000000004a947 */ /* 0x000fea0003800000 */
[----:B------:R-:W-:Y:S01]  /*128f0*/  BPT.TRAP 0x1 ;  /* 0x000000040000795c */ /* 0x000fe20000300000 */
.L_x_243:
[----:B------:R-:W1:Y:S02]  /*12900*/  SYNCS.PHASECHK.TRANS64.TRYWAIT P1, [UR6+0x344f8], R8 ;  /* 0x0344f808ff0075a7 */ /* 0x000e640008020146 */
[----:B-1----:R-:W-:Y:S05]  /*12910*/  @!P1 BRA `(.L_x_244) ;  /* 0x0000005800909947 */ /* 0x002fea0003800000 */
.L_x_397:
        /* <DEDUP_REMOVED lines=10> */
.L_x_247:
[----:B--234-:R-:W1:Y:S02]  /*129c0*/  LDC R3, c[0x0][0x828] ;  /* 0x00020a00ff037b82 */ /* 0x01ce640000000800 */
[----:B-1----:R1:W-:Y:S02]  /*129d0*/  SYNCS.ARRIVE.TRANS64.RED.A0TR RZ, [UR6+0x344d8], R3 ;  /* 0x0344d803ffff79a7 */ /* 0x0023e40008300406 */
.L_x_246:
[----:B------:R-:W-:Y:S05]  /*129e0*/  BSYNC B0 ;  /* 0x0000000000007941 */ /* 0x000fea0003800000 */
.L_x_245:
[----:B------:R-:W-:Y:S05]  /*129f0*/  @!P2 BRA `(.L_x_248) ;  /* 0x000000000004a947 */ /* 0x000fea0003800000 */
[----:B------:R-:W-:Y:S01]  /*12a00*/  BPT.TRAP 0x1 ;  /* 0x000000040000795c */ /* 0x000fe20000300000 */
.L_x_248:
[----:B------:R-:W-:Y:S01]  /*12a10*/  SYNCS.ARRIVE.TRANS64.RED.A1T0 RZ, [UR36], RZ ;  /* 0x000000ffffff79a7 */ /* 0x000fe20008100424 */
[----:B------:R-:W-:Y:S01]  /*12a20*/  UIADD3 UR19, UR19, 0x60, URZ ;  /* 0x0000006013137890 */ /* 0x000fe2000fffe03f */
[----:B------:R-:W-:Y:S11]  /*12a30*/  @!P2 BRA `(.L_x_249) ;  /* 0x000000000004a947 */ /* 0x000ff60003800000 */
[----:B------:R-:W-:Y:S01]  /*12a40*/  BPT.TRAP 0x1 ;  /* 0x000000040000795c */ /* 0x000fe20000300000 */
.L_x_249:
[----:B------:R-:W1:Y:S02]  /*12a50*/  SYNCS.PHASECHK.TRANS64.TRYWAIT P1, [UR6+0x344e0], R2 ;  /* 0x0344e002ff0075a7 */ /* 0x000e640008020146 */
[----:B-1----:R-:W-:Y:S05]  /*12a60*/  @!P1 BRA `(.L_x_250) ;  /* 0x0000005800549947 */ /* 0x002fea0003800000 */
.L_x_398:
        /* <DEDUP_REMOVED lines=9> */
.L_x_253:
[----:B--234-:R-:W1:Y:S02]  /*12b00*/  LDC R3, c[0x0][0x828] ;  /* 0x00020a00ff037b82 */ /* 0x01ce640000000800 */
[----:B-1----:R1:W-:Y:S02]  /*12b10*/  SYNCS.ARRIVE.TRANS64.RED.A0TR RZ, [UR6+0x344c0], R3 ;  /* 0x0344c003ffff79a7 */ /* 0x0023e40008300406 */
.L_x_252:
[----:B------:R-:W-:Y:S05]  /*12b20*/  BSYNC B0 ;  /* 0x0000000000007941 */ /* 0x000fea0003800000 */
.L_x_251:
[----:B------:R-:W-:Y:S05]  /*12b30*/  @!P2 BRA `(.L_x_254) ;  /* 0x000000000004a947 */ /* 0x000fea0003800000 */
[----:B------:R-:W-:Y:S01]  /*12b40*/  BPT.TRAP 0x1 ;  /* 0x000000040000795c */ /* 0x000fe20000300000 */
.L_x_254:
[----:B------:R-:W-:Y:S01]  /*12b50*/  SYNCS.ARRIVE.TRANS64.RED.A1T0 RZ, [UR15], RZ ;  /* 0x000000ffffff79a7 */ /* 0x000fe2000810040f */
[----:B------:R-:W-:Y:S05]  /*12b60*/  @!P2 BRA `(.L_x_255) ;  /* 0x000000000004a947 */ /* 0x000fea0003800000 */
[----:B------:R-:W-:Y:S01]  /*12b70*/  BPT.TRAP 0x1 ;  /* 0x000000040000795c */ /* 0x000fe20000300000 */
.L_x_255:
[----:B------:R-:W1:Y:S02]  /*12b80*/  SYNCS.PHASECHK.TRANS64.TRYWAIT P1, [UR6+0x344e8], R2 ;  /* 0x0344e802ff0075a7 */ /* 0x000e640008020146 */
[----:B-1----:R-:W-:Y:S05]  /*12b90*/  @!P1 BRA `(.L_x_256) ;  /* 0x0000005800209947 */ /* 0x002fea0003800000 */
.L_x_399:
[----:B------:R-:W-:Y:S04]  /*12ba0*/  BSSY B0, `(.L_x_257) ;  /* 0x000000d000007945 */ /* 0x000fe80003800000 */
[----:B------:R-:W-:Y:S05]  /*12bb0*/  @P0 BRA `(.L_x_258) ;  /* 0x00000000002c0947 */ /* 0x000fea0003800000 */
[----:B------:R-:W-:Y:S02]  /*12bc0*/  UIADD3 UR22, UR18, 0x40, URZ ;  /* 0x0000004012167890 */ /* 0x000fe4000fffe03f */
[----:B------:R-:W-:Y:S01]  /*12bd0*/  UIADD3 UR20, UR6, 0x31000, URZ ;  /* 0x0003100006147890 */ /* 0x000fe2000fffe03f */
[----:B------:R-:W-:Y:S01]  /*12be0*/  UMOV UR16, 0x0 ;  /* 0x0000000000107882 */ /* 0x000fe20000000000 */
[----:B------:R-:W-:Y:S01]  /*12bf0*/  UMOV UR17, 0x10000000 ;  /* 0x1000000000117882 */ /* 0x000fe20000000000 */
[----:B------:R-:W-:Y:S01]  /*12c00*/  UMOV UR21, UR25 ;  /* 0x0000001900157c82 */ /* 0x000fe20008000000 */
[----:B------:R-:W-:-:S05]  /*12c10*/  UMOV UR23, UR19 ;  /* 0x0000001300177c82 */ /* 0x000fca0008000000 */
[----:B------:R1:W-:Y:S02]  /*12c20*/  UTMALDG.2D [UR20], [UR12], desc[UR16] ;  /* 0x000010140c0075b4 */ /* 0x0003e40008009000 */
[----:B-1----:R-:W-:Y:S05]  /*12c30*/  @!P2 BRA `(.L_x_259) ;  /* 0x000000000004a947 */ /* 0x002fea0003800000 */
[----:B------:R-:W-:Y:S01]  /*12c40*/  BPT.TRAP 0x1 ;  /* 0x000000040000795c */ /* 0x000fe20000300000 */
.L_x_259:
[----:B--234-:R-:W1:Y:S02]  /*12c50*/  LDC R3, c[0x0][0x828] ;  /* 0x00020a00ff037b82 */ /* 0x01ce640000000800 */
[----:B-1----:R1:W-:Y:S02]  /*12c60*/  SYNCS.ARRIVE.TRANS64.RED.A0TR RZ, [UR6+0x344c8], R3 ;  /* 0x0344c803ffff79a7 */ /* 0x0023e40008300406 */
.L_x_258:
[----:B------:R-:W-:Y:S05]  /*12c70*/  BSYNC B0 ;  /* 0x0000000000007941 */ /* 0x000fea0003800000 */
.L_x_257:
[----:B------:R-:W-:Y:S05]  /*12c80*/  @!P2 BRA `(.L_x_260) ;  /* 0x000000000004a947 */ /* 0x000fea0003800000 */
[----:B------:R-:W-:Y:S01]  /*12c90*/  BPT.TRAP 0x1 ;  /* 0x000000040000795c */ /* 0x000fe20000300000 */
.L_x_260:
[----:B------:R-:W-:Y:S01]  /*12ca0*/  SYNCS.ARRIVE.TRANS64.RED.A1T0 RZ, [UR7], RZ ;  /* 0x000000ffffff79a7 */ /* 0x000fe20008100407 */
[----:B------:R-:W-:Y:S05]  /*12cb0*/  @!P2 BRA `(.L_x_261) ;  /* 0x000000000004a947 */ /* 0x000fea0003800000 */
[----:B------:R-:W-:Y:S01]  /*12cc0*/  BPT.TRAP 0x1 ;  /* 0x000000040000795c */ /* 0x000fe20000300000 */
.L_x_261:
[----:B------:R-:W1:Y:S02]  /*12cd0*/  SYNCS.PHASECHK.TRANS64.TRYWAIT P1, [UR6+0x344f0], R2 ;  /* 0x0344f002ff0075a7 */ /* 0x000e640008020146 */
[----:B-1----:R-:W-:Y:S05]  /*12ce0*/  @!P1 BRA `(.L_x_262) ;  /* 0x0000005400e49947 */ /* 0x002fea0003800000 */
.L_x_400:
        /* <DEDUP_REMOVED lines=11> */
.L_x_265:
[----:B--234-:R-:W1:Y:S02]  /*12da0*/  LDC R3, c[0x0][0x828] ;  /* 0x00020a00ff037b82 */ /* 0x01ce640000000800 */
[----:B-1----:R1:W-:Y:S02]  /*12db0*/  SYNCS.ARRIVE.TRANS64.RED.A0TR RZ, [UR6+0x344d0], R3 ;  /* 0x0344d003ffff79a7 */ /* 0x0023e40008300406 */
.L_x_264:
[----:B------:R-:W-:Y:S05]  /*12dc0*/  BSYNC B0 ;  /* 0x0000000000007941 */ /* 0x000fea0003800000 */
.L_x_263:
[----:B------:R-:W-:Y:S05]  /*12dd0*/  @!P2 BRA `(.L_x_266) ;  /* 0x000000000004a947 */ /* 0x000fea0003800000 */
[----:B------:R-:W-:Y:S01]  /*12de0*/  BPT.TRAP 0x1 ;  /* 0x000000040000795c */ /* 0x000fe20000300000 */
.L_x_266:
[----:B------:R-:W-:Y:S01]  /*12df0*/  SYNCS.ARRIVE.TRANS64.RED.A1T0 RZ, [UR14], RZ ;  /* 0x000000ffffff79a7 */ /* 0x000fe2000810040e */
[----:B------:R-:W-:Y:S05]  /*12e00*/  @!P2 BRA `(.L_x_267) ;  /* 0x000000000004a947 */ /* 0x000fea0003800000 */
[----:B------:R-:W-:Y:S01]  /*12e10*/  BPT.TRAP 0x1 ;  /* 0x000000040000795c */ /* 0x000fe20000300000 */
.L_x_267:
[----:B------:R-:W1:Y:S02]  /*12e20*/  SYNCS.PHASECHK.TRANS64.TRYWAIT P1, [UR6+0x344f8], R2 ;  /* 0x0344f802ff0075a7 */ /* 0x000e640008020146 */
[----:B-1----:R-:W-:Y:S05]  /*12e30*/  @!P1 BRA `(.L_x_268) ;  /* 0x0000005400a89947 */ /* 0x002fea0003800000 */
.L_x_401:
        /* <DEDUP_REMOVED lines=11> */
.L_x_271:
[----:B------:R-:W1:Y:S02]  /*12ef0*/  LDC R2, c[0x0][0x828] ;  /* 0x00020a00ff027b82 */ /* 0x000e640000000800 */
[----:B-1----:R1:W-:Y:S02]  /*12f00*/  SYNCS.ARRIVE.TRANS64.RED.A0TR RZ, [UR6+0x344d8], R2 ;  /* 0x0344d802ffff79a7 */ /* 0x0023e40008300406 */
.L_x_270:
[----:B------:R-:W-:Y:S05]  /*12f10*/  BSYNC B0 ;  /* 0x0000000000007941 */ /* 0x000fea0003800000 */
.L_x_269:
[----:B------:R-:W-:Y:S05]  /*12f20*/  @!P2 BRA `(.L_x_272) ;  /* 0x000000000004a947 */ /* 0x000fea0003800000 */
[----:B------:R-:W-:Y:S01]  /*12f30*/  BPT.TRAP 0x1 ;  /* 0x000000040000795c */ /* 0x000fe20000300000 */
.L_x_272:
[----:B------:R-:W-:Y:S01]  /*12f40*/  ISETP.NE.AND P0, PT, R7, RZ, PT ;  /* 0x000000ff0700720c */ /* 0x000fe20003f05270 */
[----:B------:R-:W-:Y:S01]  /*12f50*/  SYNCS.ARRIVE.TRANS64.RED.A1T0 RZ, [UR36], RZ ;  /* 0x000000ffffff79a7 */ /* 0x000fe20008100424 */
[CC--:B------:R-:W-:Y:S02]  /*12f60*/  ISETP.NE.AND P3, PT, R18.reuse, R6.reuse, PT ;  /* 0x000000061200720c */ /* 0x0c0fe40003f65270 */
[----:B------:R-:W-:-:S13]  /*12f70*/  ISETP.EQ.OR P0, PT, R18, R6, !P0 ;  /* 0x000000061200720c */ /* 0x000fda0004702670 */
[----:B------:R-:W-:Y:S05]  /*12f80*/  @P0 BRA `(.L_x_273) ;  /* 0x0000000400040947 */ /* 0x000fea0003800000 */
[----:B------:R-:W-:Y:S01]  /*12f90*/  ELECT P0, URZ, PT ;  /* 0x00000000003f782f */ /* 0x000fe20003800000 */
[----:B------:R-:W-:-:S12]  /*12fa0*/  BSSY B0, `(.L_x_274) ;  /* 0x0000032000007945 */ /* 0x000fd80003800000 */
[----:B------:R-:W-:Y:S05]  /*12fb0*/  @!P0 BRA `(.L_x_275) ;  /* 0x0000000000c08947 */ /* 0x000fea0003800000 */
[----:B-1234-:R-:W1:Y:S08]  /*12fc0*/  LDC.64 R2, c[0x0][0x290] ;  /* 0x0000a400ff027b82 */ /* 0x01ee700000000a00 */
[----:B------:R-:W2:Y:S08]  /*12fd0*/  LDC.64 R10, c[0x0][0x808] ;  /* 0x00020200ff0a7b82 */ /* 0x000eb00000000a00 */
[----:B------:R-:W3:Y:S01]  /*12fe0*/  LDC.64 R14, c[0x0][0x810] ;  /* 0x00020400ff0e7b82 */ /* 0x000ee20000000a00 */
[----:B-1----:R-:W-:-:S05]  /*12ff0*/  IMAD.WIDE R2, R6, 0xc, R2 ;  /* 0x0000000c06027825 */ /* 0x002fca00078e0202 */
[----:B------:R1:W5:Y:S04]  /*13000*/  LDG.E R12, desc[UR38][R2.64] ;  /* 0x00000026020c7981 */ /* 0x000368000c1e1900 */
[----:B-----5:R1:W5:Y:S01]  /*13010*/  LDG.E R13, desc[UR38][R2.64+0x4] ;  /* 0x00000426020d7981 */ /* 0x020362000c1e1900 */
[----:B--2---:R-:W-:Y:S02]  /*13020*/  ISETP.NE.U32.AND P0, PT, R10, RZ, PT ;  /* 0x000000ff0a00720c */ /* 0x004fe40003f05070 */
[----:B------:R-:W-:Y:S02]  /*13030*/  SHF.R.S32.HI R9, RZ, 0x1f, R6 ;  /* 0x0000001fff097819 */ /* 0x000fe40000011406 */
[----:B------:R-:W-:Y:S02]  /*13040*/  ISETP.NE.AND.EX P0, PT, R11, RZ, PT, P0 ;  /* 0x000000ff0b00720c */ /* 0x000fe40003f05300 */
[----:B---3--:R-:W-:-:S04]  /*13050*/  ISETP.NE.U32.AND P1, PT, R14, RZ, PT ;  /* 0x000000ff0e00720c */ /* 0x008fc80003f25070 */
[----:B------:R-:W-:-:S07]  /*13060*/  ISETP.NE.AND.EX P1, PT, R15, RZ, PT, P1 ;  /* 0x000000ff0f00720c */ /* 0x000fce0003f25310 */
[----:B-1----:R-:W-:Y:S06]  /*13070*/  @!P0 BRA `(.L_x_276) ;  /* 0x0000000000108947 */ /* 0x002fec0003800000 */
[----:B------:R-:W-:-:S04]  /*13080*/  LEA R2, P0, R6, R10, 0x3 ;  /* 0x0000000a06027211 */ /* 0x000fc800078018ff */
[----:B------:R-:W-:-:S06]  /*13090*/  LEA.HI.X R3, R6, R11, R9, 0x3, P0 ;  /* 0x0000000b06037211 */ /* 0x000fcc00000f1c09 */
[----:B------:R-:W2:Y:S04]  /*130a0*/  LDG.E.64 R2, desc[UR38][R2.64] ;  /* 0x0000002602027981 */ /* 0x000ea8000c1e1b00 */
[----:B--2---:R1:W-:Y:S02]  /*130b0*/  STS.64 [UR5], R2 ;  /* 0x00000002ff007988 */ /* 0x0043e40008000a05 */
.L_x_276:
[----:B------:R-:W-:Y:S05]  /*130c0*/  @!P1 BRA `(.L_x_275) ;  /* 0x00000000007c9947 */ /* 0x000fea0003800000 */
[----:B-1----:R-:W-:-:S04]  /*130d0*/  LEA R2, P0, R6, R14, 0x3 ;  /* 0x0000000e06027211 */ /* 0x002fc800078018ff */
[----:B------:R-:W-:Y:S02]  /*130e0*/  LEA.HI.X R3, R6, R15, R9, 0x3, P0 ;  /* 0x0000000f06037211 */ /* 0x000fe400000f1c09 */
[----:B------:R-:W1:Y:S04]  /*130f0*/  LDS R9, [UR5+0x1c] ;  /* 0x00001c05ff097984 */ /* 0x000e680008000800 */
[----:B------:R-:W2:Y:S01]  /*13100*/  LDG.E.64 R2, desc[UR38][R2.64] ;  /* 0x0000002602027981 */ /* 0x000ea2000c1e1b00 */
[----:B------:R-:W-:Y:S01]  /*13110*/  MOV R18, UR5 ;  /* 0x0000000500127c02 */ /* 0x000fe20008000f00 */
[----:B-----5:R-:W-:Y:S01]  /*13120*/  VIADD R13, R13, 0xffffffff ;  /* 0xffffffff0d0d7836 */ /* 0x020fe20000000000 */
[----:B------:R-:W-:Y:S02]  /*13130*/  IADD3 R12, R12, -0x1, RZ ;  /* 0xffffffff0c0c7810 */ /* 0x000fe40007ffe0ff */
[----:B------:R-:W-:-:S02]  /*13140*/  CS2R R14, SRZ ;  /* 0x00000000000e7805 */ /* 0x000fc4000001ff00 */
[----:B------:R-:W-:Y:S01]  /*13150*/  SHF.R.U64 R18, R18, 0x4, RZ ;  /* 0x0000000412127819 */ /* 0x000fe200000012ff */
[----:B------:R-:W-:Y:S04]  /*13160*/  STS [UR5+0x30], RZ ;  /* 0x000030ffff007988 */ /* 0x000fe80008000805 */
[----:B------:R-:W-:Y:S04]  /*13170*/  STS.128 [UR5+0x20], R12 ;  /* 0x0000200cff007988 */ /* 0x000fe80008000c05 */
        /* <DEDUP_REMOVED lines=10> */
[----:B------:R-:W-:Y:S04]  /*13220*/  STS [UR5+0x1c], R9 ;  /* 0x00001c09ff007988 */ /* 0x000fe80008000805 */
[----:B------:R-:W1:Y:S02]  /*13230*/  LDS R10, [UR5+0x1c] ;  /* 0x00001c05ff0a7984 */ /* 0x000e640008000800 */
[----:B-1----:R-:W-:-:S05]  /*13240*/  LOP3.LUT R10, R10, 0xf0, RZ, 0xb8, !PT ;  /* 0x000000f00a0a7812 */ /* 0x002fca00078eb8ff */
[----:B------:R-:W-:Y:S04]  /*13250*/  STS [UR5+0x1c], R10 ;  /* 0x00001c0aff007988 */ /* 0x000fe80008000805 */
[----:B------:R-:W1:Y:S02]  /*13260*/  LDS R11, [UR5+0x1c] ;  /* 0x00001c05ff0b7984 */ /* 0x000e640008000800 */
[----:B-1----:R-:W-:-:S05]  /*13270*/  LOP3.LUT R19, R11, 0xf00, RZ, 0xb8, !PT ;  /* 0x00000f000b137812 */ /* 0x002fca00078eb8ff */
[----:B------:R-:W-:Y:S04]  /*13280*/  STS.64 [UR5+0x18], R18 ;  /* 0x00001812ff007988 */ /* 0x000fe80008000a05 */
[----:B------:R-:W1:Y:S02]  /*13290*/  LDS R11, [UR5+0x1c] ;  /* 0x00001c05ff0b7984 */ /* 0x000e640008000800 */
[----:B-1----:R-:W-:-:S05]  /*132a0*/  LOP3.LUT R2, R11, 0xf000, RZ, 0xb8, !PT ;  /* 0x0000f0000b027812 */ /* 0x002fca00078eb8ff */
[----:B------:R1:W-:Y:S02]  /*132b0*/  STS [UR5+0x1c], R2 ;  /* 0x00001c02ff007988 */ /* 0x0003e40008000805 */
.L_x_275:
[----:B------:R-:W-:Y:S05]  /*132c0*/  BSYNC B0 ;  /* 0x0000000000007941 */ /* 0x000fea0003800000 */
.L_x_274:
[----:B-1----:R-:W1:Y:S01]  /*132d0*/  S2R R2, SR_LANEID ;  /* 0x0000000000027919 */ /* 0x002e620000000000 */
[----:B------:R-:W-:Y:S01]  /*132e0*/  NOP ;  /* 0x0000000000007918 */ /* 0x000fe20000000000 */
[----:B------:R-:W-:Y:S01]  /*132f0*/  ELECT P0, URZ, PT ;  /* 0x00000000003f782f */ /* 0x000fe20003800000 */
[----:B------:R-:W-:Y:S01]  /*13300*/  BSSY B0, `(.L_x_277) ;  /* 0x0000008000007945 */ /* 0x000fe20003800000 */
[----:B-1----:R-:W-:-:S04]  /*13310*/  SHF.L.U32 R10, R2, 0x2, RZ ;  /* 0x00000002020a7819 */ /* 0x002fc800000006ff */
[----:B------:R-:W-:Y:S01]  /*13320*/  IADD3 R2, P1, R10, UR12, RZ ;  /* 0x0000000c0a027c10 */ /* 0x000fe2000ff3e0ff */
[----:B------:R1:W1:Y:S04]  /*13330*/  LDS R9, [R10+UR5] ;  /* 0x000000050a097984 */ /* 0x0002680008000800 */
[----:B--234-:R-:W-:Y:S02]  /*13340*/  IMAD.X R3, RZ, RZ, UR13, P1 ;  /* 0x0000000dff037e24 */ /* 0x01cfe400088e06ff */
[----:B------:R-:W-:Y:S06]  /*13350*/  @!P0 BRA `(.L_x_278) ;  /* 0x0000000000088947 */ /* 0x000fec0003800000 */
[----:B------:R0:W-:Y:S01]  /*13360*/  UTMACMDFLUSH ;  /* 0x00000000000079b7 */ /* 0x0001e20000000000 */
[----:B------:R-:W-:-:S04]  /*13370*/  DEPBAR.LE SB0, 0x0 ;  /* 0x000080000000791a */ /* 0x000fc80000000000 */
.L_x_278:
[----:B------:R-:W-:Y:S05]  /*13380*/  BSYNC B0 ;  /* 0x0000000000007941 */ /* 0x000fea0003800000 */
.L_x_277:
[----:B-1----:R1:W5:Y:S02]  /*13390*/  ATOMG.E.EXCH.STRONG.GPU PT, RZ, [R2], R9 ;  /* 0x0000000902ff73a8 */ /* 0x00236400041ee100 */
.L_x_273:
[----:B-1----:R-:W2:Y:S01]  /*133a0*/  LDL.LU R2, [R1+0x100] ;  /* 0x0001000001027983 */ /* 0x002ea20000300800 */
[----:B------:R-:W-:Y:S01]  /*133b0*/  ISETP.NE.AND P1, PT, R7, RZ, PT ;  /* 0x000000ff0700720c */ /* 0x000fe20003f25270 */
[----:B------:R-:W-:Y:S01]  /*133c0*/  IMAD.MOV.U32 R16, RZ, RZ, R4 ;  /* 0x000000ffff107224 */ /* 0x000fe200078e0004 */
[----:B------:R-:W-:Y:S01]  /*133d0*/  MOV R17, R5 ;  /* 0x0000000500117202 */ /* 0x000fe20000000f00 */
[----:B------:R-:W-:Y:S01]  /*133e0*/  IMAD.MOV.U32 R18, RZ, RZ, R6 ;  /* 0x000000ffff127224 */ /* 0x000fe200078e0006 */
[----:B--234-:R-:W-:Y:S02]  /*133f0*/  IADD3 R3, R2, 0x1, RZ ;  /* 0x0000000102037810 */ /* 0x01cfe40007ffe0ff */
[----:B------:R-:W-:Y:S02]  /*13400*/  SEL R2, RZ, 0x1, !P3 ;  /* 0x00000001ff027807 */ /* 0x000fe40005800000 */
[----:B------:R-:W-:-:S04]  /*13410*/  ISETP.NE.AND P0, PT, R3, 0x8, PT ;  /* 0x000000080300780c */ /* 0x000fc80003f05270 */
[----:B------:R-:W-:Y:S02]  /*13420*/  SEL R3, R3, RZ, P0 ;  /* 0x000000ff03037207 */ /* 0x000fe40000000000 */
[----:B------:R-:W-:-:S03]  /*13430*/  SEL R9, RZ, 0x1, P0 ;  /* 0x00000001ff097807 */ /* 0x000fc60000000000 */
[----:B------:R1:W-:Y:S01]  /*13440*/  STL [R1+0x100], R3 ;  /* 0x0001000301007387 */ /* 0x0003e20000100800 */
[----:B------:R-:W-:Y:S01]  /*13450*/  LOP3.LUT R0, R0, R9, RZ, 0x3c, !PT ;  /* 0x0000000900007212 */ /* 0x000fe200078e3cff */
[----:B------:R-:W-:Y:S06]  /*13460*/  @P1 BRA `(.L_x_279) ;  /* 0xffffffe000a01947 */ /* 0x000fec000383ffff */
[----:B-----5:R-:W-:Y:S01]  /*13470*/  ELECT P0, URZ, PT ;  /* 0x00000000003f782f */ /* 0x020fe20003800000 */
[----:B------:R-:W-:-:S12]  /*13480*/  BSSY B0, `(.L_x_280) ;  /* 0x0000017000007945 */ /* 0x000fd80003800000 */
[----:B------:R-:W-:Y:S05]  /*13490*/  @!P0 BRA `(.L_x_281) ;  /* 0x0000000000548947 */ /* 0x000fea0003800000 */
[----:B------:R-:W-:Y:S05]  /*134a0*/  @!P2 BRA `(.L_x_282) ;  /* 0x000000000004a947 */ /* 0x000fea0003800000 */
[----:B------:R-:W-:Y:S01]  /*134b0*/  BPT.TRAP 0x1 ;  /* 0x000000040000795c */ /* 0x000fe20000300000 */
.L_x_282:
[----:B------:R-:W2:Y:S02]  /*134c0*/  SYNCS.PHASECHK.TRANS64.TRYWAIT P0, [UR6+0x344e0], R8 ;  /* 0x0344e008ff0075a7 */ /* 0x000ea40008000146 */
[----:B--2---:R-:W-:Y:S05]  /*134d0*/  @!P0 BRA `(.L_x_283) ;  /* 0x0000005000188947 */ /* 0x004fea0003800000 */
.L_x_402:
[----:B------:R-:W-:Y:S05]  /*134e0*/  @!P2 BRA `(.L_x_284) ;  /* 0x000000000004a947 */ /* 0x000fea0003800000 */
[----:B------:R-:W-:Y:S01]  /*134f0*/  BPT.TRAP 0x1 ;  /* 0x000000040000795c */ /* 0x000fe20000300000 */
.L_x_284:
[----:B------:R-:W2:Y:S02]  /*13500*/  SYNCS.PHASECHK.TRANS64.TRYWAIT P0, [UR6+0x344e8], R8 ;  /* 0x0344e808ff0075a7 */ /* 0x000ea40008000146 */
[----:B--2---:R-:W-:Y:S05]  /*13510*/  @!P0 BRA `(.L_x_285) ;  /* 0x0000005000208947 */ /* 0x004fea0003800000 */
.L_x_403:
[----:B------:R-:W-:Y:S05]  /*13520*/  @!P2 BRA `(.L_x_286) ;  /* 0x000000000004a947 */ /* 0x000fea0003800000 */
[----:B------:R-:W-:Y:S01]  /*13530*/  BPT.TRAP 0x1 ;  /* 0x000000040000795c */ /* 0x000fe20000300000 */
.L_x_286:
[----:B------:R-:W2:Y:S02]  /*13540*/  SYNCS.PHASECHK.TRANS64.TRYWAIT P0, [UR6+0x344f0], R8 ;  /* 0x0344f008ff0075a7 */ /* 0x000ea40008000146 */
[----:B--2---:R-:W-:Y:S05]  /*13550*/  @!P0 BRA `(.L_x_287) ;  /* 0x0000005000288947 */ /* 0x004fea0003800000 */
.L_x_404:
[----:B------:R-:W-:Y:S05]  /*13560*/  @!P2 BRA `(.L_x_288) ;  /* 0x000000000004a947 */ /* 0x000fea0003800000 */
[----:B------:R-:W-:Y:S01]  /*13570*/  BPT.TRAP 0x1 ;  /* 0x000000040000795c */ /* 0x000fe20000300000 */
.L_x_288:
[----:B------:R-:W-:-:S04]  /*13580*/  MOV R0, 0x1 ;  /* 0x0000000100007802 */ /* 0x000fc80000000f00 */
[----:B------:R-:W-:-:S07]  /*13590*/  SHF.L.U32 R0, R0, 0x1f, RZ ;  /* 0x0000001f00007819 */ /* 0x000fce00000006ff */
.L_x_289:
[----:B-1----:R-:W-:-:S04]  /*135a0*/  IMAD.U32 R3, RZ, RZ, UR6 ;  /* 0x00000006ff037e24 */ /* 0x002fc8000f8e00ff */
[----:B------:R1:W2:Y:S03]  /*135b0*/  SYNCS.PHASECHK.TRANS64.TRYWAIT P0, [R3+URZ+0x344f8], R0 ;  /* 0x0344f800030075a7 */ /* 0x0002a6000800017f */
[----:B--2---:R-:W-:Y:S05]  /*135c0*/  @!P0 NANOSLEEP.SYNCS 0x989680 ;  /* 0x009896800000895d */ /* 0x004fea0003900000 */
[----:B------:R-:W2:Y:S02]  /*135d0*/  @!P0 SYNCS.PHASECHK.TRANS64 P0, [R3+URZ+0x344f8], R0 ;  /* 0x0344f800030085a7 */ /* 0x000ea4000800007f */
[----:B--2---:R-:W-:Y:S05]  /*135e0*/  @!P0 BRA `(.L_x_289) ;  /* 0xfffffffc00ec8947 */ /* 0x004fea000383ffff */
.L_x_281:
[----:B------:R-:W-:Y:S05]  /*135f0*/  BSYNC B0 ;  /* 0x0000000000007941 */ /* 0x000fea0003800000 */
.L_x_280:
[----:B------:R-:W-:Y:S05]  /*13600*/  EXIT ;  /* 0x000000000000794d */ /* 0x000fea0003800000 */
.L_x_162:
[----:B------:R-:W1:Y:S01]  /*13610*/  S2UR UR4, SR_CTAID.Y ;  /* 0x00000000000479c3 */ /* 0x000e620000002600 */
[----:B------:R-:W3:Y:S01]  /*13620*/  S2R R0, SR_LANEID ;  /* 0x0000000000007919 */ /* 0x000ee20000000000 */
[----:B------:R-:W-:Y:S01]  /*13630*/  ELECT P0, URZ, PT ;  /* 0x00000000003f782f */ /* 0x000fe20003800000 */
[----:B------:R-:W-:Y:S01]  /*13640*/  BSSY B0, `(.L_x_290) ;  /* 0x000003b000007945 */ /* 0x000fe20003800000 */
[----:B------:R-:W-:Y:S01]  /*13650*/  ULDC.64 UR12, c[0x0][0x508] ;  /* 0x00014200000c7ab9 */ /* 0x000fe20000000a00 */
[----:B-1----:R-:W-:-:S04]  /*13660*/  UIMAD UR4, UR4, UR60, UR52 ;  /* 0x0000003c040472a4 */ /* 0x002fc8000f8e0234 */
[----:B------:R-:W-:-:S06]  /*13670*/  UIMAD.WIDE UR12, UR4, 0x80, UR12 ;  /* 0x00000080040c78a5 */ /* 0x000fcc000f8e020c */
[----:B------:R-:W-:Y:S06]  /*13680*/  @!P0 BRA `(.L_x_291) ;  /* 0x0000000000d88947 */ /* 0x000fec0003800000 */
[----:B------:R1:W-:Y:S01]  /*13690*/  STL [R1+0x108], R13 ;  /* 0x0001080d01007387 */ /* 0x0003e20000100800 */
[----:B------:R-:W4:Y:S01]  /*136a0*/  LDC.64 R14, c[0x0][0x358] ;  /* 0x0000d600ff0e7b82 */ /* 0x000f220000000a00 */
[----:B------:R-:W-:Y:S02]  /*136b0*/  UMOV UR4, 0x400 ;  /* 0x0000040000047882 */ /* 0x000fe40000000000 */
[----:B------:R3:W-:Y:S01]  /*136c0*/  STL [R1+0x104], R11 ;  /* 0x0001040b01007387 */ /* 0x0007e20000100800 */
[----:B--2---:R-:W-:-:S04]  /*136d0*/  ULEA UR4, UR58, UR4, 0x18 ;  /* 0x000000043a047291 */ /* 0x004fc8000f8ec03f */
[----:B------:R-:W2:Y:S08]  /*136e0*/  LDC.64 R8, c[0x0][0x340] ;  /* 0x0000d000ff087b82 */ /* 0x000eb00000000a00 */
[----:B-1----:R-:W4:Y:S08]  /*136f0*/  LDC.64 R12, c[0x0][0x350] ;  /* 0x0000d400ff0c7b82 */ /* 0x002f300000000a00 */
[----:B---3--:R-:W2:Y:S08]  /*13700*/  LDC.64 R10, c[0x0][0x348] ;  /* 0x0000d200ff0a7b82 */ /* 0x008eb00000000a00 */
[----:B------:R-:W1:Y:S01]  /*13710*/  LDC.64 R32, c[0x0][0x300] ;  /* 0x0000c000ff207b82 */ /* 0x000e620000000a00 */
[----:B----4-:R3:W-:Y:S07]  /*13720*/  STS.128 [UR4+0x34650], R12 ;  /* 0x0346500cff007988 */ /* 0x0107ee0008000c04 */
[----:B------:R-:W1:Y:S01]  /*13730*/  LDC.64 R34, c[0x0][0x308] ;  /* 0x0000c200ff227b82 */ /* 0x000e620000000a00 */
[----:B--2---:R2:W-:Y:S07]  /*13740*/  STS.128 [UR4+0x34640], R8 ;  /* 0x03464008ff007988 */ /* 0x0045ee0008000c04 */
[----:B------:R-:W4:Y:S08]  /*13750*/  LDC.64 R28, c[0x0][0x310] ;  /* 0x0000c400ff1c7b82 */ /* 0x000f300000000a00 */
[----:B---3--:R-:W3:Y:S08]  /*13760*/  LDC.64 R12, c[0x0][0x420] ;  /* 0x00010800ff0c7b82 */ /* 0x008ef00000000a00 */
[----:B------:R-:W3:Y:S01]  /*13770*/  LDC.64 R14, c[0x0][0x428] ;  /* 0x00010a00ff0e7b82 */ /* 0x000ee20000000a00 */
[----:B-1----:R-:W-:Y:S07]  /*13780*/  STS.128 [UR4+0x34600], R32 ;  /* 0x03460020ff007988 */ /* 0x002fee0008000c04 */
[----:B--2---:R-:W1:Y:S08]  /*13790*/  LDC.64 R8, c[0x0][0x430] ;  /* 0x00010c00ff087b82 */ /* 0x004e700000000a00 */
[----:B------:R-:W1:Y:S01]  /*137a0*/  LDC.64 R10, c[0x0][0x438] ;  /* 0x00010e00ff0a7b82 */ /* 0x000e620000000a00 */
[----:B---3--:R2:W-:Y:S07]  /*137b0*/  STS.128 [UR4+0x346a0], R12 ;  /* 0x0346a00cff007988 */ /* 0x0085ee0008000c04 */
[----:B------:R-:W4:Y:S08]  /*137c0*/  LDC.64 R30, c[0x0][0x318] ;  /* 0x0000c600ff1e7b82 */ /* 0x000f300000000a00 */
[----:B------:R-:W3:Y:S01]  /*137d0*/  LDC.64 R24, c[0x0][0x320] ;  /* 0x0000c800ff187b82 */ /* 0x000ee20000000a00 */
[----:B--2---:R2:W5:Y:S07]  /*137e0*/  LDL.LU R13, [R1+0x108] ;  /* 0x00010800010d7983 */ /* 0x00456e0000300800 */
[----:B------:R-:W3:Y:S01]  /*137f0*/  LDC.64 R26, c[0x0][0x328] ;  /* 0x0000ca00ff1a7b82 */ /* 0x000ee20000000a00 */
[----:B-1----:R1:W-:Y:S07]  /*13800*/  STS.128 [UR4+0x346b0], R8 ;  /* 0x0346b008ff007988 */ /* 0x0023ee0008000c04 */
[----:B------:R-:W2:Y:S01]  /*13810*/  LDC.64 R4, c[0x0][0x330] ;  /* 0x0000cc00ff047b82 */ /* 0x000ea20000000a00 */
[----:B----4-:R4:W-:Y:S04]  /*13820*/  STS.128 [UR4+0x34610], R28 ;  /* 0x0346101cff007988 */ /* 0x0109e80008000c04 */
[----:B-1----:R1:W5:Y:S03]  /*13830*/  LDL.LU R11, [R1+0x104] ;  /* 0x00010400010b7983 */ /* 0x0023660000300800 */
[----:B------:R-:W2:Y:S01]  /*13840*/  LDC.64 R6, c[0x0][0x338] ;  /* 0x0000ce00ff067b82 */ /* 0x000ea20000000a00 */
[----:B---3--:R3:W-:Y:S07]  /*13850*/  STS.128 [UR4+0x34620], R24 ;  /* 0x03462018ff007988 */ /* 0x0087ee0008000c04 */
[----:B------:R-:W1:Y:S08]  /*13860*/  LDC.64 R32, c[0x0][0x360] ;  /* 0x0000d800ff207b82 */ /* 0x000e700000000a00 */
[----:B------:R-:W1:Y:S01]  /*13870*/  LDC.64 R34, c[0x0][0x368] ;  /* 0x0000da00ff227b82 */ /* 0x000e620000000a00 */
[----:B--2---:R2:W-:Y:S07]  /*13880*/  STS.128 [UR4+0x34630], R4 ;  /* 0x03463004ff007988 */ /* 0x0045ee0008000c04 */
[----:B----4-:R-:W4:Y:S08]  /*13890*/  LDC.64 R28, c[0x0][0x370] ;  /* 0x0000dc00ff1c7b82 */ /* 0x010f300000000a00 */
[----:B------:R-:W4:Y:S08]  /*138a0*/  LDC.64 R30, c[0x0][0x378] ;  /* 0x0000de00ff1e7b82 */ /* 0x000f300000000a00 */
[----:B---3--:R-:W3:Y:S01]  /*138b0*/  LDC.64 R24, c[0x0][0x400] ;  /* 0x00010000ff187b82 */ /* 0x008ee20000000a00 */
[----:B-1----:R1:W-:Y:S07]  /*138c0*/  STS.128 [UR4+0x34660], R32 ;  /* 0x03466020ff007988 */ /* 0x0023ee0008000c04 */
[----:B------:R-:W3:Y:S08]  /*138d0*/  LDC.64 R26, c[0x0][0x408] ;  /* 0x00010200ff1a7b82 */ /* 0x000ef00000000a00 */
[----:B--2---:R-:W2:Y:S01]  /*138e0*/  LDC.64 R4, c[0x0][0x410] ;  /* 0x00010400ff047b82 */ /* 0x004ea20000000a00 */
[----:B----4-:R4:W-:Y:S07]  /*138f0*/  STS.128 [UR4+0x34670], R28 ;  /* 0x0346701cff007988 */ /* 0x0109ee0008000c04 */
[----:B------:R-:W2:Y:S01]  /*13900*/  LDC.64 R6, c[0x0][0x418] ;  /* 0x00010600ff067b82 */ /* 0x000ea20000000a00 */
[----:B---3--:R3:W-:Y:S07]  /*13910*/  STS.128 [UR4+0x34680], R24 ;  /* 0x03468018ff007988 */ /* 0x0087ee0008000c04 */
[----:B-1----:R-:W1:Y:S08]  /*13920*/  LDC.64 R32, c[0x0][0x440] ;  /* 0x00011000ff207b82 */ /* 0x002e700000000a00 */
[----:B------:R-:W1:Y:S01]  /*13930*/  LDC.64 R34, c[0x0][0x448] ;  /* 0x00011200ff227b82 */ /* 0x000e620000000a00 */
[----:B--2---:R2:W-:Y:S07]  /*13940*/  STS.128 [UR4+0x34690], R4 ;  /* 0x03469004ff007988 */ /* 0x0045ee0008000c04 */
[----:B----4-:R-:W4:Y:S08]  /*13950*/  LDC.64 R28, c[0x0][0x450] ;  /* 0x00011400ff1c7b82 */ /* 0x010f300000000a00 */
[----:B------:R-:W4:Y:S08]  /*13960*/  LDC.64 R30, c[0x0][0x458] ;  /* 0x00011600ff1e7b82 */ /* 0x000f300000000a00 */
[----:B---3--:R-:W3:Y:S08]  /*13970*/  LDC.64 R24, c[0x0][0x460] ;  /* 0x00011800ff187b82 */ /* 0x008ef00000000a00 */
[----:B------:R-:W3:Y:S08]  /*13980*/  LDC.64 R26, c[0x0][0x468] ;  /* 0x00011a00ff1a7b82 */ /* 0x000ef00000000a00 */
[----:B--2---:R-:W2:Y:S08]  /*13990*/  LDC.64 R4, c[0x0][0x470] ;  /* 0x00011c00ff047b82 */ /* 0x004eb00000000a00 */
[----:B------:R-:W2:Y:S01]  /*139a0*/  LDC.64 R6, c[0x0][0x478] ;  /* 0x00011e00ff067b82 */ /* 0x000ea20000000a00 */
[----:B-1----:R1:W-:Y:S04]  /*139b0*/  STS.128 [UR4+0x346c0], R32 ;  /* 0x0346c020ff007988 */ /* 0x0023e80008000c04 */
[----:B----4-:R1:W-:Y:S04]  /*139c0*/  STS.128 [UR4+0x346d0], R28 ;  /* 0x0346d01cff007988 */ /* 0x0103e80008000c04 */
[----:B---3--:R1:W-:Y:S04]  /*139d0*/  STS.128 [UR4+0x346e0], R24 ;  /* 0x0346e018ff007988 */ /* 0x0083e80008000c04 */
[----:B--2---:R1:W-:Y:S02]  /*139e0*/  STS.128 [UR4+0x346f0], R4 ;  /* 0x0346f004ff007988 */ /* 0x0043e40008000c04 */
.L_x_291:
[----:B--2---:R-:W-:Y:S05]  /*139f0*/  BSYNC B0 ;  /* 0x0000000000007941 */ /* 0x004fea0003800000 */
.L_x_290:
[----:B------:R-:W-:Y:S01]  /*13a00*/  ELECT P0, URZ, PT ;  /* 0x00000000003f782f */ /* 0x000fe20003800000 */
[----:B------:R-:W-:Y:S01]  /*13a10*/  NOP ;  /* 0x0000000000007918 */ /* 0x000fe20000000000 */
[----:B------:R-:W-:Y:S11]  /*13a20*/  BSSY B0, `(.L_x_292) ;  /* 0x000004a000007945 */ /* 0x000ff60003800000 */
[----:B------:R-:W-:Y:S05]  /*13a30*/  @!P0 BRA `(.L_x_293) ;  /* 0x0000000400208947 */ /* 0x000fea0003800000 */
[----:B-1----:R-:W1:Y:S08]  /*13a40*/  LDC.64 R4, c[0x0][0x518] ;  /* 0x00014600ff047b82 */ /* 0x002e700000000a00 */
[----:B------:R-:W2:Y:S08]  /*13a50*/  LDC.64 R2, c[0x0][0x528] ;  /* 0x00014a00ff027b82 */ /* 0x000eb00000000a00 */
[----:B------:R-:W4:Y:S01]  /*13a60*/  LDC.64 R8, c[0x0][0x510] ;  /* 0x00014400ff087b82 */ /* 0x000f220000000a00 */
[----:B-1----:R-:W-:-:S07]  /*13a70*/  IMAD.WIDE R4, R18, 0x8, R4 ;  /* 0x0000000812047825 */ /* 0x002fce00078e0204 */
[----:B------:R-:W1:Y:S01]  /*13a80*/  LDC.64 R6, c[0x0][0x520] ;  /* 0x00014800ff067b82 */ /* 0x000e620000000a00 */
[----:B------:R-:W3:Y:S01]  /*13a90*/  LDG.E.64 R4, desc[UR38][R4.64] ;  /* 0x0000002604047981 */ /* 0x000ee2000c1e1b00 */
[----:B--2---:R-:W-:-:S06]  /*13aa0*/  IMAD.WIDE R2, R18, 0x8, R2 ;  /* 0x0000000812027825 */ /* 0x004fcc00078e0202 */
[----:B------:R-:W2:Y:S01]  /*13ab0*/  LDG.E.64 R2, desc[UR38][R2.64] ;  /* 0x0000002602027981 */ /* 0x000ea2000c1e1b00 */
[----:B----4-:R-:W-:-:S06]  /*13ac0*/  IMAD.WIDE R8, R18, 0x8, R8 ;  /* 0x0000000812087825 */ /* 0x010fcc00078e0208 */
[----:B------:R-:W4:Y:S01]  /*13ad0*/  LDG.E.64 R8, desc[UR38][R8.64] ;  /* 0x0000002608087981 */ /* 0x000f22000c1e1b00 */
[----:B-1----:R-:W-:-:S06]  /*13ae0*/  IMAD.WIDE R6, R18, 0x8, R6 ;  /* 0x0000000812067825 */ /* 0x002fcc00078e0206 */
[----:B------:R-:W4:Y:S01]  /*13af0*/  LDG.E.64 R6, desc[UR38][R6.64] ;  /* 0x0000002606067981 */ /* 0x000f22000c1e1b00 */
[----:B------:R-:W-:Y:S02]  /*13b00*/  UMOV UR4, 0x400 ;  /* 0x0000040000047882 */ /* 0x000fe40000000000 */
[----:B------:R-:W-:-:S09]  /*13b10*/  ULEA UR4, UR58, UR4, 0x18 ;  /* 0x000000043a047291 */ /* 0x000fd2000f8ec03f */
[----:B------:R-:W1:Y:S04]  /*13b20*/  LDS R10, [UR4+0x3461c] ;  /* 0x03461c04ff0a7984 */ /* 0x000e680008000800 */
[----:B------:R-:W1:Y:S01]  /*13b30*/  LDS R12, [UR4+0x3469c] ;  /* 0x03469c04ff0c7984 */ /* 0x000e620008000800 */
[----:B------:R-:W-:Y:S02]  /*13b40*/  UIADD3 UR6, UR4, 0x34680, URZ ;  /* 0x0003468004067890 */ /* 0x000fe4000fffe03f */
[----:B------:R-:W-:-:S04]  /*13b50*/  UIADD3 UR5, UR4, 0x34600, URZ ;  /* 0x0003460004057890 */ /* 0x000fc8000fffe03f */
[----:B------:R-:W-:Y:S02]  /*13b60*/  IMAD.U32 R24, RZ, RZ, UR6 ;  /* 0x00000006ff187e24 */ /* 0x000fe4000f8e00ff */
[----:B------:R-:W-:-:S03]  /*13b70*/  MOV R22, UR5 ;  /* 0x0000000500167c02 */ /* 0x000fc60008000f00 */
[----:B------:R-:W-:Y:S02]  /*13b80*/  SHF.R.U64 R24, R24, 0x4, RZ ;  /* 0x0000000418187819 */ /* 0x000fe400000012ff */
[----:B------:R-:W-:Y:S02]  /*13b90*/  SHF.R.U64 R22, R22, 0x4, RZ ;  /* 0x0000000416167819 */ /* 0x000fe400000012ff */
[----:B-----5:R-:W-:Y:S01]  /*13ba0*/  IADD3 R13, R13, -0x1, RZ ;  /* 0xffffffff0d0d7810 */ /* 0x020fe20007ffe0ff */
[----:B------:R-:W-:Y:S04]  /*13bb0*/  STS [UR4+0x34690], R24 ;  /* 0x03469018ff007988 */ /* 0x000fe80008000804 */
[----:B------:R-:W-:Y:S04]  /*13bc0*/  STS [UR4+0x34610], R22 ;  /* 0x03461016ff007988 */ /* 0x000fe80008000804 */
[----:B------:R-:W-:Y:S04]  /*13bd0*/  STS [UR4+0x34614], R22 ;  /* 0x03461416ff007988 */ /* 0x000fe80008000804 */
[----:B------:R-:W-:Y:S04]  /*13be0*/  STS [UR4+0x34694], R24 ;  /* 0x03469418ff007988 */ /* 0x000fe80008000804 */
[----:B------:R-:W-:Y:S04]  /*13bf0*/  STS [UR4+0x34630], RZ ;  /* 0x034630ffff007988 */ /* 0x000fe80008000804 */
[----:B------:R-:W-:Y:S01]  /*13c00*/  STS [UR4+0x346b0], RZ ;  /* 0x0346b0ffff007988 */ /* 0x000fe20008000804 */
[----:B---3--:R-:W-:-:S04]  /*13c10*/  SHF.L.U64.HI R5, R4, 0x1, R5 ;  /* 0x0000000104057819 */ /* 0x008fc80000010205 */
[----:B------:R-:W-:Y:S02]  /*13c20*/  LOP3.LUT R5, R5, 0x1fffffff, RZ, 0xc0, !PT ;  /* 0x1fffffff05057812 */ /* 0x000fe400078ec0ff */
[----:B--2---:R-:W-:Y:S02]  /*13c30*/  SHF.L.U64.HI R3, R2, 0x1, R3 ;  /* 0x0000000102037819 */ /* 0x004fe40000010203 */
[----:B------:R-:W-:Y:S02]  /*13c40*/  SHF.R.U32.HI R15, RZ, 0x4, R5 ;  /* 0x00000004ff0f7819 */ /* 0x000fe40000011605 */
[----:B------:R-:W-:Y:S02]  /*13c50*/  LOP3.LUT R3, R3, 0x1fffffff, RZ, 0xc0, !PT ;  /* 0x1fffffff03037812 */ /* 0x000fe400078ec0ff */
[----:B-1----:R-:W-:Y:S02]  /*13c60*/  LOP3.LUT R10, R10, 0xf, R15, 0xb8, !PT ;  /* 0x0000000f0a0a7812 */ /* 0x002fe400078eb80f */
[----:B------:R-:W-:-:S04]  /*13c70*/  SHF.R.U32.HI R15, RZ, 0x4, R3 ;  /* 0x00000004ff0f7819 */ /* 0x000fc80000011603 */
[----:B------:R-:W-:Y:S01]  /*13c80*/  LOP3.LUT R14, R12, 0xf, R15, 0xb8, !PT ;  /* 0x0000000f0c0e7812 */ /* 0x000fe200078eb80f */
[----:B------:R-:W-:Y:S04]  /*13c90*/  STS [UR4+0x3461c], R10 ;  /* 0x03461c0aff007988 */ /* 0x000fe80008000804 */
[----:B------:R-:W-:Y:S04]  /*13ca0*/  STS [UR4+0x3469c], R14 ;  /* 0x03469c0eff007988 */ /* 0x000fe80008000804 */
[----:B------:R-:W1:Y:S04]  /*13cb0*/  LDS R12, [UR4+0x3461c] ;  /* 0x03461c04ff0c7984 */ /* 0x000e680008000800 */
[----:B------:R-:W2:Y:S01]  /*13cc0*/  LDS R15, [UR4+0x3469c] ;  /* 0x03469c04ff0f7984 */ /* 0x000ea20008000800 */
[----:B-1----:R-:W-:-:S02]  /*13cd0*/  LOP3.LUT R12, R12, 0xf0, RZ, 0xb8, !PT ;  /* 0x000000f00c0c7812 */ /* 0x002fc400078eb8ff */
[----:B--2---:R-:W-:-:S03]  /*13ce0*/  LOP3.LUT R15, R15, 0xf0, RZ, 0xb8, !PT ;  /* 0x000000f00f0f7812 */ /* 0x004fc600078eb8ff */
[----:B------:R-:W-:Y:S04]  /*13cf0*/  STS [UR4+0x3461c], R12 ;  /* 0x03461c0cff007988 */ /* 0x000fe80008000804 */
[----:B------:R-:W-:Y:S04]  /*13d00*/  STS [UR4+0x3469c], R15 ;  /* 0x03469c0fff007988 */ /* 0x000fe80008000804 */
[----:B------:R-:W1:Y:S04]  /*13d10*/  LDS R23, [UR4+0x3461c] ;  /* 0x03461c04ff177984 */ /* 0x000e680008000800 */
[----:B------:R-:W2:Y:S01]  /*13d20*/  LDS R25, [UR4+0x3469c] ;  /* 0x03469c04ff197984 */ /* 0x000ea20008000800 */
[----:B-1----:R-:W-:-:S02]  /*13d30*/  LOP3.LUT R23, R23, 0xf00, RZ, 0xb8, !PT ;  /* 0x00000f0017177812 */ /* 0x002fc400078eb8ff */
[----:B--2---:R-:W-:-:S03]  /*13d40*/  LOP3.LUT R25, R25, 0xf00, RZ, 0xb8, !PT ;  /* 0x00000f0019197812 */ /* 0x004fc600078eb8ff */
[----:B------:R-:W-:Y:S04]  /*13d50*/  STS.64 [UR4+0x34618], R22 ;  /* 0x03461816ff007988 */ /* 0x000fe80008000a04 */
[----:B------:R-:W-:Y:S04]  /*13d60*/  STS.64 [UR4+0x34698], R24 ;  /* 0x03469818ff007988 */ /* 0x000fe80008000a04 */
[----:B------:R-:W1:Y:S04]  /*13d70*/  LDS R21, [UR4+0x3461c] ;  /* 0x03461c04ff157984 */ /* 0x000e680008000800 */
[----:B------:R-:W2:Y:S01]  /*13d80*/  LDS R10, [UR4+0x3469c] ;  /* 0x03469c04ff0a7984 */ /* 0x000ea20008000800 */
[----:B------:R-:W-:Y:S01]  /*13d90*/  IMAD.SHL.U32 R4, R4, 0x2, RZ ;  /* 0x0000000204047824 */ /* 0x000fe200078e00ff */
[----:B------:R-:W-:Y:S01]  /*13da0*/  SHF.L.U32 R2, R2, 0x1, RZ ;  /* 0x0000000102027819 */ /* 0x000fe200000006ff */
[----:B------:R-:W-:Y:S01]  /*13db0*/  VIADD R12, R11, 0xffffffff ;  /* 0xffffffff0b0c7836 */ /* 0x000fe20000000000 */
[----:B------:R-:W-:-:S02]  /*13dc0*/  CS2R R14, SRZ ;  /* 0x00000000000e7805 */ /* 0x000fc4000001ff00 */
[----:B------:R-:W-:Y:S02]  /*13dd0*/  LOP3.LUT R2, R2, 0xfffffffe, RZ, 0xc0, !PT ;  /* 0xfffffffe02027812 */ /* 0x000fe400078ec0ff */
[----:B------:R-:W-:Y:S01]  /*13de0*/  LOP3.LUT R4, R4, 0xfffffffe, RZ, 0xc0, !PT ;  /* 0xfffffffe04047812 */ /* 0x000fe200078ec0ff */
[----:B------:R3:W-:Y:S01]  /*13df0*/  STS.128 [UR4+0x34620], R12 ;  /* 0x0346200cff007988 */ /* 0x0007e20008000c04 */
[----:B------:R-:W-:Y:S02]  /*13e00*/  SHF.R.U64 R3, R2, 0x4, R3 ;  /* 0x0000000402037819 */ /* 0x000fe40000001203 */
[----:B------:R-:W-:Y:S01]  /*13e10*/  SHF.R.U64 R5, R4, 0x4, R5 ;  /* 0x0000000404057819 */ /* 0x000fe20000001205 */
[----:B----4-:R4:W-:Y:S04]  /*13e20*/  STS.64 [UR4+0x34600], R8 ;  /* 0x03460008ff007988 */ /* 0x0109e80008000a04 */
[----:B------:R4:W-:Y:S01]  /*13e30*/  STS [UR4+0x3460c], R5 ;  /* 0x03460c05ff007988 */ /* 0x0009e20008000804 */
[----:B---3--:R-:W-:-:S03]  /*13e40*/  IADD3 R13, R19, -0x1, RZ ;  /* 0xffffffff130d7810 */ /* 0x008fc60007ffe0ff */
[----:B------:R4:W-:Y:S04]  /*13e50*/  STS [UR4+0x3468c], R3 ;  /* 0x03468c03ff007988 */ /* 0x0009e80008000804 */
[----:B------:R4:W-:Y:S01]  /*13e60*/  STS.128 [UR4+0x346a0], R12 ;  /* 0x0346a00cff007988 */ /* 0x0009e20008000c04 */
[----:B-1----:R-:W-:Y:S02]  /*13e70*/  LOP3.LUT R2, R21, 0xf000, RZ, 0xb8, !PT ;  /* 0x0000f00015027812 */ /* 0x002fe400078eb8ff */
[----:B--2---:R-:W-:Y:S01]  /*13e80*/  LOP3.LUT R10, R10, 0xf000, RZ, 0xb8, !PT ;  /* 0x0000f0000a0a7812 */ /* 0x004fe200078eb8ff */
[----:B------:R4:W-:Y:S04]  /*13e90*/  STS.64 [UR4+0x34680], R6 ;  /* 0x03468006ff007988 */ /* 0x0009e80008000a04 */
[----:B------:R4:W-:Y:S04]  /*13ea0*/  STS [UR4+0x3461c], R2 ;  /* 0x03461c02ff007988 */ /* 0x0009e80008000804 */
[----:B------:R4:W-:Y:S02]  /*13eb0*/  STS [UR4+0x3469c], R10 ;  /* 0x03469c0aff007988 */ /* 0x0009e40008000804 */
.L_x_293:
[----:B------:R-:W-:Y:S05]  /*13ec0*/  BSYNC B0 ;  /* 0x0000000000007941 */ /* 0x000fea0003800000 */
.L_x_292:
[----:B------:R-:W-:Y:S01]  /*13ed0*/  ELECT P0, URZ, PT ;  /* 0x00000000003f782f */ /* 0x000fe20003800000 */
[----:B------:R-:W-:Y:S01]  /*13ee0*/  NOP ;  /* 0x0000000000007918 */ /* 0x000fe20000000000 */
[----:B------:R-:W-:Y:S11]  /*13ef0*/  BSSY B0, `(.L_x_294) ;  /* 0x0000004000007945 */ /* 0x000ff60003800000 */
[----:B------:R-:W-:Y:S05]  /*13f00*/  @!P0 BRA `(.L_x_295) ;  /* 0x0000000000088947 */ /* 0x000fea0003800000 */
[----:B------:R0:W-:Y:S01]  /*13f10*/  UTMACMDFLUSH ;  /* 0x00000000000079b7 */ /* 0x0001e20000000000 */
[----:B------:R-:W-:-:S04]  /*13f20*/  DEPBAR.LE SB0, 0x0 ;  /* 0x000080000000791a */ /* 0x000fc80000000000 */
.L_x_295:
[----:B------:R-:W-:Y:S05]  /*13f30*/  BSYNC B0 ;  /* 0x0000000000007941 */ /* 0x000fea0003800000 */
.L_x_294:
[----:B------:R-:W-:Y:S01]  /*13f40*/  UMOV UR4, 0x400 ;  /* 0x0000040000047882 */ /* 0x000fe20000000000 */
[----:B---3--:R-:W-:Y:S01]  /*13f50*/  IMAD.SHL.U32 R0, R0, 0x4, RZ ;  /* 0x0000000400007824 */ /* 0x008fe200078e00ff */
[----:B------:R-:W-:Y:S01]  /*13f60*/  ULEA UR18, UR58, UR4, 0x18 ;  /* 0x000000043a127291 */ /* 0x000fe2000f8ec03f */
[----:B------:R-:W-:-:S03]  /*13f70*/  ULDC UR14, c[0x0][0x884] ;  /* 0x00022100000e7ab9 */ /* 0x000fc60000000800 */
[----:B------:R-:W-:Y:S01]  /*13f80*/  UIADD3 UR20, UR18, 0x34600, URZ ;  /* 0x0003460012147890 */ /* 0x000fe2000fffe03f */
[----:B-1----:R-:W-:Y:S01]  /*13f90*/  IADD3 R4, P0, R0, UR12, RZ ;  /* 0x0000000c00047c10 */ /* 0x002fe2000ff1e0ff */
[----:B------:R-:W-:-:S03]  /*13fa0*/  UIMAD.WIDE UR14, UR14, 0x80, UR12 ;  /* 0x000000800e0e78a5 */ /* 0x000fc6000f8e020c */
[----:B----4-:R-:W-:-:S03]  /*13fb0*/  IADD3.X R5, RZ, UR13, RZ, P0, !PT ;  /* 0x0000000dff057c10 */ /* 0x010fc600087fe4ff */
[----:B------:R-:W-:Y:S01]  /*13fc0*/  IADD3 R2, P1, R0, UR14, RZ ;  /* 0x0000000e00027c10 */ /* 0x000fe2000ff3e0ff */
[----:B------:R-:W1:Y:S04]  /*13fd0*/  LDS R7, [R0+UR20] ;  /* 0x0000001400077984 */ /* 0x000e680008000800 */
[----:B------:R2:W3:Y:S01]  /*13fe0*/  LDS R9, [R0+UR20+0x80] ;  /* 0x0000801400097984 */ /* 0x0004e20008000800 */
[----:B------:R-:W-:Y:S02]  /*13ff0*/  IMAD.X R3, RZ, RZ, UR15, P1 ;  /* 0x0000000fff037e24 */ /* 0x000fe400088e06ff */
[----:B------:R-:W-:Y:S01]  /*14000*/  IMAD.MOV.U32 R6, RZ, RZ, 0x1 ;  /* 0x00000001ff067424 */ /* 0x000fe200078e00ff */
[----:B------:R-:W-:Y:S01]  /*14010*/  BSSY B0, `(.L_x_296) ;  /* 0x00000f2000007945 */ /* 0x000fe20003800000 */
[----:B------:R-:W-:Y:S01]  /*14020*/  USHF.L.U32 UR4, UR58, 0x6, URZ ;  /* 0x000000063a047899 */ /* 0x000fe2000800063f */
[----:B------:R-:W-:Y:S01]  /*14030*/  IMAD.MOV.U32 R10, RZ, RZ, 0x1 ;  /* 0x00000001ff0a7424 */ /* 0x000fe200078e00ff */
[----:B------:R-:W-:Y:S01]  /*14040*/  USHF.L.U32 UR5, UR58, 0xc, URZ ;  /* 0x0000000c3a057899 */ /* 0x000fe2000800063f */
[----:B--2---:R-:W-:-:S02]  /*14050*/  MOV R0, RZ ;  /* 0x000000ff00007202 */ /* 0x004fc40000000f00 */
[----:B------:R-:W-:Y:S01]  /*14060*/  MOV R19, RZ ;  /* 0x000000ff00137202 */ /* 0x000fe20000000f00 */
[----:B------:R-:W-:Y:S02]  /*14070*/  ULOP3.LUT UR22, UR59, 0x1, URZ, 0xfc, !UPT ;  /* 0x000000013b167892 */ /* 0x000fe4000f8efc3f */
[----:B------:R-:W-:Y:S02]  /*14080*/  ULOP3.LUT UR19, UR42, 0x2, URZ, 0xfc, !UPT ;  /* 0x000000022a137892 */ /* 0x000fe4000f8efc3f */
[----:B------:R-:W-:Y:S02]  /*14090*/  ULOP3.LUT UR16, UR4, 0x40, URZ, 0xc0, !UPT ;  /* 0x0000004004107892 */ /* 0x000fe4000f8ec03f */
[----:B------:R-:W-:Y:S02]  /*140a0*/  ULOP3.LUT UR17, UR5, 0x1000, URZ, 0xc0, !UPT ;  /* 0x0000100005117892 */ /* 0x000fe4000f8ec03f */
[----:B------:R-:W-:Y:S01]  /*140b0*/  UIADD3 UR21, UR18, 0x34680, URZ ;  /* 0x0003468012157890 */ /* 0x000fe2000fffe03f */
[----:B-1----:R1:W5:Y:S04]  /*140c0*/  ATOMG.E.EXCH.STRONG.GPU PT, RZ, [R4], R7 ;  /* 0x0000000704ff73a8 */ /* 0x00236800041ee100 */
[----:B---3--:R2:W5:Y:S01]  /*140d0*/  ATOMG.E.EXCH.STRONG.GPU PT, RZ, [R2], R9 ;  /* 0x0000000902ff73a8 */ /* 0x00856200041ee100 */
[----:B-1----:R-:W-:-:S02]  /*140e0*/  MOV R4, 0x1 ;  /* 0x0000000100047802 */ /* 0x002fc40000000f00 */
[----:B--2---:R-:W-:Y:S02]  /*140f0*/  PRMT R2, R6, 0x7610, R2 ;  /* 0x0000761006027816 */ /* 0x004fe40000000002 */
[----:B------:R-:W-:-:S07]  /*14100*/  PRMT R3, R4, 0x7610, R3 ;  /* 0x0000761004037816 */ /* 0x000fce0000000003 */
.L_x_315:
[----:B------:R-:W-:Y:S01]  /*14110*/  LOP3.LUT P0, RZ, R3, 0xff, RZ, 0xc0, !PT ;  /* 0x000000ff03ff7812 */ /* 0x000fe2000780c0ff */
[----:B-1---5:R-:W-:Y:S01]  /*14120*/  VIADD R4, R11, 0x3f ;  /* 0x0000003f0b047836 */ /* 0x022fe20000000000 */
[----:B------:R-:W-:Y:S05]  /*14130*/  YIELD ;  /* 0x0000000000007946 */ /* 0x000fea0003800000 */
[----:B------:R-:W-:Y:S01]  /*14140*/  SHF.R.S32.HI R5, RZ, 0x1f, R4 ;  /* 0x0000001fff057819 */ /* 0x000fe20000011404 */
[----:B------:R-:W-:Y:S03]  /*14150*/  BSSY B1, `(.L_x_297) ;  /* 0x0000008000017945 */ /* 0x000fe60003800000 */
[----:B------:R-:W-:-:S02]  /*14160*/  LEA.HI R5, R5, R4, RZ, 0x6 ;  /* 0x0000000405057211 */ /* 0x000fc400078f30ff */
[----:B------:R-:W-:Y:S05]  /*14170*/  @!P0 BRA `(.L_x_298) ;  /* 0x0000000000148947 */ /* 0x000fea0003800000 */
[----:B------:R-:W-:-:S04]  /*14180*/  DEPBAR {5,4,3,2,1,0} ;  /* 0x0000003f0000791a */ /* 0x000fc80000000000 */
[----:B------:R1:W-:Y:S01]  /*14190*/  UTMACCTL.IV [UR12] ;  /* 0x000000000c0079b9 */ /* 0x0003e20008000000 */
[----:B------:R-:W-:-:S04]  /*141a0*/  DEPBAR {5,4,3,2,1,0} ;  /* 0x0000003f0000791a */ /* 0x000fc80000000000 */
[----:B------:R1:W-:Y:S02]  /*141b0*/  UTMACCTL.IV [UR14] ;  /* 0x000000000e0079b9 */ /* 0x0003e40008000000 */
[----:B-1----:R-:W-:Y:S01]  /*141c0*/  NOP ;  /* 0x0000000000007918 */ /* 0x002fe20000000000 */
.L_x_298:
[----:B------:R-:W-:Y:S05]  /*141d0*/  BSYNC B1 ;  /* 0x0000000000017941 */ /* 0x000fea0003800000 */
.L_x_297:
[----:B------:R-:W-:Y:S01]  /*141e0*/  UMOV UR4, 0xffffffff ;  /* 0xffffffff00047882 */ /* 0x000fe20000000000 */
[----:B------:R-:W-:Y:S02]  /*141f0*/  SHF.R.S32.HI R7, RZ, 0x6, R5 ;  /* 0x00000006ff077819 */ /* 0x000fe40000011405 */
[----:B------:R-:W-:Y:S05]  /*14200*/  BRA.DIV UR4, `(.L_x_299) ;  /* 0x0000004604147947 */ /* 0x000fea000b800000 */
[----:B------:R-:W-:-:S13]  /*14210*/  ELECT P6, URZ, PT ;  /* 0x00000000003f782f */ /* 0x000fda00038c0000 */
.L_x_407:
[----:B------:R-:W-:Y:S01]  /*14220*/  ISETP.LT.OR P6, PT, R11, 0x1, !P6 ;  /* 0x000000010b00780c */ /* 0x000fe200077c1670 */
[----:B------:R-:W-:-:S12]  /*14230*/  BSSY B1, `(.L_x_300) ;  /* 0x000002f000017945 */ /* 0x000fd80003800000 */
[----:B------:R-:W-:Y:S05]  /*14240*/  @P6 BRA `(.L_x_301) ;  /* 0x0000000000b46947 */ /* 0x000fea0003800000 */
[----:B------:R-:W-:Y:S01]  /*14250*/  LEA R17, R17, UR16, 0x7 ;  /* 0x0000001011117c11 */ /* 0x000fe2000f8e38ff */
[----:B------:R-:W-:Y:S01]  /*14260*/  VIADD R9, R7, 0x1 ;  /* 0x0000000107097836 */ /* 0x000fe20000000000 */
[----:B------:R-:W-:Y:S01]  /*14270*/  SHF.L.U32 R16, R16, 0x8, RZ ;  /* 0x0000000810107819 */ /* 0x000fe200000006ff */
[----:B------:R-:W-:Y:S01]  /*14280*/  IMAD.MOV.U32 R3, RZ, RZ, R10 ;  /* 0x000000ffff037224 */ /* 0x000fe200078e000a */
[----:B------:R-:W-:Y:S02]  /*14290*/  MOV R12, RZ ;  /* 0x000000ff000c7202 */ /* 0x000fe40000000f00 */
[----:B------:R-:W-:-:S07]  /*142a0*/  MOV R4, R0 ;  /* 0x0000000000047202 */ /* 0x000fce0000000f00 */
.L_x_304:
[----:B-1----:R-:W-:Y:S01]  /*142b0*/  LEA R8, R4, UR18, 0x3 ;  /* 0x0000001204087c11 */ /* 0x002fe2000f8e18ff */
[----:B------:R-:W-:Y:S05]  /*142c0*/  YIELD ;  /* 0x0000000000007946 */ /* 0x000fea0003800000 */
[----:B------:R-:W-:Y:S02]  /*142d0*/  SHF.L.U32 R5, R3, 0x1f, RZ ;  /* 0x0000001f03057819 */ /* 0x000fe400000006ff */
[----:B------:R-:W-:Y:S02]  /*142e0*/  LOP3.LUT P1, RZ, R20, 0x7f, RZ, 0xc0, !PT ;  /* 0x0000007f14ff7812 */ /* 0x000fe4000782c0ff */
[----:B------:R-:W1:Y:S11]  /*142f0*/  SYNCS.PHASECHK.TRANS64.TRYWAIT P0, [R8+URZ+0x344a0], R5 ;  /* 0x0344a005080075a7 */ /* 0x000e76000800017f */
[----:B------:R-:W2:Y:S01]  /*14300*/  @!P1 LDC R6, c[0x0][0x500] ;  /* 0x00014000ff069b82 */ /* 0x000ea20000000800 */
[----:B-1----:R-:W-:Y:S05]  /*14310*/  @!P0 BRA `(.L_x_302) ;  /* 0x0000004000f08947 */ /* 0x002fea0003800000 */
.L_x_408:
[----:B------:R-:W-:Y:S01]  /*14320*/  UPRMT UR4, UR19, 0x9910, URZ ;  /* 0x0000991013047896 */ /* 0x000fe2000800003f */
[----:B--2---:R2:W-:Y:S03]  /*14330*/  @!P1 SYNCS.ARRIVE.TRANS64 RZ, [R8+URZ+0x34480], R6 ;  /* 0x0344800608ff99a7 */ /* 0x0045e6000800003f */
[----:B------:R-:W-:-:S06]  /*14340*/  UISETP.NE.AND UP0, UPT, UR4, 0x2, UPT ;  /* 0x000000020400788c */ /* 0x000fcc000bf05270 */
[----:B------:R-:W-:-:S13]  /*14350*/  PLOP3.LUT P0, PT, PT, PT, UP0, 0x80, 0x0 ;  /* 0x000000000000781c */ /* 0x000fda0003f0f008 */
[----:B--2---:R-:W-:Y:S05]  /*14360*/  @P0 BRA `(.L_x_303) ;  /* 0x0000000000040947 */ /* 0x004fea0003800000 */
[----:B------:R-:W-:Y:S01]  /*14370*/  BPT.TRAP 0x1 ;  /* 0x000000040000795c */ /* 0x000fe20000300000 */
.L_x_303:
[C---:B------:R-:W-:Y:S01]  /*14380*/  R2UR UR8, R4.reuse ;  /* 0x00000000040872ca */ /* 0x040fe200000e0000 */
[----:B------:R-:W-:Y:S01]  /*14390*/  VIADD R4, R4, 0x1 ;  /* 0x0000000104047836 */ /* 0x000fe20000000000 */
[----:B------:R-:W-:Y:S01]  /*143a0*/  R2UR UR9, R8 ;  /* 0x00000000080972ca */ /* 0x000fe200000e0000 */
[----:B------:R-:W-:Y:S01]  /*143b0*/  UMOV UR24, 0x0 ;  /* 0x0000000000187882 */ /* 0x000fe20000000000 */
[----:B------:R-:W-:Y:S01]  /*143c0*/  IADD3 R9, R9, -0x1, RZ ;  /* 0xffffffff09097810 */ /* 0x000fe20007ffe0ff */
[----:B------:R-:W-:Y:S01]  /*143d0*/  UMOV UR25, 0x10000000 ;  /* 0x1000000000197882 */ /* 0x000fe20000000000 */
[----:B------:R-:W-:Y:S01]  /*143e0*/  R2UR UR10, R12 ;  /* 0x000000000c0a72ca */ /* 0x000fe200000e0000 */
[----:B------:R-:W-:Y:S01]  /*143f0*/  UMOV UR23, 0x30000 ;  /* 0x0003000000177882 */ /* 0x000fe20000000000 */
[----:B------:R-:W-:Y:S01]  /*14400*/  R2UR UR11, R16 ;  /* 0x00000000100b72ca */ /* 0x000fe200000e0000 */
[----:B------:R-:W-:Y:S01]  /*14410*/  VIADD R12, R12, 0x40 ;  /* 0x000000400c0c7836 */ /* 0x000fe20000000000 */
[----:B------:R-:W-:-:S02]  /*14420*/  R2UR UR7, R17 ;  /* 0x00000000110772ca */ /* 0x000fc400000e0000 */
[----:B------:R-:W-:Y:S01]  /*14430*/  ISETP.GT.AND P1, PT, R9, 0x1, PT ;  /* 0x000000010900780c */ /* 0x000fe20003f24270 */
[----:B------:R-:W-:Y:S01]  /*14440*/  ULEA UR4, UR8, UR17, 0xd ;  /* 0x0000001108047291 */ /* 0x000fe2000f8e683f */
[C---:B------:R-:W-:Y:S01]  /*14450*/  ISETP.NE.AND P0, PT, R4.reuse, 0x4, PT ;  /* 0x000000040400780c */ /* 0x040fe20003f05270 */
[----:B------:R-:W-:Y:S02]  /*14460*/  ULEA UR8, UR8, UR18, 0xf ;  /* 0x0000001208087291 */ /* 0x000fe4000f8e783f */
[----:B------:R-:W-:Y:S01]  /*14470*/  ULEA UR4, UR4, UR18, 0x1 ;  /* 0x0000001204047291 */ /* 0x000fe2000f8e083f */
[----:B------:R-:W-:Y:S01]  /*14480*/  SEL R6, RZ, 0x1, P0 ;  /* 0x00000001ff067807 */ /* 0x000fe20000000000 */
[----:B------:R-:W-:Y:S01]  /*14490*/  UIADD3 UR9, UR9, 0x34480, URZ ;  /* 0x0003448009097890 */ /* 0x000fe2000fffe03f */
[----:B------:R-:W-:Y:S01]  /*144a0*/  SEL R4, R4, RZ, P0 ;  /* 0x000000ff04047207 */ /* 0x000fe20000000000 */
[----:B------:R-:W-:Y:S01]  /*144b0*/  UIADD3 UR4, UR4, 0x20000, URZ ;  /* 0x0002000004047890 */ /* 0x000fe2000fffe03f */
[----:B------:R-:W-:Y:S01]  /*144c0*/  LOP3.LUT R3, R3, R6, RZ, 0x3c, !PT ;  /* 0x0000000603037212 */ /* 0x000fe200078e3cff */
[----:B------:R-:W-:-:S03]  /*144d0*/  UMOV UR6, UR10 ;  /* 0x0000000a00067c82 */ /* 0x000fc60008000000 */
[----:B------:R-:W-:Y:S02]  /*144e0*/  UMOV UR5, UR9 ;  /* 0x0000000900057c82 */ /* 0x000fe40008000000 */
[----:B------:R2:W-:Y:S02]  /*144f0*/  UTMALDG.2D [UR8], [UR12], desc[UR24] ;  /* 0x000018080c0075b4 */ /* 0x0005e40008009000 */
[----:B------:R2:W-:Y:S02]  /*14500*/  UTMALDG.2D.MULTICAST [UR4], [UR14], UR23, desc[UR24] ;  /* 0x000018040e0073b4 */ /* 0x0005e40008009817 */
[----:B--2---:R-:W-:Y:S05]  /*14510*/  @P1 BRA `(.L_x_304) ;  /* 0xfffffffc00641947 */ /* 0x004fea000383ffff */
.L_x_301:
[----:B------:R-:W-:Y:S05]  /*14520*/  BSYNC B1 ;  /* 0x0000000000017941 */ /* 0x000fea0003800000 */
.L_x_300:
[----:B------:R-:W-:Y:S02]  /*14530*/  IADD3 R0, R7, R0, RZ ;  /* 0x0000000007007210 */ /* 0x000fe40007ffe0ff */
[----:B------:R-:W-:Y:S02]  /*14540*/  LOP3.LUT P0, RZ, R2, 0xff, RZ, 0xc0, !PT ;  /* 0x000000ff02ff7812 */ /* 0x000fe4000780c0ff */
[----:B------:R-:W-:-:S04]  /*14550*/  SHF.R.U32.HI R2, RZ, 0x2, R0 ;  /* 0x00000002ff027819 */ /* 0x000fc80000011600 */
[----:B------:R-:W-:-:S04]  /*14560*/  LOP3.LUT R2, R2, 0x1, RZ, 0xc0, !PT ;  /* 0x0000000102027812 */ /* 0x000fc800078ec0ff */
[----:B------:R-:W-:Y:S01]  /*14570*/  ISETP.NE.U32.AND P1, PT, R2, 0x1, PT ;  /* 0x000000010200780c */ /* 0x000fe20003f25070 */
[----:B------:R-:W-:Y:S02]  /*14580*/  IMAD.U32 R2, RZ, RZ, UR22 ;  /* 0x00000016ff027e24 */ /* 0x000fe4000f8e00ff */
[----:B------:R-:W-:Y:S01]  /*14590*/  @P0 SYNCS.ARRIVE.TRANS64.A1T0 RZ, [UR18+0x34508], RZ ;  /* 0x034508ffffff09a7 */ /* 0x000fe20008100012 */
[----:B------:R-:W-:Y:S02]  /*145a0*/  ISETP.GT.U32.AND P0, PT, R0, 0x3, PT ;  /* 0x000000030000780c */ /* 0x000fe40003f04070 */
[----:B------:R-:W-:Y:S02]  /*145b0*/  ISETP.NE.AND P2, PT, R2, 0x3, PT ;  /* 0x000000030200780c */ /* 0x000fe40003f45270 */
[C---:B------:R-:W-:Y:S02]  /*145c0*/  ISETP.LT.U32.AND P0, PT, R7.reuse, 0x4, P0 ;  /* 0x000000040700780c */ /* 0x040fe40000701070 */
[----:B------:R-:W-:-:S02]  /*145d0*/  ISETP.GT.U32.AND P1, PT, R7, 0x3, !P1 ;  /* 0x000000030700780c */ /* 0x000fc40004f24070 */
[----:B------:R-:W-:Y:S02]  /*145e0*/  SEL R3, RZ, 0x1, !P0 ;  /* 0x00000001ff037807 */ /* 0x000fe40004000000 */
[----:B------:R-:W-:Y:S02]  /*145f0*/  SEL R2, RZ, 0x1, !P1 ;  /* 0x00000001ff027807 */ /* 0x000fe40004800000 */
[----:B------:R-:W-:Y:S02]  /*14600*/  LOP3.LUT R0, R0, 0x3, RZ, 0xc0, !PT ;  /* 0x0000000300007812 */ /* 0x000fe400078ec0ff */
[----:B------:R-:W-:Y:S01]  /*14610*/  LOP3.LUT R10, R2, R10, R3, 0x96, !PT ;  /* 0x0000000a020a7212 */ /* 0x000fe200078e9603 */
[----:B------:R-:W-:Y:S06]  /*14620*/  @!P2 BRA `(.L_x_305) ;  /* 0x000000000004a947 */ /* 0x000fec0003800000 */
[----:B------:R-:W-:Y:S01]  /*14630*/  BPT.TRAP 0x1 ;  /* 0x000000040000795c */ /* 0x000fe20000300000 */
.L_x_305:
[----:B------:R-:W2:Y:S01]  /*14640*/  LDL R4, [R1+0x100] ;  /* 0x0001000001047983 */ /* 0x000ea20000100800 */
[----:B------:R-:W-:Y:S01]  /*14650*/  SHF.L.U32 R2, R19, 0x1f, RZ ;  /* 0x0000001f13027819 */ /* 0x000fe200000006ff */
[----:B------:R-:W-:Y:S01]  /*14660*/  BSSY B1, `(.L_x_306) ;  /* 0x0000005000017945 */ /* 0x000fe20003800000 */
[C---:B--2---:R-:W-:Y:S02]  /*14670*/  LEA R3, R4.reuse, UR18, 0x3 ;  /* 0x0000001204037c11 */ /* 0x044fe4000f8e18ff */
[----:B------:R-:W-:Y:S02]  /*14680*/  LEA R4, R4, UR18, 0x4 ;  /* 0x0000001204047c11 */ /* 0x000fe4000f8e20ff */
[----:B------:R-:W2:Y:S02]  /*14690*/  SYNCS.PHASECHK.TRANS64.TRYWAIT P0, [R3+URZ+0x34400], R2 ;  /* 0x03440002030075a7 */ /* 0x000ea4000800017f */
[----:B--2---:R-:W-:Y:S05]  /*146a0*/  @!P0 BRA `(.L_x_307) ;  /* 0x0000004000208947 */ /* 0x004fea0003800000 */
.L_x_409:
[----:B------:R-:W-:Y:S05]  /*146b0*/  BSYNC B1 ;  /* 0x0000000000017941 */ /* 0x000fea0003800000 */
.L_x_306:
[----:B-1----:R-:W1:Y:S01]  /*146c0*/  LDS.128 R4, [R4+0x34530] ;  /* 0x0345300004047984 */ /* 0x002e620000000c00 */
[----:B------:R-:W-:Y:S01]  /*146d0*/  @!PT LDS RZ, [RZ] ;  /* 0x00000000fffff984 */ /* 0x000fe20000000800 */
[----:B------:R-:W-:Y:S01]  /*146e0*/  @!PT LDS RZ, [RZ] ;  /* 0x00000000fffff984 */ /* 0x000fe20000000800 */
[----:B------:R-:W-:Y:S01]  /*146f0*/  @!PT LDS RZ, [RZ] ;  /* 0x00000000fffff984 */ /* 0x000fe20000000800 */
[----:B------:R-:W-:Y:S01]  /*14700*/  @!PT LDS RZ, [RZ] ;  /* 0x00000000fffff984 */ /* 0x000fe20000000800 */
[----:B------:R3:W-:Y:S06]  /*14710*/  MEMBAR.ALL.CTA ;  /* 0x0000000000007992 */ /* 0x0007ec0000008000 */
[----:B---3--:R-:W3:Y:S01]  /*14720*/  FENCE.VIEW.ASYNC.S ;  /* 0x00000000000073c6 */ /* 0x008ee20000000000 */
[----:B-1----:R-:W-:Y:S01]  /*14730*/  MOV R17, R5 ;  /* 0x0000000500117202 */ /* 0x002fe20000000f00 */
[----:B------:R-:W-:Y:S01]  /*14740*/  IMAD.MOV.U32 R16, RZ, RZ, R4 ;  /* 0x000000ffff107224 */ /* 0x000fe200078e0004 */
[----:B---3--:R-:W-:Y:S06]  /*14750*/  @!P2 BRA `(.L_x_308) ;  /* 0x000000000004a947 */ /* 0x008fec0003800000 */
[----:B------:R-:W-:Y:S01]  /*14760*/  BPT.TRAP 0x1 ;  /* 0x000000040000795c */ /* 0x000fe20000300000 */
.L_x_308:
[----:B------:R-:W1:Y:S01]  /*14770*/  S2R R5, SR_CgaCtaId ;  /* 0x0000000000057919 */ /* 0x000e620000008800 */
[----:B------:R-:W-:Y:S02]  /*14780*/  ISETP.NE.AND P0, PT, R7, RZ, PT ;  /* 0x000000ff0700720c */ /* 0x000fe40003f05270 */
[----:B--2---:R-:W-:Y:S02]  /*14790*/  IADD3 R2, R3, 0x34440, RZ ;  /* 0x0003444003027810 */ /* 0x004fe40007ffe0ff */
[CC--:B------:R-:W-:Y:S02]  /*147a0*/  ISETP.EQ.OR P0, PT, R6.reuse, R18.reuse, !P0 ;  /* 0x000000120600720c */ /* 0x0c0fe40004702670 */
[----:B------:R-:W-:Y:S02]  /*147b0*/  ISETP.NE.AND P1, PT, R6, R18, PT ;  /* 0x000000120600720c */ /* 0x000fe40003f25270 */
[----:B-1----:R-:W-:-:S04]  /*147c0*/  PRMT R2, R5, 0x654, R2 ;  /* 0x0000065405027816 */ /* 0x002fc80000000002 */
[----:B------:R1:W-:Y:S05]  /*147d0*/  SYNCS.ARRIVE.TRANS64.RED.A1T0 RZ, [R2+URZ], RZ ;  /* 0x000000ff02ff79a7 */ /* 0x0003ea000810043f */
[----:B------:R-:W-:Y:S05]  /*147e0*/  @P0 BRA `(.L_x_309) ;  /* 0x0000000400a40947 */ /* 0x000fea0003800000 */
[----:B-1----:R-:W1:Y:S02]  /*147f0*/  LDC.64 R2, c[0x0][0x290] ;  /* 0x0000a400ff027b82 */ /* 0x002e640000000a00 */
[----:B-1----:R-:W-:-:S05]  /*14800*/  IMAD.WIDE R2, R6, 0xc, R2 ;  /* 0x0000000c06027825 */ /* 0x002fca00078e0202 */
[----:B------:R1:W5:Y:S01]  /*14810*/  LDG.E R11, desc[UR38][R2.64+0x8] ;  /* 0x00000826020b7981 */ /* 0x000362000c1e1900 */
[----:B------:R-:W-:-:S03]  /*14820*/  UMOV UR4, 0xffffffff ;  /* 0xffffffff00047882 */ /* 0x000fc60000000000 */
[----:B------:R-:W-:Y:S05]  /*14830*/  BRA.DIV UR4, `(.L_x_310) ;  /* 0x0000003e04d07947 */ /* 0x000fea000b800000 */
[----:B------:R-:W-:-:S13]  /*14840*/  ELECT P6, URZ, PT ;  /* 0x00000000003f782f */ /* 0x000fda00038c0000 */
.L_x_412:
[----:B------:R-:W-:Y:S04]  /*14850*/  BSSY B1, `(.L_x_311) ;  /* 0x000004f000017945 */ /* 0x000fe80003800000 */
[----:B------:R-:W-:Y:S05]  /*14860*/  @!P6 BRA `(.L_x_312) ;  /* 0x000000040034e947 */ /* 0x000fea0003800000 */
[C---:B------:R-:W-:Y:S01]  /*14870*/  IMAD.SHL.U32 R21, R6.reuse, 0x8, RZ ;  /* 0x0000000806157824 */ /* 0x040fe200078e00ff */
[----:B------:R-:W-:Y:S01]  /*14880*/  SHF.R.S32.HI R5, RZ, 0x1f, R6 ;  /* 0x0000001fff057819 */ /* 0x000fe20000011406 */
[----:B------:R-:W-:Y:S01]  /*14890*/  ULDC.64 UR4, c[0x0][0x510] ;  /* 0x0001440000047ab9 */ /* 0x000fe20000000a00 */
[----:B------:R-:W-:Y:S01]  /*148a0*/  ULDC.64 UR6, c[0x0][0x520] ;  /* 0x0001480000067ab9 */ /* 0x000fe20000000a00 */
[----:B------:R-:W2:Y:S01]  /*148b0*/  LDG.E R18, desc[UR38][R2.64] ;  /* 0x0000002602127981 */ /* 0x000ea2000c1e1900 */
[----:B------:R-:W-:Y:S02]  /*148c0*/  SHF.L.U64.HI R22, R6, 0x3, R5 ;  /* 0x0000000306167819 */ /* 0x000fe40000010205 */
[C---:B------:R-:W-:Y:S02]  /*148d0*/  IADD3 R8, P0, R21.reuse, UR4, RZ ;  /* 0x0000000415087c10 */ /* 0x040fe4000ff1e0ff */
[----:B------:R-:W-:Y:S02]  /*148e0*/  IADD3 R4, P2, R21, UR6, RZ ;  /* 0x0000000615047c10 */ /* 0x000fe4000ff5e0ff */
[C---:B------:R-:W-:Y:S01]  /*148f0*/  IADD3.X R9, R22.reuse, UR5, RZ, P0, !PT ;  /* 0x0000000516097c10 */ /* 0x040fe200087fe4ff */
[----:B------:R-:W-:Y:S01]  /*14900*/  ULDC.64 UR4, c[0x0][0x518] ;  /* 0x0001460000047ab9 */ /* 0x000fe20000000a00 */
[----:B------:R-:W-:-:S03]  /*14910*/  IADD3.X R5, R22, UR7, RZ, P2, !PT ;  /* 0x0000000716057c10 */ /* 0x000fc600097fe4ff */
[----:B------:R-:W3:Y:S04]  /*14920*/  LDG.E.64 R14, desc[UR38][R8.64] ;  /* 0x00000026080e7981 */ /* 0x000ee8000c1e1b00 */
[----:B------:R4:W2:Y:S02]  /*14930*/  LDG.E.64 R12, desc[UR38][R4.64] ;  /* 0x00000026040c7981 */ /* 0x0008a4000c1e1b00 */
[----:B----4-:R-:W-:-:S04]  /*14940*/  IADD3 R4, P0, R21, UR4, RZ ;  /* 0x0000000415047c10 */ /* 0x010fc8000ff1e0ff */
[----:B------:R-:W-:Y:S01]  /*14950*/  IADD3.X R5, R22, UR5, RZ, P0, !PT ;  /* 0x0000000516057c10 */ /* 0x000fe200087fe4ff */
[----:B------:R-:W-:-:S04]  /*14960*/  ULDC.64 UR4, c[0x0][0x528] ;  /* 0x00014a0000047ab9 */ /* 0x000fc80000000a00 */
[----:B------:R4:W2:Y:S02]  /*14970*/  LDG.E.64 R8, desc[UR38][R4.64] ;  /* 0x0000002604087981 */ /* 0x0008a4000c1e1b00 */
[----:B----4-:R-:W-:-:S04]  /*14980*/  IADD3 R4, P0, R21, UR4, RZ ;  /* 0x0000000415047c10 */ /* 0x010fc8000ff1e0ff */
[----:B------:R-:W-:-:S06]  /*14990*/  IADD3.X R5, R22, UR5, RZ, P0, !PT ;  /* 0x0000000516057c10 */ /* 0x000fcc00087fe4ff */
[----:B------:R-:W4:Y:S04]  /*149a0*/  LDG.E.64 R4, desc[UR38][R4.64] ;  /* 0x0000002604047981 */ /* 0x000f28000c1e1b00 */
[----:B---3--:R-:W-:Y:S04]  /*149b0*/  STS.64 [UR20], R14 ;  /* 0x0000000eff007988 */ /* 0x008fe80008000a14 */
[----:B--2---:R-:W-:Y:S04]  /*149c0*/  STS.64 [UR21], R12 ;  /* 0x0000000cff007988 */ /* 0x004fe80008000a15 */
[----:B------:R-:W2:Y:S01]  /*149d0*/  LDS R21, [UR20+0x1c] ;  /* 0x00001c14ff157984 */ /* 0x000ea20008000800 */
[----:B------:R-:W-:-:S03]  /*149e0*/  SHF.L.U64.HI R26, R8, 0x1, R9 ;  /* 0x00000001081a7819 */ /* 0x000fc60000010209 */
[----:B------:R1:W3:Y:S01]  /*149f0*/  LDG.E R9, desc[UR38][R2.64+0x4] ;  /* 0x0000042602097981 */ /* 0x0002e2000c1e1900 */
[----:B------:R-:W-:-:S04]  /*14a00*/  LOP3.LUT R26, R26, 0x1fffffff, RZ, 0xc0, !PT ;  /* 0x1fffffff1a1a7812 */ /* 0x000fc800078ec0ff */
[----:B------:R-:W-:-:S04]  /*14a10*/  SHF.R.U32.HI R22, RZ, 0x4, R26 ;  /* 0x00000004ff167819 */ /* 0x000fc8000001161a */
[----:B--2---:R-:W-:-:S05]  /*14a20*/  LOP3.LUT R21, R21, 0xf, R22, 0xb8, !PT ;  /* 0x0000000f15157812 */ /* 0x004fca00078eb816 */
[----:B------:R-:W-:Y:S04]  /*14a30*/  STS [UR20+0x1c], R21 ;  /* 0x00001c15ff007988 */ /* 0x000fe80008000814 */
[----:B------:R-:W2:Y:S02]  /*14a40*/  LDS R24, [UR20+0x1c] ;  /* 0x00001c14ff187984 */ /* 0x000ea40008000800 */
[----:B--2---:R-:W-:-:S05]  /*14a50*/  LOP3.LUT R24, R24, 0xf0, RZ, 0xb8, !PT ;  /* 0x000000f018187812 */ /* 0x004fca00078eb8ff */
[----:B------:R-:W-:Y:S04]  /*14a60*/  STS [UR20+0x1c], R24 ;  /* 0x00001c18ff007988 */ /* 0x000fe80008000814 */
[----:B------:R-:W2:Y:S01]  /*14a70*/  LDS R23, [UR20+0x1c] ;  /* 0x00001c14ff177984 */ /* 0x000ea20008000800 */
[----:B------:R-:W-:-:S04]  /*14a80*/  MOV R22, UR20 ;  /* 0x0000001400167c02 */ /* 0x000fc80008000f00 */
[----:B------:R-:W-:Y:S02]  /*14a90*/  SHF.R.U64 R22, R22, 0x4, RZ ;  /* 0x0000000416167819 */ /* 0x000fe400000012ff */
[----:B--2---:R-:W-:-:S05]  /*14aa0*/  LOP3.LUT R23, R23, 0xf00, RZ, 0xb8, !PT ;  /* 0x00000f0017177812 */ /* 0x004fca00078eb8ff */
[----:B------:R-:W-:Y:S04]  /*14ab0*/  STS.64 [UR20+0x18], R22 ;  /* 0x00001816ff007988 */ /* 0x000fe80008000a14 */
[----:B------:R-:W1:Y:S01]  /*14ac0*/  LDS R25, [UR20+0x1c] ;  /* 0x00001c14ff197984 */ /* 0x000e620008000800 */
[----:B------:R-:W-:Y:S01]  /*14ad0*/  IMAD.SHL.U32 R21, R8, 0x2, RZ ;  /* 0x0000000208157824 */ /* 0x000fe200078e00ff */
[----:B-----5:R-:W-:-:S04]  /*14ae0*/  IADD3 R12, R11, -0x1, RZ ;  /* 0xffffffff0b0c7810 */ /* 0x020fc80007ffe0ff */
[----:B------:R-:W-:Y:S02]  /*14af0*/  LOP3.LUT R21, R21, 0xfffffffe, RZ, 0xc0, !PT ;  /* 0xfffffffe15157812 */ /* 0x000fe400078ec0ff */
[----:B------:R-:W-:Y:S01]  /*14b00*/  CS2R R14, SRZ ;  /* 0x00000000000e7805 */ /* 0x000fe2000001ff00 */
[----:B------:R-:W-:Y:S01]  /*14b10*/  VIADD R13, R18, 0xffffffff ;  /* 0xffffffff120d7836 */ /* 0x000fe20000000000 */
[----:B------:R-:W-:Y:S01]  /*14b20*/  SHF.R.U64 R21, R21, 0x4, R26 ;  /* 0x0000000415157819 */ /* 0x000fe2000000121a */
[----:B------:R-:W-:Y:S04]  /*14b30*/  STS [UR20+0x10], R22 ;  /* 0x00001016ff007988 */ /* 0x000fe80008000814 */
[----:B------:R-:W-:Y:S04]  /*14b40*/  STS [UR20+0x14], R22 ;  /* 0x00001416ff007988 */ /* 0x000fe80008000814 */
[----:B------:R-:W-:Y:S04]  /*14b50*/  STS.128 [UR20+0x20], R12 ;  /* 0x0000200cff007988 */ /* 0x000fe80008000c14 */
[----:B------:R-:W-:Y:S04]  /*14b60*/  STS [UR20+0xc], R21 ;  /* 0x00000c15ff007988 */ /* 0x000fe80008000814 */
[----:B------:R-:W-:Y:S01]  /*14b70*/  STS [UR20+0x30], RZ ;  /* 0x000030ffff007988 */ /* 0x000fe20008000814 */
[----:B-1----:R-:W-:-:S05]  /*14b80*/  LOP3.LUT R2, R25, 0xf000, RZ, 0xb8, !PT ;  /* 0x0000f00019027812 */ /* 0x002fca00078eb8ff */
[----:B------:R-:W-:Y:S04]  /*14b90*/  STS [UR20+0x1c], R2 ;  /* 0x00001c02ff007988 */ /* 0x000fe80008000814 */
[----:B------:R-:W1:Y:S01]  /*14ba0*/  LDS R3, [UR21+0x1c] ;  /* 0x00001c15ff037984 */ /* 0x000e620008000800 */
[----:B----4-:R-:W-:-:S04]  /*14bb0*/  SHF.L.U64.HI R18, R4, 0x1, R5 ;  /* 0x0000000104127819 */ /* 0x010fc80000010205 */
[----:B------:R-:W-:-:S04]  /*14bc0*/  LOP3.LUT R18, R18, 0x1fffffff, RZ, 0xc0, !PT ;  /* 0x1fffffff12127812 */ /* 0x000fc800078ec0ff */
[----:B------:R-:W-:-:S04]  /*14bd0*/  SHF.R.U32.HI R8, RZ, 0x4, R18 ;  /* 0x00000004ff087819 */ /* 0x000fc80000011612 */
[----:B-1----:R-:W-:-:S05]  /*14be0*/  LOP3.LUT R5, R3, 0xf, R8, 0xb8, !PT ;  /* 0x0000000f03057812 */ /* 0x002fca00078eb808 */
[----:B------:R-:W-:Y:S04]  /*14bf0*/  STS [UR21+0x1c], R5 ;  /* 0x00001c05ff007988 */ /* 0x000fe80008000815 */
[----:B------:R-:W1:Y:S02]  /*14c00*/  LDS R8, [UR21+0x1c] ;  /* 0x00001c15ff087984 */ /* 0x000e640008000800 */
[----:B-1----:R-:W-:-:S05]  /*14c10*/  LOP3.LUT R8, R8, 0xf0, RZ, 0xb8, !PT ;  /* 0x000000f008087812 */ /* 0x002fca00078eb8ff */
[----:B------:R-:W-:Y:S04]  /*14c20*/  STS [UR21+0x1c], R8 ;  /* 0x00001c08ff007988 */ /* 0x000fe80008000815 */
[----:B------:R-:W1:Y:S01]  /*14c30*/  LDS R3, [UR21+0x1c] ;  /* 0x00001c15ff037984 */ /* 0x000e620008000800 */
[----:B------:R-:W-:-:S04]  /*14c40*/  MOV R2, UR21 ;  /* 0x0000001500027c02 */ /* 0x000fc80008000f00 */
[----:B------:R-:W-:Y:S02]  /*14c50*/  SHF.R.U64 R2, R2, 0x4, RZ ;  /* 0x0000000402027819 */ /* 0x000fe400000012ff */
[----:B-1----:R-:W-:-:S05]  /*14c60*/  LOP3.LUT R3, R3, 0xf00, RZ, 0xb8, !PT ;  /* 0x00000f0003037812 */ /* 0x002fca00078eb8ff */
[----:B------:R-:W-:Y:S04]  /*14c70*/  STS.64 [UR21+0x18], R2 ;  /* 0x00001802ff007988 */ /* 0x000fe80008000a15 */
[----:B------:R-:W1:Y:S01]  /*14c80*/  LDS R21, [UR21+0x1c] ;  /* 0x00001c15ff157984 */ /* 0x000e620008000800 */
[----:B------:R-:W-:Y:S01]  /*14c90*/  IMAD.SHL.U32 R4, R4, 0x2, RZ ;  /* 0x0000000204047824 */ /* 0x000fe200078e00ff */
[----:B---3--:R-:W-:-:S04]  /*14ca0*/  IADD3 R13, R9, -0x1, RZ ;  /* 0xffffffff090d7810 */ /* 0x008fc80007ffe0ff */
[----:B------:R-:W-:-:S04]  /*14cb0*/  LOP3.LUT R5, R4, 0xfffffffe, RZ, 0xc0, !PT ;  /* 0xfffffffe04057812 */ /* 0x000fc800078ec0ff */
[----:B------:R-:W-:Y:S01]  /*14cc0*/  SHF.R.U64 R5, R5, 0x4, R18 ;  /* 0x0000000405057819 */ /* 0x000fe20000001212 */
[----:B------:R2:W-:Y:S04]  /*14cd0*/  STS.128 [UR21+0x20], R12 ;  /* 0x0000200cff007988 */ /* 0x0005e80008000c15 */
[----:B------:R2:W-:Y:S04]  /*14ce0*/  STS [UR21+0xc], R5 ;  /* 0x00000c05ff007988 */ /* 0x0005e80008000815 */
[----:B------:R2:W-:Y:S04]  /*14cf0*/  STS [UR21+0x10], R2 ;  /* 0x00001002ff007988 */ /* 0x0005e80008000815 */
[----:B------:R2:W-:Y:S04]  /*14d00*/  STS [UR21+0x14], R2 ;  /* 0x00001402ff007988 */ /* 0x0005e80008000815 */
[----:B------:R-:W-:Y:S01]  /*14d10*/  STS [UR21+0x30], RZ ;  /* 0x000030ffff007988 */ /* 0x000fe20008000815 */
[----:B-1----:R-:W-:-:S05]  /*14d20*/  LOP3.LUT R4, R21, 0xf000, RZ, 0xb8, !PT ;  /* 0x0000f00015047812 */ /* 0x002fca00078eb8ff */
[----:B------:R2:W-:Y:S02]  /*14d30*/  STS [UR21+0x1c], R4 ;  /* 0x00001c04ff007988 */ /* 0x0005e40008000815 */
.L_x_312:
[----:B------:R-:W-:Y:S05]  /*14d40*/  BSYNC B1 ;  /* 0x0000000000017941 */ /* 0x000fea0003800000 */
.L_x_311:
[----:B------:R-:W-:-:S03]  /*14d50*/  UMOV UR4, 0xffffffff ;  /* 0xffffffff00047882 */ /* 0x000fc60000000000 */
[----:B------:R-:W-:Y:S05]  /*14d60*/  BRA.DIV UR4, `(.L_x_313) ;  /* 0x0000003a04a47947 */ /* 0x000fea000b800000 */
[----:B------:R-:W-:Y:S01]  /*14d70*/  ELECT P6, URZ, PT ;  /* 0x00000000003f782f */ /* 0x000fe200038c0000 */
[----:B------:R-:W-:-:S12]  /*14d80*/  NOP ;  /* 0x0000000000007918 */ /* 0x000fd80000000000 */
.L_x_416:
[----:B-12---:R-:W1:Y:S02]  /*14d90*/  S2R R2, SR_LANEID ;  /* 0x0000000000027919 */ /* 0x006e640000000000 */
[----:B-1----:R-:W-:-:S05]  /*14da0*/  IMAD.SHL.U32 R8, R2, 0x4, RZ ;  /* 0x0000000402087824 */ /* 0x002fca00078e00ff */
[----:B------:R1:W2:Y:S01]  /*14db0*/  LDS R9, [R8+UR20] ;  /* 0x0000001408097984 */ /* 0x0002a20008000800 */
[C---:B------:R-:W-:Y:S02]  /*14dc0*/  IADD3 R4, P0, R8.reuse, UR12, RZ ;  /* 0x0000000c08047c10 */ /* 0x040fe4000ff1e0ff */
[----:B------:R-:W-:Y:S01]  /*14dd0*/  IADD3 R2, P2, R8, UR14, RZ ;  /* 0x0000000e08027c10 */ /* 0x000fe2000ff5e0ff */
[----:B------:R1:W3:Y:S01]  /*14de0*/  LDS R13, [R8+UR20+0x80] ;  /* 0x00008014080d7984 */ /* 0x0002e20008000800 */
[----:B------:R-:W-:Y:S11]  /*14df0*/  @!P6 BRA `(.L_x_314) ;  /* 0x000000000008e947 */ /* 0x000ff60003800000 */
[----:B------:R0:W-:Y:S01]  /*14e00*/  UTMACMDFLUSH ;  /* 0x00000000000079b7 */ /* 0x0001e20000000000 */
[----:B------:R-:W-:-:S04]  /*14e10*/  DEPBAR.LE SB0, 0x0 ;  /* 0x000080000000791a */ /* 0x000fc80000000000 */
.L_x_314:
[----:B------:R-:W-:Y:S01]  /*14e20*/  IADD3.X R5, RZ, UR13, RZ, P0, !PT ;  /* 0x0000000dff057c10 */ /* 0x000fe200087fe4ff */
[----:B------:R-:W-:Y:S01]  /*14e30*/  IMAD.X R3, RZ, RZ, UR15, P2 ;  /* 0x0000000fff037e24 */ /* 0x000fe200090e06ff */
[----:B------:R-:W-:Y:S05]  /*14e40*/  WARPSYNC.ALL ;  /* 0x0000000000007948 */ /* 0x000fea0003800000 */
[----:B--2---:R2:W5:Y:S04]  /*14e50*/  ATOMG.E.EXCH.STRONG.GPU PT, RZ, [R4], R9 ;  /* 0x0000000904ff73a8 */ /* 0x00456800041ee100 */
[----:B---3--:R2:W5:Y:S01]  /*14e60*/  ATOMG.E.EXCH.STRONG.GPU PT, RZ, [R2], R13 ;  /* 0x0000000d02ff73a8 */ /* 0x00856200041ee100 */
[----:B------:R-:W-:-:S07]  /*14e70*/  MOV R18, R6 ;  /* 0x0000000600127202 */ /* 0x000fce0000000f00 */
.L_x_309:
[----:B-12---:R-:W2:Y:S01]  /*14e80*/  LDL.LU R2, [R1+0x100] ;  /* 0x0001000001027983 */ /* 0x006ea20000300800 */
[----:B------:R-:W-:Y:S02]  /*14e90*/  ISETP.NE.AND P2, PT, R7, RZ, PT ;  /* 0x000000ff0700720c */ /* 0x000fe40003f45270 */
[----:B------:R-:W-:Y:S01]  /*14ea0*/  SEL R3, RZ, 0x1, !P1 ;  /* 0x00000001ff037807 */ /* 0x000fe20004800000 */
[----:B--2---:R-:W-:-:S05]  /*14eb0*/  VIADD R4, R2, 0x1 ;  /* 0x0000000102047836 */ /* 0x004fca0000000000 */
[----:B------:R-:W-:-:S04]  /*14ec0*/  ISETP.NE.AND P0, PT, R4, 0x8, PT ;  /* 0x000000080400780c */ /* 0x000fc80003f05270 */
[----:B------:R-:W-:Y:S02]  /*14ed0*/  SEL R4, R4, RZ, P0 ;  /* 0x000000ff04047207 */ /* 0x000fe40000000000 */
[----:B------:R-:W-:-:S03]  /*14ee0*/  SEL R2, RZ, 0x1, P0 ;  /* 0x00000001ff027807 */ /* 0x000fc60000000000 */
[----:B------:R1:W-:Y:S01]  /*14ef0*/  STL [R1+0x100], R4 ;  /* 0x0001000401007387 */ /* 0x0003e20000100800 */
[----:B------:R-:W-:Y:S02]  /*14f00*/  LOP3.LUT R19, R19, R2, RZ, 0x3c, !PT ;  /* 0x0000000213137212 */ /* 0x000fe400078e3cff */
[----:B------:R-:W-:Y:S01]  /*14f10*/  PRMT R2, RZ, 0x7610, R2 ;  /* 0x00007610ff027816 */ /* 0x000fe20000000002 */
[----:B------:R-:W-:Y:S06]  /*14f20*/  @P2 BRA `(.L_x_315) ;  /* 0xfffffff000782947 */ /* 0x000fec000383ffff */
[----:B------:R-:W-:Y:S05]  /*14f30*/  BSYNC B0 ;  /* 0x0000000000007941 */ /* 0x000fea0003800000 */
.L_x_296:
[----:B------:R-:W-:-:S03]  /*14f40*/  UMOV UR4, 0xffffffff ;  /* 0xffffffff00047882 */ /* 0x000fc60000000000 */
[----:B------:R-:W-:Y:S05]  /*14f50*/  BRA.DIV UR4, `(.L_x_316) ;  /* 0x0000003a04587947 */ /* 0x000fea000b800000 */
[----:B-----5:R-:W-:-:S13]  /*14f60*/  ELECT P6, URZ, PT ;  /* 0x00000000003f782f */ /* 0x020fda00038c0000 */
.L_x_419:
[----:B------:R-:W-:Y:S04]  /*14f70*/  BSSY B0, `(.L_x_317) ;  /* 0x000002a000007945 */ /* 0x000fe80003800000 */
[----:B------:R-:W-:Y:S05]  /*14f80*/  @!P6 BRA `(.L_x_318) ;  /* 0x0000000000a0e947 */ /* 0x000fea0003800000 */
[----:B------:R-:W-:-:S04]  /*14f90*/  ULOP3.LUT UR4, UR42, 0x2, URZ, 0xfc, !UPT ;  /* 0x000000022a047892 */ /* 0x000fc8000f8efc3f */
[----:B------:R-:W-:-:S06]  /*14fa0*/  UISETP.NE.AND UP0, UPT, UR4, 0x3, UPT ;  /* 0x000000030400788c */ /* 0x000fcc000bf05270 */
[----:B------:R-:W-:-:S13]  /*14fb0*/  PLOP3.LUT P0, PT, PT, PT, UP0, 0x80, 0x0 ;  /* 0x000000000000781c */ /* 0x000fda0003f0f008 */
[----:B------:R-:W-:Y:S05]  /*14fc0*/  @!P0 BRA `(.L_x_319) ;  /* 0x0000000000048947 */ /* 0x000fea0003800000 */
[----:B------:R-:W-:Y:S01]  /*14fd0*/  BPT.TRAP 0x1 ;  /* 0x000000040000795c */ /* 0x000fe20000300000 */
.L_x_319:
[----:B------:R-:W-:Y:S02]  /*14fe0*/  MOV R3, UR18 ;  /* 0x0000001200037c02 */ /* 0x000fe40008000f00 */
[----:B------:R-:W-:-:S03]  /*14ff0*/  SHF.L.U32 R2, R10, 0x1f, RZ ;  /* 0x0000001f0a027819 */ /* 0x000fc600000006ff */
[----:B------:R-:W-:-:S05]  /*15000*/  VIADD R3, R3, 0x344a0 ;  /* 0x000344a003037836 */ /* 0x000fca0000000000 */
[C---:B------:R-:W-:Y:S01]  /*15010*/  LEA R7, R0.reuse, R3, 0x3 ;  /* 0x0000000300077211 */ /* 0x040fe200078e18ff */
[----:B------:R-:W-:-:S03]  /*15020*/  VIADD R0, R0, 0x1 ;  /* 0x0000000100007836 */ /* 0x000fc60000000000 */
[----:B------:R-:W2:Y:S02]  /*15030*/  SYNCS.PHASECHK.TRANS64.TRYWAIT P0, [R7+URZ], R2 ;  /* 0x00000002070075a7 */ /* 0x000ea4000800017f */
[----:B------:R-:W-:-:S04]  /*15040*/  ISETP.NE.AND P1, PT, R0, 0x4, PT ;  /* 0x000000040000780c */ /* 0x000fc80003f25270 */
[----:B------:R-:W-:Y:S02]  /*15050*/  SEL R5, RZ, 0x1, P1 ;  /* 0x00000001ff057807 */ /* 0x000fe40000800000 */
[----:B------:R-:W-:Y:S02]  /*15060*/  SEL R0, R0, RZ, P1 ;  /* 0x000000ff00007207 */ /* 0x000fe40000800000 */
[----:B------:R-:W-:Y:S02]  /*15070*/  LOP3.LUT R5, R10, R5, RZ, 0x3c, !PT ;  /* 0x000000050a057212 */ /* 0x000fe400078e3cff */
[----:B------:R-:W-:Y:S02]  /*15080*/  LEA R9, R0, R3, 0x3 ;  /* 0x0000000300097211 */ /* 0x000fe400078e18ff */
[----:B-1----:R-:W-:Y:S01]  /*15090*/  SHF.L.U32 R4, R5, 0x1f, RZ ;  /* 0x0000001f05047819 */ /* 0x002fe200000006ff */
[----:B--2---:R-:W-:Y:S06]  /*150a0*/  @!P0 BRA `(.L_x_320) ;  /* 0x0000003800248947 */ /* 0x004fec0003800000 */
.L_x_420:
[----:B------:R-:W2:Y:S01]  /*150b0*/  SYNCS.PHASECHK.TRANS64.TRYWAIT P0, [R9+URZ], R4 ;  /* 0x00000004090075a7 */ /* 0x000ea2000800017f */
[----:B------:R-:W-:-:S05]  /*150c0*/  VIADD R0, R0, 0x1 ;  /* 0x0000000100007836 */ /* 0x000fca0000000000 */
[----:B------:R-:W-:-:S04]  /*150d0*/  ISETP.NE.AND P1, PT, R0, 0x4, PT ;  /* 0x000000040000780c */ /* 0x000fc80003f25270 */
[----:B-1----:R-:W-:Y:S02]  /*150e0*/  SEL R2, RZ, 0x1, P1 ;  /* 0x00000001ff027807 */ /* 0x002fe40000800000 */
[----:B------:R-:W-:Y:S02]  /*150f0*/  SEL R0, R0, RZ, P1 ;  /* 0x000000ff00007207 */ /* 0x000fe40000800000 */
[----:B------:R-:W-:Y:S02]  /*15100*/  LOP3.LUT R7, R5, R2, RZ, 0x3c, !PT ;  /* 0x0000000205077212 */ /* 0x000fe400078e3cff */
[----:B------:R-:W-:Y:S02]  /*15110*/  LEA R6, R0, R3, 0x3 ;  /* 0x0000000300067211 */ /* 0x000fe400078e18ff */
[----:B------:R-:W-:Y:S01]  /*15120*/  SHF.L.U32 R5, R7, 0x1f, RZ ;  /* 0x0000001f07057819 */ /* 0x000fe200000006ff */
[----:B--2---:R-:W-:Y:S06]  /*15130*/  @!P0 BRA `(.L_x_321) ;  /* 0x0000003800148947 */ /* 0x004fec0003800000 */
.L_x_421:
[----:B------:R-:W2:Y:S01]  /*15140*/  SYNCS.PHASECHK.TRANS64.TRYWAIT P0, [R6+URZ], R5 ;  /* 0x00000005060075a7 */ /* 0x000ea2000800017f */
[----:B------:R-:W-:-:S05]  /*15150*/  VIADD R0, R0, 0x1 ;  /* 0x0000000100007836 */ /* 0x000fca0000000000 */
[----:B------:R-:W-:-:S04]  /*15160*/  ISETP.NE.AND P1, PT, R0, 0x4, PT ;  /* 0x000000040000780c */ /* 0x000fc80003f25270 */
[----:B------:R-:W-:Y:S02]  /*15170*/  SEL R2, RZ, 0x1, P1 ;  /* 0x00000001ff027807 */ /* 0x000fe40000800000 */
[----:B------:R-:W-:Y:S02]  /*15180*/  SEL R0, R0, RZ, P1 ;  /* 0x000000ff00007207 */ /* 0x000fe40000800000 */
[----:B------:R-:W-:Y:S01]  /*15190*/  LOP3.LUT R2, R7, R2, RZ, 0x3c, !PT ;  /* 0x0000000207027212 */ /* 0x000fe200078e3cff */
[----:B--2---:R-:W-:Y:S06]  /*151a0*/  @!P0 BRA `(.L_x_322) ;  /* 0x00000038000c8947 */ /* 0x004fec0003800000 */
.L_x_422:
[----:B------:R-:W-:Y:S02]  /*151b0*/  LEA R3, R0, R3, 0x3 ;  /* 0x0000000300037211 */ /* 0x000fe400078e18ff */
[----:B------:R-:W-:-:S07]  /*151c0*/  SHF.L.U32 R0, R2, 0x1f, RZ ;  /* 0x0000001f02007819 */ /* 0x000fce00000006ff */
.L_x_323:
[----:B---3--:R3:W4:Y:S02]  /*151d0*/  SYNCS.PHASECHK.TRANS64.TRYWAIT P0, [R3+URZ], R0 ;  /* 0x00000000030075a7 */ /* 0x008724000800017f */
[----:B----4-:R-:W-:Y:S05]  /*151e0*/  @!P0 NANOSLEEP.SYNCS 0x989680 ;  /* 0x009896800000895d */ /* 0x010fea0003900000 */
[----:B------:R-:W4:Y:S02]  /*151f0*/  @!P0 SYNCS.PHASECHK.TRANS64 P0, [R3+URZ], R0 ;  /* 0x00000000030085a7 */ /* 0x000f24000800007f */
[----:B----4-:R-:W-:Y:S05]  /*15200*/  @!P0 BRA `(.L_x_323) ;  /* 0xfffffffc00f08947 */ /* 0x010fea000383ffff */
.L_x_318:
[----:B------:R-:W-:Y:S05]  /*15210*/  BSYNC B0 ;  /* 0x0000000000007941 */ /* 0x000fea0003800000 */
.L_x_317:
[----:B------:R-:W-:Y:S05]  /*15220*/  EXIT ;  /* 0x000000000000794d */ /* 0x000fea0003800000 */
.L_x_161:
[----:B------:R-:W-:Y:S01]  /*15230*/  PLOP3.LUT P1, PT, PT, PT, UP3, 0x80, 0x0 ;  /* 0x000000000000781c */ /* 0x000fe20003f2f038 */
[----:B------:R-:W-:Y:S01]  /*15240*/  ULDC UR19, c[0x0][0x14] ;  /* 0x0000050000137ab9 */ /* 0x000fe20000000800 */
[----:B------:R-:W-:Y:S01]  /*15250*/  ULDC UR20, c[0x0][0x10] ;  /* 0x0000040000147ab9 */ /* 0x000fe20000000800 */
[----:B------:R-:W-:Y:S01]  /*15260*/  ULDC.64 UR12, c[0x0][0x8c8] ;  /* 0x00023200000c7ab9 */ /* 0x000fe20000000a00 */
[----:B------:R-:W-:Y:S01]  /*15270*/  UIMAD.WIDE.U32 UR20, UR60, UR20, URZ ;  /* 0x000000143c1472a5 */ /* 0x000fe2000f8e003f */
[----:B------:R-:W-:Y:S01]  /*15280*/  IMAD.MOV.U32 R14, RZ, RZ, 0x1 ;  /* 0x00000001ff0e7424 */ /* 0x000fe200078e00ff */
[----:B------:R-:W-:Y:S01]  /*15290*/  ULDC.64 UR14, c[0x0][0x8e0] ;  /* 0x00023800000e7ab9 */ /* 0x000fe20000000a00 */
[----:B------:R-:W-:Y:S01]  /*152a0*/  UIADD3 UR11, UP1, UR12, -0x1, URZ ;  /* 0xffffffff0c0b7890 */ /* 0x000fe2000ff3e03f */
[----:B------:R-:W-:Y:S01]  /*152b0*/  MOV R13, RZ ;  /* 0x000000ff000d7202 */ /* 0x000fe20000000f00 */
[----:B------:R-:W-:Y:S01]  /*152c0*/  ULDC UR22, c[0x0][0x904] ;  /* 0x0002410000167ab9 */ /* 0x000fe20000000800 */
[----:B------:R-:W-:Y:S01]  /*152d0*/  UMOV UR23, 0xffffffff ;  /* 0xffffffff00177882 */ /* 0x000fe20000000000 */
[----:B------:R-:W-:-:S02]  /*152e0*/  UIADD3 UR12, UP2, UR14, -0x1, URZ ;  /* 0xffffffff0e0c7890 */ /* 0x000fc4000ff5e03f */
[----:B------:R-:W1:Y:S01]  /*152f0*/  @P1 S2R R2, SR_CTAID.Y ;  /* 0x0000000000021919 */ /* 0x000e620000002600 */
[----:B------:R-:W-:Y:S02]  /*15300*/  USHF.L.U32 UR23, UR23, UR22, URZ ;  /* 0x0000001617177299 */ /* 0x000fe4000800063f */
[----:B------:R-:W-:Y:S02]  /*15310*/  UIMAD.WIDE.U32 UR28, UR20, UR19, URZ ;  /* 0x00000013141c72a5 */ /* 0x000fe4000f8e003f */
[----:B------:R-:W-:Y:S01]  /*15320*/  UIMAD UR21, UR21, UR19, URZ ;  /* 0x00000013151572a4 */ /* 0x000fe2000f8e023f */
[----:B------:R-:W-:Y:S01]  /*15330*/  ULDC UR18, c[0x0][0x8a8] ;  /* 0x00022a0000127ab9 */ /* 0x000fe20000000800 */
[----:B------:R-:W-:Y:S01]  /*15340*/  UMOV UR24, 0x1 ;  /* 0x0000000100187882 */ /* 0x000fe20000000000 */
[----:B------:R-:W-:Y:S02]  /*15350*/  UIADD3.X UR14, UR15, -0x1, URZ, UP2, !UPT ;  /* 0xffffffff0f0e7890 */ /* 0x000fe400097fe43f */
[----:B------:R-:W-:-:S02]  /*15360*/  UIADD3.X UR13, UR13, -0x1, URZ, UP1, !UPT ;  /* 0xffffffff0d0d7890 */ /* 0x000fc40008ffe43f */
[----:B------:R-:W-:Y:S02]  /*15370*/  ULOP3.LUT UR15, UR59, 0x2, URZ, 0xfc, !UPT ;  /* 0x000000023b0f7892 */ /* 0x000fe4000f8efc3f */
[----:B------:R-:W-:Y:S02]  /*15380*/  UIADD3 UR16, UR9, -0x1, URZ ;  /* 0xffffffff09107890 */ /* 0x000fe4000fffe03f */
[----:B------:R-:W-:Y:S02]  /*15390*/  UIADD3 UR17, UR10, -0x1, URZ ;  /* 0xffffffff0a117890 */ /* 0x000fe4000fffe03f */
[----:B------:R-:W-:Y:S02]  /*153a0*/  UIADD3 UR18, UR18, -0x1, URZ ;  /* 0xffffffff12127890 */ /* 0x000fe4000fffe03f */
[----:B------:R-:W-:Y:S02]  /*153b0*/  USHF.L.U32 UR19, UR24, UR22, URZ ;  /* 0x0000001618137299 */ /* 0x000fe4000800063f */
[----:B------:R-:W-:-:S02]  /*153c0*/  ULOP3.LUT UR20, URZ, UR23, URZ, 0x33, !UPT ;  /* 0x000000173f147292 */ /* 0x000fc4000f8e333f */
[----:B------:R-:W-:Y:S01]  /*153d0*/  UIADD3 UR21, UR29, UR21, URZ ;  /* 0x000000151d157290 */ /* 0x000fe2000fffe03f */
[----:B-1----:R-:W-:-:S15]  /*153e0*/  @P1 R2UR UR52, R2 ;  /* 0x00000000023412ca */ /* 0x002fde00000e0000 */
.L_x_344:
[----:B------:R-:W1:Y:S01]  /*153f0*/  LDC.64 R2, c[0x0][0x8f8] ;  /* 0x00023e00ff027b82 */ /* 0x000e620000000a00 */
[----:B------:R-:W-:Y:S01]  /*15400*/  UIADD3 UR8, UP1, UR8, UR28, URZ ;  /* 0x0000001c08087290 */ /* 0x000fe2000ff3e03f */
[----:B------:R-:W-:Y:S01]  /*15410*/  ISETP.NE.AND P2, PT, R15, RZ, PT ;  /* 0x000000ff0f00720c */ /* 0x000fe20003f45270 */
[----:B------:R-:W-:Y:S01]  /*15420*/  UMOV UR22, 0xffffffff ;  /* 0xffffffff00167882 */ /* 0x000fe20000000000 */
[----:B------:R-:W-:Y:S01]  /*15430*/  UMOV UR23, 0xffffffff ;  /* 0xffffffff00177882 */ /* 0x000fe20000000000 */
[----:B------:R-:W-:Y:S01]  /*15440*/  UIADD3.X UR7, UR7, UR21, URZ, UP1, !UPT ;  /* 0x0000001507077290 */ /* 0x000fe20008ffe43f */
[----:B------:R-:W-:Y:S01]  /*15450*/  MOV R19, RZ ;  /* 0x000000ff00137202 */ /* 0x000fe20000000f00 */
[----:B------:R-:W-:Y:S01]  /*15460*/  UMOV UR24, 0xffffffff ;  /* 0xffffffff00187882 */ /* 0x000fe20000000000 */
[----:B-1----:R-:W-:-:S03]  /*15470*/  ISETP.LE.U32.AND P1, PT, R2, UR8, PT ;  /* 0x0000000802007c0c */ /* 0x002fc6000bf23070 */
[----:B------:R-:W-:-:S05]  /*15480*/  IMAD.U32 R2, RZ, RZ, UR7 ;  /* 0x00000007ff027e24 */ /* 0x000fca000f8e00ff */
[----:B------:R-:W-:-:S13]  /*15490*/  ISETP.GE.U32.AND.EX P1, PT, R2, R3, PT, P1 ;  /* 0x000000030200720c */ /* 0x000fda0003f26110 */
[----:B---345:R-:W-:Y:S05]  /*154a0*/  @P2 BRA P1, `(.L_x_324) ;  /* 0x0000001800442947 */ /* 0x038fea0000800000 */
[----:B------:R-:W-:-:S04]  /*154b0*/  IADD3 R2, P2, R6, UR5, RZ ;  /* 0x0000000506027c10 */ /* 0x000fc8000ff5e0ff */
[----:B------:R-:W-:Y:S02]  /*154c0*/  ISETP.GT.U32.AND P1, PT, R2, UR8, PT ;  /* 0x0000000802007c0c */ /* 0x000fe4000bf24070 */
[----:B------:R-:W-:-:S04]  /*154d0*/  IADD3.X R2, R7, UR6, RZ, P2, !PT ;  /* 0x0000000607027c10 */ /* 0x000fc800097fe4ff */
[----:B------:R-:W-:-:S13]  /*154e0*/  ISETP.GT.U32.AND.EX P1, PT, R2, UR7, PT, P1 ;  /* 0x0000000702007c0c */ /* 0x000fda000bf24110 */
[----:B------:R-:W-:Y:S05]  /*154f0*/  @P1 BRA `(.L_x_325) ;  /* 0x0000001400241947 */ /* 0x000fea0003800000 */
[----:B------:R-:W-:Y:S01]  /*15500*/  VIADD R11, R21, UR4 ;  /* 0x00000004150b7c36 */ /* 0x000fe20008000000 */
[----:B------:R-:W-:Y:S01]  /*15510*/  ULDC UR22, c[0x0][0x910] ;  /* 0x0002440000167ab9 */ /* 0x000fe20000000800 */
[----:B------:R-:W-:Y:S01]  /*15520*/  MOV R23, R8 ;  /* 0x0000000800177202 */ /* 0x000fe20000000f00 */
[----:B------:R-:W-:Y:S02]  /*15530*/  IMAD.MOV.U32 R16, RZ, RZ, R0 ;  /* 0x000000ffff107224 */ /* 0x000fe400078e0000 */
[----:B------:R-:W-:-:S04]  /*15540*/  IADD3 R12, R11, 0x20, RZ ;  /* 0x000000200b0c7810 */ /* 0x000fc80007ffe0ff */
[----:B------:R-:W-:-:S13]  /*15550*/  ISETP.GE.AND P1, PT, R12, UR22, PT ;  /* 0x000000160c007c0c */ /* 0x000fda000bf26270 */
[----:B------:R-:W1:Y:S01]  /*15560*/  @!P1 LDC.64 R2, c[0x0][0x918] ;  /* 0x00024600ff029b82 */ /* 0x000e620000000a00 */
[----:B------:R-:W-:Y:S01]  /*15570*/  @!P1 VIADD R7, R11, 0x20 ;  /* 0x000000200b079836 */ /* 0x000fe20000000000 */
[----:B------:R-:W-:Y:S01]  /*15580*/  BSSY B0, `(.L_x_326) ;  /* 0x0000064000007945 */ /* 0x000fe20003800000 */
[----:B------:R-:W-:Y:S02]  /*15590*/  MOV R6, 0x7fffffff ;  /* 0x7fffffff00067802 */ /* 0x000fe40000000f00 */
[----:B-1----:R-:W-:-:S05]  /*155a0*/  @!P1 IMAD.WIDE R2, R7, 0xc, R2 ;  /* 0x0000000c07029825 */ /* 0x002fca00078e0202 */
[----:B------:R1:W5:Y:S04]  /*155b0*/  @!P1 LDG.E R8, desc[UR38][R2.64] ;  /* 0x0000002602089981 */ /* 0x000368000c1e1900 */
[----:B------:R1:W5:Y:S01]  /*155c0*/  @!P1 LDG.E R0, desc[UR38][R2.64+0x4] ;  /* 0x0000042602009981 */ /* 0x000362000c1e1900 */
[----:B------:R-:W-:Y:S01]  /*155d0*/  ISETP.GE.AND P1, PT, R11, UR22, PT ;  /* 0x000000160b007c0c */ /* 0x000fe2000bf26270 */
[----:B------:R-:W-:-:S12]  /*155e0*/  IMAD.MOV.U32 R7, RZ, RZ, RZ ;  /* 0x000000ffff077224 */ /* 0x000fd800078e00ff */
[----:B-1----:R-:W-:Y:S05]  /*155f0*/  @P1 BRA `(.L_x_327) ;  /* 0x0000000400701947 */ /* 0x002fea0003800000 */
[----:B------:R-:W-:Y:S01]  /*15600*/  IABS R7, R9 ;  /* 0x0000000900077213 */ /* 0x000fe20000000000 */
[----:B------:R-:W-:Y:S01]  /*15610*/  ULDC UR23, c[0x0][0x8f0] ;  /* 0x00023c0000177ab9 */ /* 0x000fe20000000800 */
[----:B------:R-:W-:Y:S02]  /*15620*/  IABS R6, R10 ;  /* 0x0000000a00067213 */ /* 0x000fe40000000000 */
[----:B------:R-:W1:Y:S01]  /*15630*/  I2F.RP R3, R7 ;  /* 0x0000000700037306 */ /* 0x000e620000209400 */
[----:B------:R-:W-:Y:S02]  /*15640*/  PLOP3.LUT P3, PT, PT, PT, UP0, 0x80, 0x0 ;  /* 0x000000000000781c */ /* 0x000fe40003f6f008 */
[C---:B------:R-:W-:Y:S02]  /*15650*/  IADD3 R22, P2, R16.reuse, UR12, RZ ;  /* 0x0000000c10167c10 */ /* 0x040fe4000ff5e0ff */
[C---:B------:R-:W-:Y:S02]  /*15660*/  IADD3 R20, P1, R23.reuse, UR11, RZ ;  /* 0x0000000b17147c10 */ /* 0x040fe4000ff3e0ff */
[----:B------:R-:W-:Y:S01]  /*15670*/  LEA.HI.X.SX32 R25, R16, UR14, 0x1, P2 ;  /* 0x0000000e10197c11 */ /* 0x000fe200090f0eff */
[----:B------:R-:W3:Y:S01]  /*15680*/  I2F.RP R2, R6 ;  /* 0x0000000600027306 */ /* 0x000ee20000209400 */
[----:B------:R-:W-:-:S07]  /*15690*/  LEA.HI.X.SX32 R27, R23, UR13, 0x1, P1 ;  /* 0x0000000d171b7c11 */ /* 0x000fce00088f0eff */
[----:B-1----:R-:W1:Y:S08]  /*156a0*/  MUFU.RCP R3, R3 ;  /* 0x0000000300037308 */ /* 0x002e700000001000 */
[----:B---3--:R-:W3:Y:S01]  /*156b0*/  MUFU.RCP R2, R2 ;  /* 0x0000000200027308 */ /* 0x008ee20000001000 */
[----:B-1----:R-:W-:-:S07]  /*156c0*/  IADD3 R19, R3, 0xffffffe, RZ ;  /* 0x0ffffffe03137810 */ /* 0x002fce0007ffe0ff */
[----:B------:R-:W1:Y:S01]  /*156d0*/  F2I.FTZ.U32.TRUNC.NTZ R19, R19 ;  /* 0x0000001300137305 */ /* 0x000e62000021f000 */
[----:B---3--:R-:W-:-:S07]  /*156e0*/  VIADD R17, R2, 0xffffffe ;  /* 0x0ffffffe02117836 */ /* 0x008fce0000000000 */
[----:B------:R-:W3:Y:S01]  /*156f0*/  F2I.FTZ.U32.TRUNC.NTZ R17, R17 ;  /* 0x0000001100117305 */ /* 0x000ee2000021f000 */
[----:B-1----:R-:W-:Y:S01]  /*15700*/  IADD3 R18, RZ, -R19, RZ ;  /* 0x80000013ff127210 */ /* 0x002fe20007ffe0ff */
[----:B---3--:R-:W-:Y:S01]  /*15710*/  IMAD.MOV R16, RZ, RZ, -R17 ;  /* 0x000000ffff107224 */ /* 0x008fe200078e0a11 */
[----:B------:R-:W-:Y:S06]  /*15720*/  @!P3 BRA `(.L_x_328) ;  /* 0x000000000034b947 */ /* 0x000fec0003800000 */
[----:B------:R-:W-:Y:S01]  /*15730*/  ULDC UR4, c[0x0][0x8dc] ;  /* 0x0002370000047ab9 */ /* 0x000fe20000000800 */
[----:B------:R-:W-:Y:S01]  /*15740*/  ULDC.64 UR24, c[0x0][0x8d0] ;  /* 0x0002340000187ab9 */ /* 0x000fe20000000a00 */
[----:B------:R-:W-:-:S04]  /*15750*/  IADD3 R3, P1, R20, UR4, RZ ;  /* 0x0000000414037c10 */ /* 0x000fc8000ff3e0ff */
[----:B------:R-:W-:-:S05]  /*15760*/  IADD3.X R23, RZ, R27, RZ, P1, !PT ;  /* 0x0000001bff177210 */ /* 0x000fca0000ffe4ff */
[----:B------:R-:W-:-:S04]  /*15770*/  IMAD.WIDE.U32 R4, R23, UR24, RZ ;  /* 0x0000001817047c25 */ /* 0x000fc8000f8e00ff */
[----:B------:R-:W-:-:S04]  /*15780*/  IMAD.WIDE.U32 R4, P1, R3, UR25, R4 ;  /* 0x0000001903047c25 */ /* 0x000fc8000f820004 */
[----:B------:R-:W-:Y:S01]  /*15790*/  IMAD.WIDE.U32 R2, R3, UR24, RZ ;  /* 0x0000001803027c25 */ /* 0x000fe2000f8e00ff */
[----:B------:R-:W-:-:S04]  /*157a0*/  MOV R2, R5 ;  /* 0x0000000500027202 */ /* 0x000fc80000000f00 */
[----:B------:R-:W-:Y:S01]  /*157b0*/  IADD3 RZ, P2, R3, R4, RZ ;  /* 0x0000000403ff7210 */ /* 0x000fe20007f5e0ff */
[----:B------:R-:W-:-:S04]  /*157c0*/  IMAD.X R3, RZ, RZ, RZ, P1 ;  /* 0x000000ffff037224 */ /* 0x000fc800008e06ff */
[----:B------:R-:W-:-:S04]  /*157d0*/  IMAD.WIDE.U32.X R2, R23, UR25, R2, P2 ;  /* 0x0000001917027c25 */ /* 0x000fc800090e0402 */
[----:B------:R-:W-:Y:S01]  /*157e0*/  IMAD.MOV.U32 R20, RZ, RZ, R2 ;  /* 0x000000ffff147224 */ /* 0x000fe200078e0002 */
[----:B------:R-:W-:-:S07]  /*157f0*/  MOV R27, R3 ;  /* 0x00000003001b7202 */ /* 0x000fce0000000f00 */
.L_x_328:
[----:B------:R-:W-:Y:S05]  /*15800*/  @!P0 BRA `(.L_x_329) ;  /* 0x0000000000348947 */ /* 0x000fea0003800000 */
[----:B------:R-:W-:Y:S01]  /*15810*/  ULDC UR4, c[0x0][0x8f4] ;  /* 0x00023d0000047ab9 */ /* 0x000fe20000000800 */
[----:B------:R-:W-:Y:S01]  /*15820*/  ULDC.64 UR24, c[0x0][0x8e8] ;  /* 0x00023a0000187ab9 */ /* 0x000fe20000000a00 */
[----:B------:R-:W-:-:S05]  /*15830*/  IADD3 R3, P1, R22, UR4, RZ ;  /* 0x0000000416037c10 */ /* 0x000fca000ff3e0ff */
[----:B------:R-:W-:-:S04]  /*15840*/  IMAD.X R23, RZ, RZ, R25, P1 ;  /* 0x000000ffff177224 */ /* 0x000fc800008e0619 */
[----:B------:R-:W-:-:S04]  /*15850*/  IMAD.WIDE.U32 R4, R23, UR24, RZ ;  /* 0x0000001817047c25 */ /* 0x000fc8000f8e00ff */
[----:B------:R-:W-:-:S04]  /*15860*/  IMAD.WIDE.U32 R4, P1, R3, UR25, R4 ;  /* 0x0000001903047c25 */ /* 0x000fc8000f820004 */
[----:B------:R-:W-:-:S04]  /*15870*/  IMAD.WIDE.U32 R2, R3, UR24, RZ ;  /* 0x0000001803027c25 */ /* 0x000fc8000f8e00ff */
[----:B------:R-:W-:Y:S01]  /*15880*/  IMAD.MOV.U32 R2, RZ, RZ, R5 ;  /* 0x000000ffff027224 */ /* 0x000fe200078e0005 */
[----:B------:R-:W-:Y:S02]  /*15890*/  IADD3 RZ, P2, R3, R4, RZ ;  /* 0x0000000403ff7210 */ /* 0x000fe40007f5e0ff */
[----:B------:R-:W-:-:S03]  /*158a0*/  IADD3.X R3, RZ, RZ, RZ, P1, !PT ;  /* 0x000000ffff037210 */ /* 0x000fc60000ffe4ff */
[----:B------:R-:W-:-:S04]  /*158b0*/  IMAD.WIDE.U32.X R2, R23, UR25, R2, P2 ;  /* 0x0000001917027c25 */ /* 0x000fc800090e0402 */
[----:B------:R-:W-:Y:S01]  /*158c0*/  IMAD.MOV.U32 R25, RZ, RZ, R3 ;  /* 0x000000ffff197224 */ /* 0x000fe200078e0003 */
[----:B------:R-:W-:-:S07]  /*158d0*/  MOV R22, R2 ;  /* 0x0000000200167202 */ /* 0x000fce0000000f00 */
.L_x_329:
[----:B------:R-:W-:Y:S01]  /*158e0*/  MOV R2, RZ ;  /* 0x000000ff00027202 */ /* 0x000fe20000000f00 */
[----:B------:R-:W-:Y:S01]  /*158f0*/  IMAD R18, R18, R7, RZ ;  /* 0x0000000712127224 */ /* 0x000fe200078e02ff */
[----:B------:R-:W-:Y:S01]  /*15900*/  SHF.R.U64 R22, R22, UR23, R25 ;  /* 0x0000001716167c19 */ /* 0x000fe20008001219 */
[----:B------:R-:W-:Y:S01]  /*15910*/  IMAD.MOV.U32 R3, RZ, RZ, R19 ;  /* 0x000000ffff037224 */ /* 0x000fe200078e0013 */
[----:B------:R-:W-:Y:S01]  /*15920*/  ULDC UR4, c[0x0][0x8d8] ;  /* 0x0002360000047ab9 */ /* 0x000fe20000000800 */
[----:B------:R-:W-:Y:S01]  /*15930*/  IMAD R4, R16, R6, RZ ;  /* 0x0000000610047224 */ /* 0x000fe200078e02ff */
[----:B------:R-:W-:Y:S01]  /*15940*/  SHF.R.U64 R20, R20, UR4, R27 ;  /* 0x0000000414147c19 */ /* 0x000fe2000800121b */
[----:B------:R-:W-:Y:S01]  /*15950*/  IMAD.HI.U32 R19, R19, R18, R2 ;  /* 0x0000001213137227 */ /* 0x000fe200078e0002 */
[----:B------:R-:W-:Y:S02]  /*15960*/  MOV R3, R17 ;  /* 0x0000001100037202 */ /* 0x000fe40000000f00 */
[----:B------:R-:W-:-:S02]  /*15970*/  IADD3 R20, R20, UR16, RZ ;  /* 0x0000001014147c10 */ /* 0x000fc4000fffe0ff */
[----:B------:R-:W-:Y:S01]  /*15980*/  IABS R16, R9 ;  /* 0x0000000900107213 */ /* 0x000fe20000000000 */
[----:B------:R-:W-:Y:S01]  /*15990*/  IMAD.HI.U32 R2, R17, R4, R2 ;  /* 0x0000000411027227 */ /* 0x000fe200078e0002 */
[----:B------:R-:W-:Y:S02]  /*159a0*/  IABS R3, R10 ;  /* 0x0000000a00037213 */ /* 0x000fe40000000000 */
[----:B------:R-:W-:Y:S01]  /*159b0*/  IABS R5, R20 ;  /* 0x0000001400057213 */ /* 0x000fe20000000000 */
[----:B------:R-:W-:Y:S01]  /*159c0*/  VIADD R17, R22, UR17 ;  /* 0x0000001116117c36 */ /* 0x000fe20008000000 */
[----:B------:R-:W-:Y:S01]  /*159d0*/  PLOP3.LUT P5, PT, PT, PT, UP3, 0x80, 0x0 ;  /* 0x000000000000781c */ /* 0x000fe20003faf038 */
[----:B------:R-:W-:Y:S01]  /*159e0*/  IMAD.MOV R18, RZ, RZ, -R16 ;  /* 0x000000ffff127224 */ /* 0x000fe200078e0a10 */
[----:B------:R-:W-:Y:S01]  /*159f0*/  IADD3 R16, RZ, -R3, RZ ;  /* 0x80000003ff107210 */ /* 0x000fe20007ffe0ff */
[----:B------:R-:W-:Y:S01]  /*15a00*/  IMAD.HI.U32 R2, R2, R5, RZ ;  /* 0x0000000502027227 */ /* 0x000fe200078e00ff */
[----:B------:R-:W-:-:S05]  /*15a10*/  IABS R4, R17 ;  /* 0x0000001100047213 */ /* 0x000fca0000000000 */
[----:B------:R-:W-:-:S04]  /*15a20*/  IMAD.HI.U32 R3, R19, R4, RZ ;  /* 0x0000000413037227 */ /* 0x000fc800078e00ff */
[----:B------:R-:W-:Y:S02]  /*15a30*/  IMAD R4, R3, R18, R4 ;  /* 0x0000001203047224 */ /* 0x000fe400078e0204 */
[----:B------:R-:W-:-:S03]  /*15a40*/  IMAD R3, R2, R16, R5 ;  /* 0x0000001002037224 */ /* 0x000fc600078e0205 */
[----:B------:R-:W-:Y:S02]  /*15a50*/  ISETP.GT.U32.AND P2, PT, R7, R4, PT ;  /* 0x000000040700720c */ /* 0x000fe40003f44070 */
[----:B------:R-:W-:-:S11]  /*15a60*/  ISETP.GT.U32.AND P1, PT, R6, R3, PT ;  /* 0x000000030600720c */ /* 0x000fd60003f24070 */
[----:B------:R-:W-:Y:S01]  /*15a70*/  @!P2 IMAD.IADD R4, R4, 0x1, -R7 ;  /* 0x000000010404a824 */ /* 0x000fe200078e0a07 */
[----:B------:R-:W-:Y:S02]  /*15a80*/  ISETP.GE.AND P2, PT, R17, RZ, PT ;  /* 0x000000ff1100720c */ /* 0x000fe40003f46270 */
[----:B------:R-:W-:Y:S02]  /*15a90*/  @!P1 IADD3 R3, R3, -R6, RZ ;  /* 0x8000000603039210 */ /* 0x000fe40007ffe0ff */
[----:B------:R-:W-:Y:S02]  /*15aa0*/  ISETP.GT.U32.AND P4, PT, R7, R4, PT ;  /* 0x000000040700720c */ /* 0x000fe40003f84070 */
[----:B------:R-:W-:Y:S02]  /*15ab0*/  ISETP.GT.U32.AND P3, PT, R6, R3, PT ;  /* 0x000000030600720c */ /* 0x000fe40003f64070 */
[----:B------:R-:W-:-:S09]  /*15ac0*/  ISETP.GE.AND P1, PT, R20, RZ, PT ;  /* 0x000000ff1400720c */ /* 0x000fd20003f26270 */
[----:B------:R-:W-:Y:S01]  /*15ad0*/  @!P4 IMAD.IADD R4, R4, 0x1, -R7 ;  /* 0x000000010404c824 */ /* 0x000fe200078e0a07 */
[----:B------:R-:W-:Y:S02]  /*15ae0*/  ISETP.NE.AND P4, PT, RZ, UR10, PT ;  /* 0x0000000aff007c0c */ /* 0x000fe4000bf85270 */
[----:B------:R-:W-:Y:S01]  /*15af0*/  @!P3 IADD3 R3, R3, -R6, RZ ;  /* 0x800000060303b210 */ /* 0x000fe20007ffe0ff */
[----:B------:R-:W-:Y:S01]  /*15b00*/  @!P2 IMAD.MOV R4, RZ, RZ, -R4 ;  /* 0x000000ffff04a224 */ /* 0x000fe200078e0a04 */
[----:B------:R-:W-:Y:S02]  /*15b10*/  ISETP.NE.AND P3, PT, RZ, UR9, PT ;  /* 0x00000009ff007c0c */ /* 0x000fe4000bf65270 */
[----:B------:R-:W-:-:S07]  /*15b20*/  @!P1 IADD3 R3, -R3, RZ, RZ ;  /* 0x000000ff03039210 */ /* 0x000fce0007ffe1ff */
[----:B------:R-:W-:-:S04]  /*15b30*/  @!P4 LOP3.LUT R4, RZ, UR10, RZ, 0x33, !PT ;  /* 0x0000000aff04cc12 */ /* 0x000fc8000f8e33ff */
[----:B------:R-:W-:Y:S01]  /*15b40*/  @!P3 LOP3.LUT R3, RZ, UR9, RZ, 0x33, !PT ;  /* 0x00000009ff03bc12 */ /* 0x000fe2000f8e33ff */
[----:B------:R-:W-:-:S03]  /*15b50*/  IMAD.IADD R4, R17, 0x1, -R4 ;  /* 0x0000000111047824 */ /* 0x000fc600078e0a04 */
[----:B------:R-:W-:-:S04]  /*15b60*/  IADD3 R3, R20, -R3, RZ ;  /* 0x8000000314037210 */ /* 0x000fc80007ffe0ff */
[----:B------:R-:W-:Y:S01]  /*15b70*/  SEL R2, R4, R3, !P5 ;  /* 0x0000000304027207 */ /* 0x000fe20006800000 */
[----:B------:R-:W-:-:S03]  /*15b80*/  IMAD R6, R3, R4, RZ ;  /* 0x0000000403067224 */ /* 0x000fc600078e02ff */
[--C-:B------:R-:W-:Y:S01]  /*15b90*/  SHF.R.S32.HI R5, RZ, 0x1f, R2.reuse ;  /* 0x0000001fff057819 */ /* 0x100fe20000011402 */
[----:B------:R-:W-:Y:S01]  /*15ba0*/  IMAD.MOV.U32 R4, RZ, RZ, R2 ;  /* 0x000000ffff047224 */ /* 0x000fe200078e0002 */
[----:B------:R-:W-:-:S07]  /*15bb0*/  SHF.R.S32.HI R7, RZ, 0x1f, R6 ;  /* 0x0000001fff077819 */ /* 0x000fce0000011406 */
.L_x_327:
[----:B--2---:R-:W-:Y:S05]  /*15bc0*/  BSYNC B0 ;  /* 0x0000000000007941 */ /* 0x004fea0003800000 */
.L_x_326:
[----:B------:R-:W1:Y:S01]  /*15bd0*/  SHFL.UP PT, R3, R6, 0x1, RZ ;  /* 0x0420000006037989 */ /* 0x000e6200000e00ff */
[----:B------:R-:W-:-:S03]  /*15be0*/  ISETP.NE.AND P1, PT, R21, RZ, PT ;  /* 0x000000ff1500720c */ /* 0x000fc60003f25270 */
[----:B------:R-:W2:Y:S01]  /*15bf0*/  SHFL.UP PT, R2, R7, 0x1, RZ ;  /* 0x0420000007027989 */ /* 0x000ea200000e00ff */
[----:B-1----:R-:W-:Y:S02]  /*15c00*/  SEL R3, R3, RZ, P1 ;  /* 0x000000ff03037207 */ /* 0x002fe40000800000 */
[----:B--2---:R-:W-:Y:S02]  /*15c10*/  SEL R2, R2, RZ, P1 ;  /* 0x000000ff02027207 */ /* 0x004fe40000800000 */
[----:B------:R-:W-:-:S04]  /*15c20*/  IADD3 R18, P2, R3, R6, RZ ;  /* 0x0000000603127210 */ /* 0x000fc80007f5e0ff */
[----:B------:R-:W-:Y:S01]  /*15c30*/  IADD3.X R19, R2, R7, RZ, P2, !PT ;  /* 0x0000000702137210 */ /* 0x000fe200017fe4ff */
[----:B------:R-:W1:Y:S01]  /*15c40*/  SHFL.UP PT, R3, R18, 0x2, RZ ;  /* 0x0440000012037989 */ /* 0x000e6200000e00ff */
[----:B------:R-:W-:-:S03]  /*15c50*/  ISETP.GE.U32.AND P2, PT, R21, 0x2, PT ;  /* 0x000000021500780c */ /* 0x000fc60003f46070 */
[----:B------:R-:W2:Y:S01]  /*15c60*/  SHFL.UP PT, R2, R19, 0x2, RZ ;  /* 0x0440000013027989 */ /* 0x000ea200000e00ff */
[----:B-1----:R-:W-:-:S04]  /*15c70*/  SEL R3, R3, RZ, P2 ;  /* 0x000000ff03037207 */ /* 0x002fc80001000000 */
[----:B------:R-:W-:Y:S02]  /*15c80*/  IADD3 R16, P3, R3, R18, RZ ;  /* 0x0000001203107210 */ /* 0x000fe40007f7e0ff */
[----:B--2---:R-:W-:-:S03]  /*15c90*/  SEL R2, R2, RZ, P2 ;  /* 0x000000ff02027207 */ /* 0x004fc60001000000 */
[----:B------:R-:W1:Y:S02]  /*15ca0*/  SHFL.UP PT, R3, R16, 0x4, RZ ;  /* 0x0480000010037989 */ /* 0x000e6400000e00ff */
[----:B------:R-:W-:Y:S01]  /*15cb0*/  IMAD.X R17, R2, 0x1, R19, P3 ;  /* 0x0000000102117824 */ /* 0x000fe200018e0613 */
[----:B------:R-:W-:-:S04]  /*15cc0*/  ISETP.GE.U32.AND P3, PT, R21, 0x4, PT ;  /* 0x000000041500780c */ /* 0x000fc80003f66070 */
[----:B------:R-:W2:Y:S01]  /*15cd0*/  SHFL.UP PT, R2, R17, 0x4, RZ ;  /* 0x0480000011027989 */ /* 0x000ea200000e00ff */
[----:B-1----:R-:W-:-:S04]  /*15ce0*/  SEL R3, R3, RZ, P3 ;  /* 0x000000ff03037207 */ /* 0x002fc80001800000 */
[----:B------:R-:W-:Y:S02]  /*15cf0*/  IADD3 R18, P4, R3, R16, RZ ;  /* 0x0000001003127210 */ /* 0x000fe40007f9e0ff */
[----:B--2---:R-:W-:-:S03]  /*15d00*/  SEL R2, R2, RZ, P3 ;  /* 0x000000ff02027207 */ /* 0x004fc60001800000 */
[----:B------:R-:W1:Y:S01]  /*15d10*/  SHFL.UP PT, R3, R18, 0x8, RZ ;  /* 0x0500000012037989 */ /* 0x000e6200000e00ff */
[----:B------:R-:W-:Y:S02]  /*15d20*/  IADD3.X R19, R2, R17, RZ, P4, !PT ;  /* 0x0000001102137210 */ /* 0x000fe400027fe4ff */
        /* <DEDUP_REMOVED lines=11> */
[----:B--2---:R-:W-:-:S04]  /*15de0*/  SEL R2, R2, RZ, P5 ;  /* 0x000000ff02027207 */ /* 0x004fc80002800000 */
[----:B------:R-:W-:Y:S02]  /*15df0*/  IADD3.X R18, R2, R17, RZ, P6, !PT ;  /* 0x0000001102127210 */ /* 0x000fe400037fe4ff */
[----:B------:R-:W-:-:S04]  /*15e00*/  IADD3 R2, P6, R19, UR5, RZ ;  /* 0x0000000513027c10 */ /* 0x000fc8000ffde0ff */
[----:B------:R-:W-:Y:S02]  /*15e10*/  IADD3.X R3, R18, UR6, RZ, P6, !PT ;  /* 0x0000000612037c10 */ /* 0x000fe4000b7fe4ff */
[----:B------:R-:W-:-:S04]  /*15e20*/  ISETP.GT.U32.AND P6, PT, R2, UR8, PT ;  /* 0x0000000802007c0c */ /* 0x000fc8000bfc4070 */
[----:B------:R-:W-:-:S13]  /*15e30*/  ISETP.GT.U32.AND.EX P6, PT, R3, UR7, PT, P6 ;  /* 0x0000000703007c0c */ /* 0x000fda000bfc4160 */
[----:B------:R-:W-:-:S04]  /*15e40*/  VOTE.ANY R16, PT, P6 ;  /* 0x0000000000107806 */ /* 0x000fc800030e0100 */
[----:B------:R-:W-:-:S13]  /*15e50*/  ISETP.NE.AND P6, PT, R16, RZ, PT ;  /* 0x000000ff1000720c */ /* 0x000fda0003fc5270 */
[----:B------:R-:W-:Y:S05]  /*15e60*/  @P6 BRA `(.L_x_330) ;  /* 0x0000000800786947 */ /* 0x000fea0003800000 */
[----:B------:R-:W-:Y:S01]  /*15e70*/  IMAD.MOV.U32 R19, RZ, RZ, R2 ;  /* 0x000000ffff137224 */ /* 0x000fe200078e0002 */
[----:B------:R-:W-:Y:S01]  /*15e80*/  MOV R20, R3 ;  /* 0x0000000300147202 */ /* 0x000fe20000000f00 */
[----:B------:R-:W-:Y:S01]  /*15e90*/  ULDC UR22, c[0x0][0x910] ;  /* 0x0002440000167ab9 */ /* 0x000fe20000000800 */
[----:B------:R-:W-:Y:S01]  /*15ea0*/  ULDC UR23, c[0x0][0x8f4] ;  /* 0x00023d0000177ab9 */ /* 0x000fe20000000800 */
[----:B------:R-:W-:Y:S01]  /*15eb0*/  ULDC UR4, c[0x0][0x8dc] ;  /* 0x0002370000047ab9 */ /* 0x000fe20000000800 */
[----:B------:R-:W-:Y:S01]  /*15ec0*/  ULDC UR30, c[0x0][0x8d8] ;  /* 0x00023600001e7ab9 */ /* 0x000fe20000000800 */
[----:B------:R-:W-:Y:S01]  /*15ed0*/  ULDC UR31, c[0x0][0x8f0] ;  /* 0x00023c00001f7ab9 */ /* 0x000fe20000000800 */
[----:B------:R-:W-:Y:S01]  /*15ee0*/  ULDC.64 UR24, c[0x0][0x8d0] ;  /* 0x0002340000187ab9 */ /* 0x000fe20000000a00 */
[----:B------:R-:W-:-:S05]  /*15ef0*/  ULDC.64 UR26, c[0x0][0x8e8] ;  /* 0x00023a00001a7ab9 */ /* 0x000fca0000000a00 */
.L_x_335:
[----:B------:R-:W-:Y:S01]  /*15f00*/  IMAD.MOV.U32 R11, RZ, RZ, R12 ;  /* 0x000000ffff0b7224 */ /* 0x000fe200078e000c */
[----:B------:R-:W-:Y:S01]  /*15f10*/  IADD3 R12, R12, 0x20, RZ ;  /* 0x000000200c0c7810 */ /* 0x000fe20007ffe0ff */
[----:B-----5:R-:W-:Y:S01]  /*15f20*/  IMAD.MOV.U32 R17, RZ, RZ, R0 ;  /* 0x000000ffff117224 */ /* 0x020fe200078e0000 */
[----:B------:R-:W-:Y:S02]  /*15f30*/  MOV R16, R8 ;  /* 0x0000000800107202 */ /* 0x000fe40000000f00 */
[----:B------:R-:W-:-:S13]  /*15f40*/  ISETP.GE.AND P6, PT, R12, UR22, PT ;  /* 0x000000160c007c0c */ /* 0x000fda000bfc6270 */
[----:B------:R-:W1:Y:S01]  /*15f50*/  @!P6 LDC.64 R2, c[0x0][0x918] ;  /* 0x00024600ff02eb82 */ /* 0x000e620000000a00 */
[----:B------:R-:W2:Y:S01]  /*15f60*/  SHFL.IDX PT, R20, R20, 0x1f, 0x1f ;  /* 0x03e01f0014147f89 */ /* 0x000ea200000e0000 */
[----:B------:R-:W-:-:S03]  /*15f70*/  @!P6 VIADD R7, R11, 0x20 ;  /* 0x000000200b07e836 */ /* 0x000fc60000000000 */
[----:B------:R-:W3:Y:S01]  /*15f80*/  SHFL.IDX PT, R19, R19, 0x1f, 0x1f ;  /* 0x03e01f0013137f89 */ /* 0x000ee200000e0000 */
[----:B------:R-:W-:Y:S01]  /*15f90*/  BSSY B0, `(.L_x_331) ;  /* 0x0000064000007945 */ /* 0x000fe20003800000 */
[----:B-1----:R-:W-:-:S05]  /*15fa0*/  @!P6 IMAD.WIDE R2, R7, 0xc, R2 ;  /* 0x0000000c0702e825 */ /* 0x002fca00078e0202 */
[----:B------:R1:W5:Y:S04]  /*15fb0*/  @!P6 LDG.E R8, desc[UR38][R2.64] ;  /* 0x000000260208e981 */ /* 0x000368000c1e1900 */
[----:B------:R1:W5:Y:S01]  /*15fc0*/  @!P6 LDG.E R0, desc[UR38][R2.64+0x4] ;  /* 0x000004260200e981 */ /* 0x000362000c1e1900 */
[----:B------:R-:W-:Y:S01]  /*15fd0*/  ISETP.GE.AND P6, PT, R11, UR22, PT ;  /* 0x000000160b007c0c */ /* 0x000fe2000bfc6270 */
[----:B------:R-:W-:Y:S01]  /*15fe0*/  IMAD.MOV.U32 R7, RZ, RZ, RZ ;  /* 0x000000ffff077224 */ /* 0x000fe200078e00ff */
[----:B--2---:R-:W-:Y:S02]  /*15ff0*/  R2UR UR6, R20 ;  /* 0x00000000140672ca */ /* 0x004fe400000e0000 */
[----:B---3--:R-:W-:Y:S02]  /*16000*/  R2UR UR5, R19 ;  /* 0x00000000130572ca */ /* 0x008fe400000e0000 */
[----:B------:R-:W-:-:S07]  /*16010*/  MOV R6, 0x7fffffff ;  /* 0x7fffffff00067802 */ /* 0x000fce0000000f00 */
[----:B-1----:R-:W-:Y:S06]  /*16020*/  @P6 BRA `(.L_x_332) ;  /* 0x0000000400686947 */ /* 0x002fec0003800000 */
[----:B------:R-:W-:-:S04]  /*16030*/  IADD3 R18, P6, R16, UR11, RZ ;  /* 0x0000000b10127c10 */ /* 0x000fc8000ffde0ff */
[----:B------:R-:W-:Y:S02]  /*16040*/  LEA.HI.X.SX32 R23, R16, UR13, 0x1, P6 ;  /* 0x0000000d10177c11 */ /* 0x000fe4000b0f0eff */
[----:B------:R-:W-:Y:S02]  /*16050*/  IABS R16, R9 ;  /* 0x0000000900107213 */ /* 0x000fe40000000000 */
[C---:B------:R-:W-:Y:S02]  /*16060*/  IADD3 R20, P6, R17.reuse, UR12, RZ ;  /* 0x0000000c11147c10 */ /* 0x040fe4000ffde0ff */
[----:B------:R-:W1:Y:S02]  /*16070*/  I2F.RP R2, R16 ;  /* 0x0000001000027306 */ /* 0x000e640000209400 */
[----:B------:R-:W-:Y:S02]  /*16080*/  LEA.HI.X.SX32 R25, R17, UR14, 0x1, P6 ;  /* 0x0000000e11197c11 */ /* 0x000fe4000b0f0eff */
[----:B------:R-:W-:-:S04]  /*16090*/  PLOP3.LUT P6, PT, PT, PT, UP0, 0x80, 0x0 ;  /* 0x000000000000781c */ /* 0x000fc80003fcf008 */
[----:B-1----:R-:W1:Y:S02]  /*160a0*/  MUFU.RCP R2, R2 ;  /* 0x0000000200027308 */ /* 0x002e640000001000 */
[----:B-1----:R-:W-:-:S06]  /*160b0*/  IADD3 R17, R2, 0xffffffe, RZ ;  /* 0x0ffffffe02117810 */ /* 0x002fcc0007ffe0ff */
[----:B------:R-:W1:Y:S02]  /*160c0*/  F2I.FTZ.U32.TRUNC.NTZ R17, R17 ;  /* 0x0000001100117305 */ /* 0x000e64000021f000 */
[----:B-1----:R-:W-:Y:S01]  /*160d0*/  IMAD.MOV R19, RZ, RZ, -R17 ;  /* 0x000000ffff137224 */ /* 0x002fe200078e0a11 */
[----:B------:R-:W-:Y:S06]  /*160e0*/  @!P6 BRA `(.L_x_333) ;  /* 0x00000000002ce947 */ /* 0x000fec0003800000 */
[----:B------:R-:W-:-:S04]  /*160f0*/  IADD3 R7, P6, R18, UR4, RZ ;  /* 0x0000000412077c10 */ /* 0x000fc8000ffde0ff */
[----:B------:R-:W-:-:S05]  /*16100*/  IADD3.X R23, RZ, R23, RZ, P6, !PT ;  /* 0x00000017ff177210 */ /* 0x000fca00037fe4ff */
[----:B------:R-:W-:-:S04]  /*16110*/  IMAD.WIDE.U32 R4, R23, UR24, RZ ;  /* 0x0000001817047c25 */ /* 0x000fc8000f8e00ff */
[----:B------:R-:W-:-:S04]  /*16120*/  IMAD.WIDE.U32 R4, P6, R7, UR25, R4 ;  /* 0x0000001907047c25 */ /* 0x000fc8000f8c0004 */
[----:B------:R-:W-:Y:S01]  /*16130*/  IMAD.WIDE.U32 R6, R7, UR24, RZ ;  /* 0x0000001807067c25 */ /* 0x000fe2000f8e00ff */
[----:B------:R-:W-:-:S03]  /*16140*/  MOV R2, R5 ;  /* 0x0000000500027202 */ /* 0x000fc60000000f00 */
[----:B------:R-:W-:Y:S01]  /*16150*/  IMAD.X R3, RZ, RZ, RZ, P6 ;  /* 0x000000ffff037224 */ /* 0x000fe200030e06ff */
[----:B------:R-:W-:-:S05]  /*16160*/  IADD3 RZ, P6, R7, R4, RZ ;  /* 0x0000000407ff7210 */ /* 0x000fca0007fde0ff */
[----:B------:R-:W-:-:S04]  /*16170*/  IMAD.WIDE.U32.X R2, R23, UR25, R2, P6 ;  /* 0x0000001917027c25 */ /* 0x000fc8000b0e0402 */
[----:B------:R-:W-:Y:S01]  /*16180*/  IMAD.MOV.U32 R18, RZ, RZ, R2 ;  /* 0x000000ffff127224 */ /* 0x000fe200078e0002 */
[----:B------:R-:W-:-:S07]  /*16190*/  MOV R23, R3 ;  /* 0x0000000300177202 */ /* 0x000fce0000000f00 */
.L_x_333:
        /* <DEDUP_REMOVED lines=12> */
.L_x_334:
[----:B------:R-:W-:Y:S01]  /*16260*/  IABS R2, R9 ;  /* 0x0000000900027213 */ /* 0x000fe20000000000 */
[----:B------:R-:W-:Y:S01]  /*16270*/  IMAD R5, R19, R16, RZ ;  /* 0x0000001013057224 */ /* 0x000fe200078e02ff */
[----:B------:R-:W-:Y:S01]  /*16280*/  SHF.R.U64 R4, R20, UR31, R25 ;  /* 0x0000001f14047c19 */ /* 0x000fe20008001219 */
[----:B------:R-:W-:Y:S01]  /*16290*/  IMAD.MOV.U32 R3, RZ, RZ, R17 ;  /* 0x000000ffff037224 */ /* 0x000fe200078e0011 */
[----:B------:R-:W-:Y:S01]  /*162a0*/  SHF.R.U64 R18, R18, UR30, R23 ;  /* 0x0000001e12127c19 */ /* 0x000fe20008001217 */
[----:B------:R-:W-:Y:S01]  /*162b0*/  IMAD.MOV R7, RZ, RZ, -R2 ;  /* 0x000000ffff077224 */ /* 0x000fe200078e0a02 */
[----:B------:R-:W-:Y:S02]  /*162c0*/  IADD3 R4, R4, UR17, RZ ;  /* 0x0000001104047c10 */ /* 0x000fe4000fffe0ff */
[----:B------:R-:W-:Y:S02]  /*162d0*/  MOV R2, RZ ;  /* 0x000000ff00027202 */ /* 0x000fe40000000f00 */
[----:B------:R-:W-:-:S03]  /*162e0*/  IABS R6, R4 ;  /* 0x0000000400067213 */ /* 0x000fc60000000000 */
[----:B------:R-:W-:Y:S01]  /*162f0*/  IMAD.HI.U32 R2, R17, R5, R2 ;  /* 0x0000000511027227 */ /* 0x000fe200078e0002 */
[----:B------:R-:W-:Y:S02]  /*16300*/  IABS R17, R10 ;  /* 0x0000000a00117213 */ /* 0x000fe40000000000 */
[----:B------:R-:W-:Y:S01]  /*16310*/  MOV R5, R6 ;  /* 0x0000000600057202 */ /* 0x000fe20000000f00 */
[----:B------:R-:W-:Y:S01]  /*16320*/  IMAD.MOV.U32 R3, RZ, RZ, R7 ;  /* 0x000000ffff037224 */ /* 0x000fe200078e0007 */
[----:B------:R-:W1:Y:S01]  /*16330*/  I2F.RP R6, R17 ;  /* 0x0000001100067306 */ /* 0x000e620000209400 */
[----:B------:R-:W-:Y:S02]  /*16340*/  VIADD R7, R18, UR16 ;  /* 0x0000001012077c36 */ /* 0x000fe40008000000 */
[----:B------:R-:W-:-:S03]  /*16350*/  IMAD.HI.U32 R2, R2, R5, RZ ;  /* 0x0000000502027227 */ /* 0x000fc600078e00ff */
[----:B------:R-:W-:Y:S01]  /*16360*/  IABS R18, R7 ;  /* 0x0000000700127213 */ /* 0x000fe20000000000 */
[----:B------:R-:W-:-:S05]  /*16370*/  IMAD R5, R2, R3, R5 ;  /* 0x0000000302057224 */ /* 0x000fca00078e0205 */
[----:B------:R-:W-:Y:S01]  /*16380*/  ISETP.GT.U32.AND P6, PT, R16, R5, PT ;  /* 0x000000051000720c */ /* 0x000fe20003fc4070 */
[----:B-1----:R-:W1:-:S12]  /*16390*/  MUFU.RCP R6, R6 ;  /* 0x0000000600067308 */ /* 0x002e580000001000 */
[----:B------:R-:W-:Y:S01]  /*163a0*/  @!P6 IADD3 R5, R5, -R16, RZ ;  /* 0x800000100505e210 */ /* 0x000fe20007ffe0ff */
[----:B-1----:R-:W-:-:S04]  /*163b0*/  VIADD R2, R6, 0xffffffe ;  /* 0x0ffffffe06027836 */ /* 0x002fc80000000000 */
[----:B------:R1:W2:Y:S02]  /*163c0*/  F2I.FTZ.U32.TRUNC.NTZ R3, R2 ;  /* 0x0000000200037305 */ /* 0x0002a4000021f000 */
[----:B-1----:R-:W-:Y:S02]  /*163d0*/  MOV R2, RZ ;  /* 0x000000ff00027202 */ /* 0x002fe40000000f00 */
[----:B--2---:R-:W-:-:S05]  /*163e0*/  IADD3 R20, RZ, -R3, RZ ;  /* 0x80000003ff147210 */ /* 0x004fca0007ffe0ff */
[----:B------:R-:W-:Y:S01]  /*163f0*/  IMAD R19, R20, R17, RZ ;  /* 0x0000001114137224 */ /* 0x000fe200078e02ff */
[----:B------:R-:W-:-:S03]  /*16400*/  IABS R20, R10 ;  /* 0x0000000a00147213 */ /* 0x000fc60000000000 */
[----:B------:R-:W-:Y:S01]  /*16410*/  IMAD.HI.U32 R6, R3, R19, R2 ;  /* 0x0000001303067227 */ /* 0x000fe200078e0002 */
[----:B------:R-:W-:-:S03]  /*16420*/  MOV R3, R18 ;  /* 0x0000001200037202 */ /* 0x000fc60000000f00 */
[----:B------:R-:W-:Y:S02]  /*16430*/  IMAD.MOV R20, RZ, RZ, -R20 ;  /* 0x000000ffff147224 */ /* 0x000fe400078e0a14 */
[----:B------:R-:W-:-:S04]  /*16440*/  IMAD.HI.U32 R2, R6, R3, RZ ;  /* 0x0000000306027227 */ /* 0x000fc800078e00ff */
[----:B------:R-:W-:-:S04]  /*16450*/  IMAD.MOV.U32 R18, RZ, RZ, R20 ;  /* 0x000000ffff127224 */ /* 0x000fc800078e0014 */
[----:B------:R-:W-:-:S05]  /*16460*/  IMAD R2, R2, R18, R3 ;  /* 0x0000001202027224 */ /* 0x000fca00078e0203 */
[----:B------:R-:W-:-:S13]  /*16470*/  ISETP.GT.U32.AND P6, PT, R17, R2, PT ;  /* 0x000000021100720c */ /* 0x000fda0003fc4070 */
[----:B------:R-:W-:Y:S02]  /*16480*/  @!P6 IADD3 R2, R2, -R17, RZ ;  /* 0x800000110202e210 */ /* 0x000fe40007ffe0ff */
[----:B------:R-:W-:-:S13]  /*16490*/  ISETP.GT.U32.AND P6, PT, R16, R5, PT ;  /* 0x000000051000720c */ /* 0x000fda0003fc4070 */
[----:B------:R-:W-:Y:S01]  /*164a0*/  @!P6 IMAD.IADD R5, R5, 0x1, -R16 ;  /* 0x000000010505e824 */ /* 0x000fe200078e0a10 */
[----:B------:R-:W-:-:S03]  /*164b0*/  ISETP.GT.U32.AND P6, PT, R17, R2, PT ;  /* 0x000000021100720c */ /* 0x000fc60003fc4070 */
[----:B------:R-:W-:-:S10]  /*164c0*/  IMAD.MOV.U32 R3, RZ, RZ, R5 ;  /* 0x000000ffff037224 */ /* 0x000fd400078e0005 */
[----:B------:R-:W-:Y:S02]  /*164d0*/  @!P6 IADD3 R2, R2, -R17, RZ ;  /* 0x800000110202e210 */ /* 0x000fe40007ffe0ff */
[----:B------:R-:W-:-:S13]  /*164e0*/  ISETP.GE.AND P6, PT, R4, RZ, PT ;  /* 0x000000ff0400720c */ /* 0x000fda0003fc6270 */
[----:B------:R-:W-:Y:S02]  /*164f0*/  @!P6 IADD3 R3, -R3, RZ, RZ ;  /* 0x000000ff0303e210 */ /* 0x000fe40007ffe1ff */
        /* <DEDUP_REMOVED lines=11> */
[----:B------:R-:W-:Y:S02]  /*165b0*/  SHF.R.S32.HI R5, RZ, 0x1f, R4 ;  /* 0x0000001fff057819 */ /* 0x000fe40000011404 */
[----:B------:R-:W-:-:S07]  /*165c0*/  SHF.R.S32.HI R7, RZ, 0x1f, R6 ;  /* 0x0000001fff077819 */ /* 0x000fce0000011406 */
.L_x_332:
[----:B------:R-:W-:Y:S05]  /*165d0*/  BSYNC B0 ;  /* 0x0000000000007941 */ /* 0x000fea0003800000 */
.L_x_331:
[----:B------:R-:W1:Y:S04]  /*165e0*/  SHFL.UP PT, R3, R6, 0x1, RZ ;  /* 0x0420000006037989 */ /* 0x000e6800000e00ff */
[----:B------:R-:W2:Y:S01]  /*165f0*/  SHFL.UP PT, R2, R7, 0x1, RZ ;  /* 0x0420000007027989 */ /* 0x000ea200000e00ff */
[----:B-1----:R-:W-:Y:S02]  /*16600*/  SEL R3, R3, RZ, P1 ;  /* 0x000000ff03037207 */ /* 0x002fe40000800000 */
[----:B--2---:R-:W-:Y:S02]  /*16610*/  SEL R2, R2, RZ, P1 ;  /* 0x000000ff02027207 */ /* 0x004fe40000800000 */
[----:B------:R-:W-:-:S04]  /*16620*/  IADD3 R18, P6, R3, R6, RZ ;  /* 0x0000000603127210 */ /* 0x000fc80007fde0ff */
[----:B------:R-:W-:Y:S01]  /*16630*/  IADD3.X R17, R2, R7, RZ, P6, !PT ;  /* 0x0000000702117210 */ /* 0x000fe200037fe4ff */
[----:B------:R-:W1:Y:S04]  /*16640*/  SHFL.UP PT, R3, R18, 0x2, RZ ;  /* 0x0440000012037989 */ /* 0x000e6800000e00ff */
[----:B------:R-:W2:Y:S01]  /*16650*/  SHFL.UP PT, R2, R17, 0x2, RZ ;  /* 0x0440000011027989 */ /* 0x000ea200000e00ff */
[----:B-1----:R-:W-:Y:S02]  /*16660*/  SEL R3, R3, RZ, P2 ;  /* 0x000000ff03037207 */ /* 0x002fe40001000000 */
[----:B--2---:R-:W-:Y:S02]  /*16670*/  SEL R2, R2, RZ, P2 ;  /* 0x000000ff02027207 */ /* 0x004fe40001000000 */
[----:B------:R-:W-:-:S05]  /*16680*/  IADD3 R16, P6, R3, R18, RZ ;  /* 0x0000001203107210 */ /* 0x000fca0007fde0ff */
[----:B------:R-:W-:Y:S01]  /*16690*/  IMAD.X R23, R2, 0x1, R17, P6 ;  /* 0x0000000102177824 */ /* 0x000fe200030e0611 */
        /* <DEDUP_REMOVED lines=17> */
[----:B------:R-:W-:Y:S02]  /*167b0*/  IADD3.X R3, R16, R17, RZ, P6, !PT ;  /* 0x0000001110037210 */ /* 0x000fe400037fe4ff */
[----:B------:R-:W-:-:S04]  /*167c0*/  IADD3 R19, P6, R2, UR5, RZ ;  /* 0x0000000502137c10 */ /* 0x000fc8000ffde0ff */
[----:B------:R-:W-:Y:S02]  /*167d0*/  IADD3.X R20, R3, UR6, RZ, P6, !PT ;  /* 0x0000000603147c10 */ /* 0x000fe4000b7fe4ff */
[----:B------:R-:W-:-:S04]  /*167e0*/  ISETP.GT.U32.AND P6, PT, R19, UR8, PT ;  /* 0x0000000813007c0c */ /* 0x000fc8000bfc4070 */
[----:B------:R-:W-:-:S13]  /*167f0*/  ISETP.GT.U32.AND.EX P6, PT, R20, UR7, PT, P6 ;  /* 0x0000000714007c0c */ /* 0x000fda000bfc4160 */
[----:B------:R-:W-:-:S04]  /*16800*/  VOTE.ANY R16, PT, P6 ;  /* 0x0000000000107806 */ /* 0x000fc800030e0100 */
[----:B------:R-:W-:-:S13]  /*16810*/  ISETP.NE.AND P6, PT, R16, RZ, PT ;  /* 0x000000ff1000720c */ /* 0x000fda0003fc5270 */
[----:B------:R-:W-:Y:S05]  /*16820*/  @!P6 BRA `(.L_x_335) ;  /* 0xfffffff400b4e947 */ /* 0x000fea000383ffff */
[----:B------:R-:W-:Y:S01]  /*16830*/  IMAD.MOV.U32 R19, RZ, RZ, R2 ;  /* 0x000000ffff137224 */ /* 0x000fe200078e0002 */
[----:B------:R-:W-:-:S07]  /*16840*/  MOV R18, R3 ;  /* 0x0000000300127202 */ /* 0x000fce0000000f00 */
.L_x_330:
[----:B------:R-:W1:Y:S08]  /*16850*/  BREV R16, R16 ;  /* 0x0000001000107301 */ /* 0x000e700000000000 */
[----:B-1----:R-:W1:Y:S02]  /*16860*/  FLO.U32.SH R17, R16 ;  /* 0x0000001000117300 */ /* 0x002e6400000e0400 */
[----:B-1----:R-:W1:Y:S02]  /*16870*/  SHFL.IDX PT, R11, R11, R17, 0x1f ;  /* 0x00001f110b0b7589 */ /* 0x002e6400000e0000 */
[----:B-1----:R-:W-:-:S13]  /*16880*/  R2UR UR4, R11 ;  /* 0x000000000b0472ca */ /* 0x002fda00000e0000 */
[----:B------:R-:W-:-:S05]  /*16890*/  VIADD R23, R21, UR4 ;  /* 0x0000000415177c36 */ /* 0x000fca0008000000 */
[----:B------:R-:W-:-:S13]  /*168a0*/  ISETP.GE.AND P1, PT, R23, UR22, PT ;  /* 0x0000001617007c0c */ /* 0x000fda000bf26270 */
[----:B------:R-:W1:Y:S02]  /*168b0*/  @!P1 LDC.64 R2, c[0x0][0x918] ;  /* 0x00024600ff029b82 */ /* 0x000e640000000a00 */
[----:B-1----:R-:W-:-:S05]  /*168c0*/  @!P1 IMAD.WIDE R2, R23, 0xc, R2 ;  /* 0x0000000c17029825 */ /* 0x002fca00078e0202 */
[----:B-----5:R1:W5:Y:S04]  /*168d0*/  @!P1 LDG.E R8, desc[UR38][R2.64] ;  /* 0x0000002602089981 */ /* 0x020368000c1e1900 */
[----:B------:R1:W5:Y:S01]  /*168e0*/  @!P1 LDG.E R0, desc[UR38][R2.64+0x4] ;  /* 0x0000042602009981 */ /* 0x000362000c1e1900 */
[----:B------:R-:W-:-:S03]  /*168f0*/  IADD3 R12, P1, P2, R19, UR5, -R6 ;  /* 0x00000005130c7c10 */ /* 0x000fc6000fa3e806 */
[----:B------:R-:W-:Y:S01]  /*16900*/  SHFL.IDX PT, R6, R6, R17, 0x1f ;  /* 0x00001f1106067589 */ /* 0x000fe200000e0000 */
[----:B------:R-:W-:-:S03]  /*16910*/  IADD3.X R18, R18, UR6, ~R7, P1, P2 ;  /* 0x0000000612127c10 */ /* 0x000fc60008fe4c07 */
[----:B------:R-:W2:Y:S04]  /*16920*/  SHFL.IDX PT, R12, R12, R17, 0x1f ;  /* 0x00001f110c0c7589 */ /* 0x000ea800000e0000 */
[----:B------:R-:W3:Y:S04]  /*16930*/  SHFL.IDX PT, R18, R18, R17, 0x1f ;  /* 0x00001f1112127589 */ /* 0x000ee800000e0000 */
[----:B------:R1:W4:Y:S04]  /*16940*/  SHFL.IDX PT, R7, R7, R17, 0x1f ;  /* 0x00001f1107077589 */ /* 0x00032800000e0000 */
[----:B------:R1:W1:Y:S04]  /*16950*/  SHFL.IDX PT, R5, R5, R17, 0x1f ;  /* 0x00001f1105057589 */ /* 0x00026800000e0000 */
[----:B------:R1:W1:Y:S01]  /*16960*/  SHFL.IDX PT, R4, R4, R17, 0x1f ;  /* 0x00001f1104047589 */ /* 0x00026200000e0000 */
[----:B--2---:R-:W-:-:S02]  /*16970*/  R2UR UR5, R12 ;  /* 0x000000000c0572ca */ /* 0x004fc400000e0000 */
[----:B---3--:R-:W-:-:S15]  /*16980*/  R2UR UR6, R18 ;  /* 0x00000000120672ca */ /* 0x008fde00000e0000 */
.L_x_325:
[----:B-1----:R-:W1:Y:S01]  /*16990*/  LDC R2, c[0x0][0x910] ;  /* 0x00024400ff027b82 */ /* 0x002e620000000800 */
[----:B------:R-:W-:Y:S01]  /*169a0*/  UMOV UR22, 0xffffffff ;  /* 0xffffffff00167882 */ /* 0x000fe20000000000 */
[----:B------:R-:W-:Y:S01]  /*169b0*/  UMOV UR23, 0xffffffff ;  /* 0xffffffff00177882 */ /* 0x000fe20000000000 */
[----:B------:R-:W-:Y:S01]  /*169c0*/  UMOV UR24, 0xffffffff ;  /* 0xffffffff00187882 */ /* 0x000fe20000000000 */
[----:B------:R-:W-:Y:S02]  /*169d0*/  MOV R19, RZ ;  /* 0x000000ff00137202 */ /* 0x000fe40000000f00 */
[----:B-1----:R-:W-:-:S13]  /*169e0*/  ISETP.LE.AND P1, PT, R2, UR4, PT ;  /* 0x0000000402007c0c */ /* 0x002fda000bf23270 */
[----:B------:R-:W-:Y:S05]  /*169f0*/  @P1 BRA `(.L_x_324) ;  /* 0x0000000000f01947 */ /* 0x000fea0003800000 */
[C---:B------:R-:W-:Y:S01]  /*16a00*/  R2UR UR22, R4.reuse ;  /* 0x00000000041672ca */ /* 0x040fe200000e0000 */
[----:B------:R-:W-:Y:S01]  /*16a10*/  UIADD3 UR24, UP1, -UR5, UR8, URZ ;  /* 0x0000000805187290 */ /* 0x000fe2000ff3e13f */
[----:B------:R-:W-:Y:S01]  /*16a20*/  R2UR UR23, R5 ;  /* 0x00000000051772ca */ /* 0x000fe200000e0000 */
[----:B------:R-:W-:Y:S01]  /*16a30*/  ULDC UR30, c[0x0][0x8c0] ;  /* 0x00023000001e7ab9 */ /* 0x000fe20000000800 */
[----:B------:R-:W-:Y:S01]  /*16a40*/  ULDC UR32, c[0x0][0x8b0] ;  /* 0x00022c0000207ab9 */ /* 0x000fe20000000800 */
[----:B------:R-:W-:Y:S01]  /*16a50*/  ULDC UR33, c[0x0][0x904] ;  /* 0x0002410000217ab9 */ /* 0x000fe20000000800 */
[----:B------:R-:W-:-:S03]  /*16a60*/  SHF.R.U64 R2, R4, UR32, R5 ;  /* 0x0000002004027c19 */ /* 0x000fc60008001205 */
[----:B------:R-:W-:-:S04]  /*16a70*/  UIADD3.X UR22, ~UR6, UR7, URZ, UP1, !UPT ;  /* 0x0000000706167290 */ /* 0x000fc80008ffe53f */
[----:B------:R-:W-:Y:S02]  /*16a80*/  USHF.R.U32.HI UR31, URZ, UR30, UR22 ;  /* 0x0000001e3f1f7299 */ /* 0x000fe40008011616 */
[----:B------:R-:W-:Y:S02]  /*16a90*/  USHF.R.U32.HI UR27, URZ, UR32, UR23 ;  /* 0x000000203f1b7299 */ /* 0x000fe40008011617 */
[----:B------:R-:W-:Y:S02]  /*16aa0*/  USHF.R.U32.HI UR25, URZ, UR32, UR31 ;  /* 0x000000203f197299 */ /* 0x000fe4000801161f */
[----:B------:R-:W-:Y:S01]  /*16ab0*/  USHF.R.U64 UR22, UR24, UR30, UR22 ;  /* 0x0000001e18167299 */ /* 0x000fe20008001216 */
[----:B------:R-:W-:Y:S01]  /*16ac0*/  R2UR UR24, R2 ;  /* 0x00000000021872ca */ /* 0x000fe200000e0000 */
[----:B------:R-:W-:Y:S02]  /*16ad0*/  USHF.R.U32.HI UR26, URZ, UR33, UR25 ;  /* 0x000000213f1a7299 */ /* 0x000fe40008011619 */
[----:B------:R-:W-:-:S02]  /*16ae0*/  USHF.R.U64 UR23, UR22, UR32, UR31 ;  /* 0x0000002016177299 */ /* 0x000fc4000800121f */
[----:B------:R-:W-:Y:S02]  /*16af0*/  ULOP3.LUT UR30, UR26, UR27, URZ, 0xfc, !UPT ;  /* 0x0000001b1a1e7292 */ /* 0x000fe4000f8efc3f */
[----:B------:R-:W-:-:S04]  /*16b00*/  USHF.R.U64 UR25, UR23, UR33, UR25 ;  /* 0x0000002117197299 */ /* 0x000fc80008001219 */
[----:B------:R-:W-:-:S13]  /*16b10*/  ISETP.NE.U32.AND P1, PT, RZ, UR30, PT ;  /* 0x0000001eff007c0c */ /* 0x000fda000bf25070 */
[----:B------:R-:W-:Y:S05]  /*16b20*/  @!P1 BRA `(.L_x_336) ;  /* 0x0000000000189947 */ /* 0x000fea0003800000 */
[----:B------:R-:W-:-:S07]  /*16b30*/  MOV R12, 0x16b50 ;  /* 0x00016b50000c7802 */ /* 0x000fce0000000f00 */
[----:B--2-45:R-:W-:Y:S05]  /*16b40*/  CALL.REL.NOINC `(.L_x_337) ;  /* 0x0000002400547944 */ /* 0x034fea0003c00000 */
[----:B------:R-:W-:-:S04]  /*16b50*/  UIADD3 UR26, -UR27, URZ, URZ ;  /* 0x0000003f1b1a7290 */ /* 0x000fc8000fffe13f */
[----:B------:R-:W-:-:S03]  /*16b60*/  UIMAD UR25, UR24, UR26, UR25 ;  /* 0x0000001a181972a4 */ /* 0x000fc6000f8e0219 */
[----:B------:R-:W-:Y:S01]  /*16b70*/  UMOV UR24, UR27 ;  /* 0x0000001b00187c82 */ /* 0x000fe20008000000 */
[----:B------:R-:W-:Y:S08]  /*16b80*/  BRA `(.L_x_338) ;  /* 0x0000000000587947 */ /* 0x000ff00003800000 */
.L_x_336:
[----:B------:R-:W1:Y:S01]  /*16b90*/  I2F.U32.RP R2, UR24 ;  /* 0x0000001800027d06 */ /* 0x000e620008209000 */
[----:B------:R-:W-:Y:S01]  /*16ba0*/  UMOV UR26, URZ ;  /* 0x0000003f001a7c82 */ /* 0x000fe20008000000 */
[----:B------:R-:W-:-:S06]  /*16bb0*/  UISETP.NE.U32.AND UP4, UPT, UR24, URZ, UPT ;  /* 0x0000003f1800728c */ /* 0x000fcc000bf85070 */
[----:B-1----:R-:W1:Y:S02]  /*16bc0*/  MUFU.RCP R2, R2 ;  /* 0x0000000200027308 */ /* 0x002e640000001000 */
[----:B-1----:R-:W-:-:S06]  /*16bd0*/  VIADD R3, R2, 0xffffffe ;  /* 0x0ffffffe02037836 */ /* 0x002fcc0000000000 */
[----:B------:R-:W1:Y:S02]  /*16be0*/  F2I.FTZ.U32.TRUNC.NTZ R3, R3 ;  /* 0x0000000300037305 */ /* 0x000e64000021f000 */
[----:B-1----:R-:W-:-:S13]  /*16bf0*/  R2UR UR27, R3 ;  /* 0x00000000031b72ca */ /* 0x002fda00000e0000 */
[----:B------:R-:W-:-:S04]  /*16c00*/  UIADD3 UR30, URZ, -UR27, URZ ;  /* 0x8000001b3f1e7290 */ /* 0x000fc8000fffe03f */
[----:B------:R-:W-:-:S04]  /*16c10*/  UIMAD UR30, UR30, UR24, URZ ;  /* 0x000000181e1e72a4 */ /* 0x000fc8000f8e023f */
[----:B------:R-:W-:-:S04]  /*16c20*/  UIMAD.WIDE.U32 UR26, UR27, UR30, UR26 ;  /* 0x0000001e1b1a72a5 */ /* 0x000fc8000f8e001a */
[----:B------:R-:W-:-:S04]  /*16c30*/  UIMAD.WIDE.U32 UR26, UR27, UR25, URZ ;  /* 0x000000191b1a72a5 */ /* 0x000fc8000f8e003f */
[----:B------:R-:W-:-:S04]  /*16c40*/  UIADD3 UR26, -UR27, URZ, URZ ;  /* 0x0000003f1b1a7290 */ /* 0x000fc8000fffe13f */
[----:B------:R-:W-:-:S04]  /*16c50*/  UIMAD UR26, UR24, UR26, UR25 ;  /* 0x0000001a181a72a4 */ /* 0x000fc8000f8e0219 */
[----:B------:R-:W-:-:S11]  /*16c60*/  UISETP.GE.U32.AND UP1, UPT, UR26, UR24, UPT ;  /* 0x000000181a00728c */ /* 0x000fd6000bf26070 */
[----:B------:R-:W-:Y:S02]  /*16c70*/  @UP1 UIADD3 UR26, UR26, -UR24, URZ ;  /* 0x800000181a1a1290 */ /* 0x000fe4000fffe03f */
[----:B------:R-:W-:Y:S02]  /*16c80*/  @UP1 UIADD3 UR27, UR27, 0x1, URZ ;  /* 0x000000011b1b1890 */ /* 0x000fe4000fffe03f */
[----:B------:R-:W-:-:S11]  /*16c90*/  UISETP.GE.U32.AND UP2, UPT, UR26, UR24, UPT ;  /* 0x000000181a00728c */ /* 0x000fd6000bf46070 */
[----:B------:R-:W-:Y:S02]  /*16ca0*/  @UP2 UIADD3 UR27, UR27, 0x1, URZ ;  /* 0x000000011b1b2890 */ /* 0x000fe4000fffe03f */
[----:B------:R-:W-:-:S04]  /*16cb0*/  @!UP4 ULOP3.LUT UR27, URZ, UR24, URZ, 0x33, !UPT ;  /* 0x000000183f1bc292 */ /* 0x000fc8000f8e333f */
[----:B------:R-:W-:-:S04]  /*16cc0*/  UIADD3 UR26, -UR27, URZ, URZ ;  /* 0x0000003f1b1a7290 */ /* 0x000fc8000fffe13f */
[----:B------:R-:W-:-:S03]  /*16cd0*/  UIMAD UR25, UR24, UR26, UR25 ;  /* 0x0000001a181972a4 */ /* 0x000fc6000f8e0219 */
[----:B------:R-:W-:-:S09]  /*16ce0*/  UMOV UR24, UR27 ;  /* 0x0000001b00187c82 */ /* 0x000fd20008000000 */
.L_x_338:
[----:B------:R-:W-:Y:S01]  /*16cf0*/  ULOP3.LUT UR23, UR23, UR20, URZ, 0xc0, !UPT ;  /* 0x0000001417177292 */ /* 0x000fe2000f8ec03f */
[----:B------:R-:W-:Y:S01]  /*16d00*/  MOV R19, 0x1 ;  /* 0x0000000100137802 */ /* 0x000fe20000000f00 */
[----:B------:R-:W-:Y:S02]  /*16d10*/  ULOP3.LUT UR22, UR22, UR18, URZ, 0xc0, !UPT ;  /* 0x0000001216167292 */ /* 0x000fe4000f8ec03f */
[----:B------:R-:W-:Y:S01]  /*16d20*/  UIMAD UR23, UR19, UR24, UR23 ;  /* 0x00000018131772a4 */ /* 0x000fe2000f8e0217 */
[----:B------:R-:W-:Y:S01]  /*16d30*/  ULDC UR27, c[0x0][0x8a8] ;  /* 0x00022a00001b7ab9 */ /* 0x000fe20000000800 */
[----:B------:R-:W-:Y:S01]  /*16d40*/  ULDC UR26, c[0x0][0x8b8] ;  /* 0x00022e00001a7ab9 */ /* 0x000fe20000000800 */
[----:B------:R-:W-:Y:S02]  /*16d50*/  UIMAD UR25, UR25, UR27, UR22 ;  /* 0x0000001b191972a4 */ /* 0x000fe4000f8e0216 */
[----:B------:R-:W-:Y:S01]  /*16d60*/  UIMAD UR23, UR23, UR26, UR52 ;  /* 0x0000001a171772a4 */ /* 0x000fe2000f8e0234 */
[----:B------:R-:W-:Y:S01]  /*16d70*/  @UP3 UMOV UR24, UR4 ;  /* 0x0000000400183c82 */ /* 0x000fe20008000000 */
[----:B------:R-:W-:-:S03]  /*16d80*/  @!UP3 UMOV UR24, UR4 ;  /* 0x000000040018bc82 */ /* 0x000fc60008000000 */
[----:B------:R-:W-:Y:S02]  /*16d90*/  @UP3 UMOV UR22, UR25 ;  /* 0x0000001900163c82 */ /* 0x000fe40008000000 */
[----:B------:R-:W-:Y:S01]  /*16da0*/  @!UP3 UMOV UR22, UR23 ;  /* 0x000000170016bc82 */ /* 0x000fe20008000000 */
[----:B------:R-:W-:-:S05]  /*16db0*/  @!UP3 UMOV UR23, UR25 ;  /* 0x000000190017bc82 */ /* 0x000fca0008000000 */
.L_x_324:
[----:B------:R-:W-:-:S06]  /*16dc0*/  UISETP.NE.AND UP1, UPT, UR15, 0x3, UPT ;  /* 0x000000030f00788c */ /* 0x000fcc000bf25270 */
[----:B------:R-:W-:-:S13]  /*16dd0*/  PLOP3.LUT P1, PT, PT, PT, UP1, 0x80, 0x0 ;  /* 0x000000000000781c */ /* 0x000fda0003f2f018 */
[----:B------:R-:W-:Y:S05]  /*16de0*/  @!P1 BRA `(.L_x_339) ;  /* 0x0000000000049947 */ /* 0x000fea0003800000 */
[----:B--2---:R-:W-:Y:S01]  /*16df0*/  BPT.TRAP 0x1 ;  /* 0x000000040000795c */ /* 0x004fe20000300000 */
.L_x_339:
[----:B------:R-:W1:Y:S01]  /*16e00*/  S2R R3, SR_CgaCtaId ;  /* 0x0000000000037919 */ /* 0x000e620000008800 */
[----:B------:R-:W-:-:S04]  /*16e10*/  MOV R2, 0x400 ;  /* 0x0000040000027802 */ /* 0x000fc80000000f00 */
[----:B-1----:R-:W-:Y:S02]  /*16e20*/  LEA R2, R3, R2, 0x18 ;  /* 0x0000000203027211 */ /* 0x002fe400078ec0ff */
[----:B------:R-:W-:-:S03]  /*16e30*/  SHF.L.U32 R3, R14, 0x1f, RZ ;  /* 0x0000001f0e037819 */ /* 0x000fc600000006ff */
[----:B------:R-:W-:-:S04]  /*16e40*/  IMAD R12, R13, 0x8, R2 ;  /* 0x000000080d0c7824 */ /* 0x000fc800078e0202 */
[----:B------:R-:W1:Y:S02]  /*16e50*/  SYNCS.PHASECHK.TRANS64.TRYWAIT P2, [R12+URZ+0x34440], R3 ;  /* 0x034440030c0075a7 */ /* 0x000e64000804017f */
[----:B-1----:R-:W-:Y:S05]  /*16e60*/  @!P2 BRA `(.L_x_340) ;  /* 0x0000001800f0a947 */ /* 0x002fea0003800000 */
.L_x_423:
[----:B------:R-:W-:Y:S01]  /*16e70*/  ELECT P2, URZ, PT ;  /* 0x00000000003f782f */ /* 0x000fe20003840000 */
[----:B------:R-:W-:-:S12]  /*16e80*/  BSSY B0, `(.L_x_341) ;  /* 0x0000010000007945 */ /* 0x000fd80003800000 */
[----:B------:R-:W-:Y:S05]  /*16e90*/  @!P2 BRA `(.L_x_342) ;  /* 0x000000000038a947 */ /* 0x000fea0003800000 */
[----:B-1----:R-:W-:Y:S01]  /*16ea0*/  LEA R3, R13, R2, 0x4 ;  /* 0x000000020d037211 */ /* 0x002fe200078e20ff */
[----:B------:R-:W-:Y:S01]  /*16eb0*/  IMAD.U32 R18, RZ, RZ, UR24 ;  /* 0x00000018ff127e24 */ /* 0x000fe2000f8e00ff */
[----:B------:R-:W-:Y:S01]  /*16ec0*/  MOV R17, UR23 ;  /* 0x0000001700117c02 */ /* 0x000fe20008000f00 */
[----:B------:R-:W-:-:S05]  /*16ed0*/  IMAD.U32 R16, RZ, RZ, UR22 ;  /* 0x00000016ff107e24 */ /* 0x000fca000f8e00ff */
[----:B------:R1:W-:Y:S01]  /*16ee0*/  STS.128 [R3+0x34530], R16 ;  /* 0x0345301003007388 */ /* 0x0003e20000000c00 */
[----:B------:R-:W-:Y:S01]  /*16ef0*/  @!PT LDS RZ, [RZ] ;  /* 0x00000000fffff984 */ /* 0x000fe20000000800 */
[----:B------:R-:W-:Y:S01]  /*16f00*/  @!PT LDS RZ, [RZ] ;  /* 0x00000000fffff984 */ /* 0x000fe20000000800 */
[----:B------:R-:W-:Y:S01]  /*16f10*/  @!PT LDS RZ, [RZ] ;  /* 0x00000000fffff984 */ /* 0x000fe20000000800 */
[----:B------:R-:W-:Y:S01]  /*16f20*/  @!PT LDS RZ, [RZ] ;  /* 0x00000000fffff984 */ /* 0x000fe20000000800 */
[----:B------:R3:W-:Y:S06]  /*16f30*/  MEMBAR.ALL.CTA ;  /* 0x0000000000007992 */ /* 0x0007ec0000008000 */
[----:B---3--:R-:W3:Y:S01]  /*16f40*/  FENCE.VIEW.ASYNC.S ;  /* 0x00000000000073c6 */ /* 0x008ee20000000000 */
[----:B------:R-:W-:Y:S05]  /*16f50*/  @!P1 BRA `(.L_x_343) ;  /* 0x0000000000049947 */ /* 0x000fea0003800000 */
[----:B--2---:R-:W-:Y:S01]  /*16f60*/  BPT.TRAP 0x1 ;  /* 0x000000040000795c */ /* 0x004fe20000300000 */
.L_x_343:
[----:B---3--:R3:W-:Y:S02]  /*16f70*/  SYNCS.ARRIVE.TRANS64.A1T0 RZ, [R12+URZ+0x34400], RZ ;  /* 0x034400ff0cff79a7 */ /* 0x0087e4000810003f */
.L_x_342:
[----:B--2---:R-:W-:Y:S05]  /*16f80*/  BSYNC B0 ;  /* 0x0000000000007941 */ /* 0x004fea0003800000 */
.L_x_341:
[----:B------:R-:W-:Y:S02]  /*16f90*/  ISETP.NE.AND P3, PT, R19, RZ, PT ;  /* 0x000000ff1300720c */ /* 0x000fe40003f65270 */
[----:B------:R-:W-:-:S04]  /*16fa0*/  IADD3 R13, R13, 0x1, RZ ;  /* 0x000000010d0d7810 */ /* 0x000fc80007ffe0ff */
[----:B------:R-:W-:-:S04]  /*16fb0*/  ISETP.NE.AND P2, PT, R13, 0x8, PT ;  /* 0x000000080d00780c */ /* 0x000fc80003f45270 */
[----:B-1----:R-:W-:Y:S02]  /*16fc0*/  SEL R3, RZ, 0x1, P2 ;  /* 0x00000001ff037807 */ /* 0x002fe40001000000 */
[----:B------:R-:W-:Y:S02]  /*16fd0*/  SEL R13, R13, RZ, P2 ;  /* 0x000000ff0d0d7207 */ /* 0x000fe40001000000 */
[----:B------:R-:W-:Y:S01]  /*16fe0*/  LOP3.LUT R14, R14, R3, RZ, 0x3c, !PT ;  /* 0x000000030e0e7212 */ /* 0x000fe200078e3cff */
[----:B------:R-:W-:Y:S06]  /*16ff0*/  @P3 BRA `(.L_x_344) ;  /* 0xffffffe000fc3947 */ /* 0x000fec000383ffff */
[----:B------:R-:W-:Y:S05]  /*17000*/  @!P1 BRA `(.L_x_345) ;  /* 0x0000000000049947 */ /* 0x000fea0003800000 */
[----:B------:R-:W-:Y:S01]  /*17010*/  BPT.TRAP 0x1 ;  /* 0x000000040000795c */ /* 0x000fe20000300000 */
.L_x_345:
[----:B------:R-:W-:Y:S01]  /*17020*/  IMAD R3, R13, 0x8, R2 ;  /* 0x000000080d037824 */ /* 0x000fe200078e0202 */
[----:B-----5:R-:W-:-:S04]  /*17030*/  SHF.L.U32 R0, R14, 0x1f, RZ ;  /* 0x0000001f0e007819 */ /* 0x020fc800000006ff */
[----:B------:R-:W1:Y:S02]  /*17040*/  SYNCS.PHASECHK.TRANS64.TRYWAIT P0, [R3+URZ+0x34440], R0 ;  /* 0x03444000030075a7 */ /* 0x000e64000800017f */
[----:B-1----:R-:W-:Y:S05]  /*17050*/  @!P0 BRA `(.L_x_346) ;  /* 0x0000001800888947 */ /* 0x002fea0003800000 */
.L_x_424:
[----:B------:R-:W-:Y:S05]  /*17060*/  @!P1 BRA `(.L_x_347) ;  /* 0x0000000000049947 */ /* 0x000fea0003800000 */
[----:B------:R-:W-:Y:S01]  /*17070*/  BPT.TRAP 0x1 ;  /* 0x000000040000795c */ /* 0x000fe20000300000 */
.L_x_347:
[----:B------:R-:W-:-:S04]  /*17080*/  IADD3 R13, R13, 0x1, RZ ;  /* 0x000000010d0d7810 */ /* 0x000fc80007ffe0ff */
[----:B------:R-:W-:-:S04]  /*17090*/  ISETP.NE.AND P0, PT, R13, 0x8, PT ;  /* 0x000000080d00780c */ /* 0x000fc80003f05270 */
[----:B-1----:R-:W-:Y:S02]  /*170a0*/  SEL R3, RZ, 0x1, P0 ;  /* 0x00000001ff037807 */ /* 0x002fe40000000000 */
[----:B------:R-:W-:Y:S02]  /*170b0*/  SEL R13, R13, RZ, P0 ;  /* 0x000000ff0d0d7207 */ /* 0x000fe40000000000 */
[----:B------:R-:W-:-:S03]  /*170c0*/  LOP3.LUT R14, R14, R3, RZ, 0x3c, !PT ;  /* 0x000000030e0e7212 */ /* 0x000fc600078e3cff */
[----:B------:R-:W-:Y:S01]  /*170d0*/  IMAD R3, R13, 0x8, R2 ;  /* 0x000000080d037824 */ /* 0x000fe200078e0202 */
[----:B------:R-:W-:-:S04]  /*170e0*/  SHF.L.U32 R0, R14, 0x1f, RZ ;  /* 0x0000001f0e007819 */ /* 0x000fc800000006ff */
[----:B------:R-:W1:Y:S02]  /*170f0*/  SYNCS.PHASECHK.TRANS64.TRYWAIT P0, [R3+URZ+0x34440], R0 ;  /* 0x03444000030075a7 */ /* 0x000e64000800017f */
[----:B-1----:R-:W-:Y:S05]  /*17100*/  @!P0 BRA `(.L_x_348) ;  /* 0x0000001800708947 */ /* 0x002fea0003800000 */
.L_x_425:
[----:B------:R-:W-:Y:S05]  /*17110*/  @!P1 BRA `(.L_x_349) ;  /* 0x0000000000049947 */ /* 0x000fea0003800000 */
[----:B------:R-:W-:Y:S01]  /*17120*/  BPT.TRAP 0x1 ;  /* 0x000000040000795c */ /* 0x000fe20000300000 */
.L_x_349:
[----:B-1----:R-:W-:-:S04]  /*17130*/  IADD3 R0, R13, 0x1, RZ ;  /* 0x000000010d007810 */ /* 0x002fc80007ffe0ff */
[----:B------:R-:W-:-:S04]  /*17140*/  ISETP.NE.AND P0, PT, R0, 0x8, PT ;  /* 0x000000080000780c */ /* 0x000fc80003f05270 */
[----:B------:R-:W-:Y:S02]  /*17150*/  SEL R3, RZ, 0x1, P0 ;  /* 0x00000001ff037807 */ /* 0x000fe40000000000 */
[----:B------:R-:W-:Y:S02]  /*17160*/  SEL R5, R0, RZ, P0 ;  /* 0x000000ff00057207 */ /* 0x000fe40000000000 */
[----:B------:R-:W-:-:S03]  /*17170*/  LOP3.LUT R14, R14, R3, RZ, 0x3c, !PT ;  /* 0x000000030e0e7212 */ /* 0x000fc600078e3cff */
[----:B------:R-:W-:Y:S01]  /*17180*/  IMAD R3, R5, 0x8, R2 ;  /* 0x0000000805037824 */ /* 0x000fe200078e0202 */
[----:B------:R-:W-:-:S04]  /*17190*/  SHF.L.U32 R0, R14, 0x1f, RZ ;  /* 0x0000001f0e007819 */ /* 0x000fc800000006ff */
[----:B------:R-:W1:Y:S02]  /*171a0*/  SYNCS.PHASECHK.TRANS64.TRYWAIT P0, [R3+URZ+0x34440], R0 ;  /* 0x03444000030075a7 */ /* 0x000e64000800017f */
[----:B-1----:R-:W-:Y:S05]  /*171b0*/  @!P0 BRA `(.L_x_350) ;  /* 0x0000001800588947 */ /* 0x002fea0003800000 */
.L_x_426:
[----:B------:R-:W-:Y:S05]  /*171c0*/  @!P1 BRA `(.L_x_351) ;  /* 0x0000000000049947 */ /* 0x000fea0003800000 */
[----:B------:R-:W-:Y:S01]  /*171d0*/  BPT.TRAP 0x1 ;  /* 0x000000040000795c */ /* 0x000fe20000300000 */
.L_x_351:
        /* <DEDUP_REMOVED lines=9> */
.L_x_427:
[----:B------:R-:W-:Y:S05]  /*17270*/  @!P1 BRA `(.L_x_353) ;  /* 0x0000000000049947 */ /* 0x000fea0003800000 */
[----:B------:R-:W-:Y:S01]  /*17280*/  BPT.TRAP 0x1 ;  /* 0x000000040000795c */ /* 0x000fe20000300000 */
.L_x_353:
        /* <DEDUP_REMOVED lines=9> */
.L_x_428:
[----:B------:R-:W-:Y:S05]  /*17320*/  @!P1 BRA `(.L_x_355) ;  /* 0x0000000000049947 */ /* 0x000fea0003800000 */
[----:B------:R-:W-:Y:S01]  /*17330*/  BPT.TRAP 0x1 ;  /* 0x000000040000795c */ /* 0x000fe20000300000 */
.L_x_355:
        /* <DEDUP_REMOVED lines=9> */
.L_x_429:
[----:B------:R-:W-:Y:S05]  /*173d0*/  @!P1 BRA `(.L_x_357) ;  /* 0x0000000000049947 */ /* 0x000fea0003800000 */
[----:B------:R-:W-:Y:S01]  /*173e0*/  BPT.TRAP 0x1 ;  /* 0x000000040000795c */ /* 0x000fe20000300000 */
.L_x_357:
[----:B-1----:R-:W-:-:S04]  /*173f0*/  IADD3 R0, R5, 0x1, RZ ;  /* 0x0000000105007810 */ /* 0x002fc80007ffe0ff */
[----:B------:R-:W-:-:S04]  /*17400*/  ISETP.NE.AND P0, PT, R0, 0x8, PT ;  /* 0x000000080000780c */ /* 0x000fc80003f05270 */
[----:B------:R-:W-:Y:S02]  /*17410*/  SEL R3, RZ, 0x1, P0 ;  /* 0x00000001ff037807 */ /* 0x000fe40000000000 */
[----:B------:R-:W-:Y:S02]  /*17420*/  SEL R5, R0, RZ, P0 ;  /* 0x000000ff00057207 */ /* 0x000fe40000000000 */
[----:B----4-:R-:W-:-:S03]  /*17430*/  LOP3.LUT R7, R14, R3, RZ, 0x3c, !PT ;  /* 0x000000030e077212 */ /* 0x010fc600078e3cff */
[----:B------:R-:W-:Y:S01]  /*17440*/  IMAD R3, R5, 0x8, R2 ;  /* 0x0000000805037824 */ /* 0x000fe200078e0202 */
[----:B------:R-:W-:-:S04]  /*17450*/  SHF.L.U32 R0, R7, 0x1f, RZ ;  /* 0x0000001f07007819 */ /* 0x000fc800000006ff */
[----:B------:R-:W1:Y:S02]  /*17460*/  SYNCS.PHASECHK.TRANS64.TRYWAIT P0, [R3+URZ+0x34440], R0 ;  /* 0x03444000030075a7 */ /* 0x000e64000800017f */
[----:B-1----:R-:W-:Y:S05]  /*17470*/  @!P0 BRA `(.L_x_358) ;  /* 0x0000001400f88947 */ /* 0x002fea0003800000 */
.L_x_430:
[----:B------:R-:W-:Y:S05]  /*17480*/  @!P1 BRA `(.L_x_359) ;  /* 0x0000000000049947 */ /* 0x000fea0003800000 */
[----:B------:R-:W-:Y:S01]  /*17490*/  BPT.TRAP 0x1 ;  /* 0x000000040000795c */ /* 0x000fe20000300000 */
.L_x_359:
[----:B-1----:R-:W-:-:S04]  /*174a0*/  IADD3 R0, R5, 0x1, RZ ;  /* 0x0000000105007810 */ /* 0x002fc80007ffe0ff */
[----:B------:R-:W-:-:S04]  /*174b0*/  ISETP.NE.AND P0, PT, R0, 0x8, PT ;  /* 0x000000080000780c */ /* 0x000fc80003f05270 */
[----:B------:R-:W-:Y:S02]  /*174c0*/  SEL R4, RZ, 0x1, P0 ;  /* 0x00000001ff047807 */ /* 0x000fe40000000000 */
[----:B------:R-:W-:Y:S02]  /*174d0*/  SEL R3, R0, RZ, P0 ;  /* 0x000000ff00037207 */ /* 0x000fe40000000000 */
[----:B------:R-:W-:-:S03]  /*174e0*/  LOP3.LUT R0, R7, R4, RZ, 0x3c, !PT ;  /* 0x0000000407007212 */ /* 0x000fc600078e3cff */
[----:B------:R-:W-:Y:S01]  /*174f0*/  IMAD R3, R3, 0x8, R2 ;  /* 0x0000000803037824 */ /* 0x000fe200078e0202 */
[----:B------:R-:W-:-:S07]  /*17500*/  SHF.L.U32 R0, R0, 0x1f, RZ ;  /* 0x0000001f00007819 */ /* 0x000fce00000006ff */
.L_x_360:
[----:B-1----:R1:W2:Y:S02]  /*17510*/  SYNCS.PHASECHK.TRANS64.TRYWAIT P0, [R3+URZ+0x34440], R0 ;  /* 0x03444000030075a7 */ /* 0x0022a4000800017f */
[----:B--2---:R-:W-:Y:S05]  /*17520*/  @!P0 NANOSLEEP.SYNCS 0x989680 ;  /* 0x009896800000895d */ /* 0x004fea0003900000 */
[----:B------:R-:W2:Y:S02]  /*17530*/  @!P0 SYNCS.PHASECHK.TRANS64 P0, [R3+URZ+0x34440], R0 ;  /* 0x03444000030085a7 */ /* 0x000ea4000800007f */
[----:B--2---:R-:W-:Y:S05]  /*17540*/  @P0 EXIT ;  /* 0x000000000000094d */ /* 0x004fea0003800000 */
[----:B------:R-:W-:Y:S05]  /*17550*/  BRA `(.L_x_360) ;  /* 0xfffffffc00ec7947 */ /* 0x000fea000383ffff */
.L_x_25:
[----:B-1----:R-:W-:-:S04]  /*17560*/  MOV R13, UR11 ;  /* 0x0000000b000d7c02 */ /* 0x002fc80008000f00 */
[----:B------:R1:W2:Y:S03]  /*17570*/  SYNCS.PHASECHK.TRANS64.TRYWAIT P1, [R13+URZ+0x34400], R12 ;  /* 0x0344000c0d0075a7 */ /* 0x0002a6000802017f */
[----:B--2---:R-:W-:Y:S05]  /*17580*/  @!P1 NANOSLEEP.SYNCS 0x989680 ;  /* 0x009896800000995d */ /* 0x004fea0003900000 */
[----:B------:R-:W2:Y:S02]  /*17590*/  @!P1 SYNCS.PHASECHK.TRANS64 P1, [R13+URZ+0x34400], R12 ;  /* 0x0344000c0d0095a7 */ /* 0x000ea4000802007f */
[----:B--2---:R-:W-:Y:S05]  /*175a0*/  @!P1 BRA `(.L_x_25) ;  /* 0xfffffffc00ec9947 */ /* 0x004fea000383ffff */
[----:B------:R-:W-:Y:S05]  /*175b0*/  BRA `(.L_x_361) ;  /* 0xfffffeb800d87947 */ /* 0x000fea000383ffff */
.L_x_37:
[----:B------:R-:W-:-:S06]  /*175c0*/  UIADD3 UR4, UR50, UR48, URZ ;  /* 0x0000003032047290 */ /* 0x000fcc000fffe03f */
[----:B-1----:R-:W-:-:S04]  /*175d0*/  IMAD.U32 R0, RZ, RZ, UR4 ;  /* 0x00000004ff007e24 */ /* 0x002fc8000f8e00ff */
[----:B------:R1:W2:Y:S03]  /*175e0*/  SYNCS.PHASECHK.TRANS64.TRYWAIT P0, [R0+URZ], R11 ;  /* 0x0000000b000075a7 */ /* 0x0002a6000800017f */
[----:B--2---:R-:W-:Y:S05]  /*175f0*/  @!P0 NANOSLEEP.SYNCS 0x989680 ;  /* 0x009896800000895d */ /* 0x004fea0003900000 */
[----:B------:R-:W2:Y:S02]  /*17600*/  @!P0 SYNCS.PHASECHK.TRANS64 P0, [R0+URZ], R11 ;  /* 0x0000000b000085a7 */ /* 0x000ea4000800007f */
[----:B--2---:R-:W-:Y:S05]  /*17610*/  @!P0 BRA `(.L_x_37) ;  /* 0xfffffffc00e88947 */ /* 0x004fea000383ffff */
[----:B------:R-:W-:Y:S05]  /*17620*/  BRA `(.L_x_362) ;  /* 0xfffffec800087947 */ /* 0x000fea000383ffff */
.L_x_42:
[----:B---3--:R-:W-:-:S04]  /*17630*/  MOV R3, UR4 ;  /* 0x0000000400037c02 */ /* 0x008fc80008000f00 */
[----:B------:R3:W4:Y:S03]  /*17640*/  SYNCS.PHASECHK.TRANS64.TRYWAIT P0, [R3+URZ+0x34480], R0 ;  /* 0x03448000030075a7 */ /* 0x000726000800017f */
[----:B----4-:R-:W-:Y:S05]  /*17650*/  @!P0 NANOSLEEP.SYNCS 0x989680 ;  /* 0x009896800000895d */ /* 0x010fea0003900000 */
[----:B------:R-:W4:Y:S02]  /*17660*/  @!P0 SYNCS.PHASECHK.TRANS64 P0, [R3+URZ+0x34480], R0 ;  /* 0x03448000030085a7 */ /* 0x000f24000800007f */
[----:B----4-:R-:W-:Y:S05]  /*17670*/  @!P0 BRA `(.L_x_42) ;  /* 0xfffffffc00ec8947 */ /* 0x010fea000383ffff */
[----:B------:R-:W-:Y:S05]  /*17680*/  BRA `(.L_x_41) ;  /* 0xfffffed000c07947 */ /* 0x000fea000383ffff */
.L_x_47:
[----:B---3--:R-:W-:-:S04]  /*17690*/  IMAD.U32 R9, RZ, RZ, UR6 ;  /* 0x00000006ff097e24 */ /* 0x008fc8000f8e00ff */
[----:B------:R3:W4:Y:S03]  /*176a0*/  SYNCS.PHASECHK.TRANS64.TRYWAIT P0, [R9+URZ+0x34480], R4 ;  /* 0x03448004090075a7 */ /* 0x000726000800017f */
[----:B----4-:R-:W-:Y:S05]  /*176b0*/  @!P0 NANOSLEEP.SYNCS 0x989680 ;  /* 0x009896800000895d */ /* 0x010fea0003900000 */
[----:B------:R-:W4:Y:S02]  /*176c0*/  @!P0 SYNCS.PHASECHK.TRANS64 P0, [R9+URZ+0x34480], R4 ;  /* 0x03448004090085a7 */ /* 0x000f24000800007f */
[----:B----4-:R-:W-:Y:S05]  /*176d0*/  @!P0 BRA `(.L_x_47) ;  /* 0xfffffffc00ec8947 */ /* 0x010fea000383ffff */
[----:B------:R-:W-:Y:S05]  /*176e0*/  BRA `(.L_x_46) ;  /* 0xfffffef800fc7947 */ /* 0x000fea000383ffff */
.L_x_53:
[----:B------:R-:W-:-:S06]  /*176f0*/  UIADD3 UR4, UR50, UR48, URZ ;  /* 0x0000003032047290 */ /* 0x000fcc000fffe03f */
[----:B-1----:R-:W-:-:S04]  /*17700*/  MOV R2, UR4 ;  /* 0x0000000400027c02 */ /* 0x002fc80008000f00 */
[----:B------:R1:W3:Y:S03]  /*17710*/  SYNCS.PHASECHK.TRANS64.TRYWAIT P0, [R2+URZ+0x10], R0 ;  /* 0x00001000020075a7 */ /* 0x0002e6000800017f */
[----:B---3--:R-:W-:Y:S05]  /*17720*/  @!P0 NANOSLEEP.SYNCS 0x989680 ;  /* 0x009896800000895d */ /* 0x008fea0003900000 */
[----:B------:R-:W3:Y:S02]  /*17730*/  @!P0 SYNCS.PHASECHK.TRANS64 P0, [R2+URZ+0x10], R0 ;  /* 0x00001000020085a7 */ /* 0x000ee4000800007f */
[----:B---3--:R-:W-:Y:S05]  /*17740*/  @!P0 BRA `(.L_x_53) ;  /* 0xfffffffc00e88947 */ /* 0x008fea000383ffff */
[----:B------:R-:W-:Y:S05]  /*17750*/  BRA `(.L_x_363) ;  /* 0xffffff2800f07947 */ /* 0x000fea000383ffff */
.L_x_65:
[----:B------:R-:W-:-:S07]  /*17760*/  IMAD.MOV.U32 R15, RZ, RZ, -0x1 ;  /* 0xffffffffff0f7424 */ /* 0x000fce00078e00ff */
[----:B-123-5:R-:W-:Y:S05]  /*17770*/  WARPSYNC.COLLECTIVE R15, `(.L_x_364) ;  /* 0x000000000f0c7348 */ /* 0x02efea0003c00000 */
[----:B------:R-:W-:Y:S02]  /*17780*/  ELECT P6, UR62, PT ;  /* 0x00000000003e782f */ /* 0x000fe400038c0000 */
[----:B------:R-:W-:Y:S01]  /*17790*/  MOV R14, UR62 ;  /* 0x0000003e000e7c02 */ /* 0x000fe20008000f00 */
[----:B-123-5:R-:W-:Y:S10]  /*177a0*/  ENDCOLLECTIVE ;  /* 0x000000000000791b */ /* 0x02eff40003800000 */
.L_x_364:
[----:B------:R-:W-:Y:S05]  /*177b0*/  BRA `(.L_x_365) ;  /* 0xffffff3000787947 */ /* 0x000fea000383ffff */
.L_x_67:
[----:B-1----:R-:W-:-:S04]  /*177c0*/  MOV R4, UR47 ;  /* 0x0000002f00047c02 */ /* 0x002fc80008000f00 */
[----:B------:R1:W3:Y:S03]  /*177d0*/  SYNCS.PHASECHK.TRANS64.TRYWAIT P2, [R4+URZ+0x344c0], R223 ;  /* 0x0344c0df040075a7 */ /* 0x0002e6000804017f */
[----:B---3--:R-:W-:Y:S05]  /*177e0*/  @!P2 NANOSLEEP.SYNCS 0x989680 ;  /* 0x009896800000a95d */ /* 0x008fea0003900000 */
[----:B------:R-:W3:Y:S02]  /*177f0*/  @!P2 SYNCS.PHASECHK.TRANS64 P2, [R4+URZ+0x344c0], R223 ;  /* 0x0344c0df0400a5a7 */ /* 0x000ee4000804007f */
[----:B---3--:R-:W-:Y:S05]  /*17800*/  @!P2 BRA `(.L_x_67) ;  /* 0xfffffffc00eca947 */ /* 0x008fea000383ffff */
[----:B------:R-:W-:Y:S05]  /*17810*/  BRA `(.L_x_366) ;  /* 0xffffff3000887947 */ /* 0x000fea000383ffff */
.L_x_73:
[----:B-1----:R-:W-:-:S04]  /*17820*/  IMAD.U32 R12, RZ, RZ, UR47 ;  /* 0x0000002fff0c7e24 */ /* 0x002fc8000f8e00ff */
[----:B------:R1:W2:Y:S03]  /*17830*/  SYNCS.PHASECHK.TRANS64.TRYWAIT P3, [R12+URZ+0x344c8], R223 ;  /* 0x0344c8df0c0075a7 */ /* 0x0002a6000806017f */
[----:B--2---:R-:W-:Y:S05]  /*17840*/  @!P3 NANOSLEEP.SYNCS 0x989680 ;  /* 0x009896800000b95d */ /* 0x004fea0003900000 */
[----:B------:R-:W2:Y:S02]  /*17850*/  @!P3 SYNCS.PHASECHK.TRANS64 P3, [R12+URZ+0x344c8], R223 ;  /* 0x0344c8df0c00b5a7 */ /* 0x000ea4000806007f */
[----:B--2---:R-:W-:Y:S05]  /*17860*/  @!P3 BRA `(.L_x_73) ;  /* 0xfffffffc00ecb947 */ /* 0x004fea000383ffff */
[----:B------:R-:W-:Y:S05]  /*17870*/  BRA `(.L_x_367) ;  /* 0xffffff3800287947 */ /* 0x000fea000383ffff */
.L_x_78:
[----:B-1----:R-:W-:-:S04]  /*17880*/  MOV R12, UR47 ;  /* 0x0000002f000c7c02 */ /* 0x002fc80008000f00 */
[----:B------:R1:W2:Y:S03]  /*17890*/  SYNCS.PHASECHK.TRANS64.TRYWAIT P3, [R12+URZ+0x344d0], R223 ;  /* 0x0344d0df0c0075a7 */ /* 0x0002a6000806017f */
[----:B--2---:R-:W-:Y:S05]  /*178a0*/  @!P3 NANOSLEEP.SYNCS 0x989680 ;  /* 0x009896800000b95d */ /* 0x004fea0003900000 */
[----:B------:R-:W2:Y:S02]  /*178b0*/  @!P3 SYNCS.PHASECHK.TRANS64 P3, [R12+URZ+0x344d0], R223 ;  /* 0x0344d0df0c00b5a7 */ /* 0x000ea4000806007f */
[----:B--2---:R-:W-:Y:S05]  /*178c0*/  @!P3 BRA `(.L_x_78) ;  /* 0xfffffffc00ecb947 */ /* 0x004fea000383ffff */
[----:B------:R-:W-:Y:S05]  /*178d0*/  BRA `(.L_x_368) ;  /* 0xffffff3c00707947 */ /* 0x000fea000383ffff */
.L_x_83:
[----:B-1----:R-:W-:-:S04]  /*178e0*/  IMAD.U32 R12, RZ, RZ, UR47 ;  /* 0x0000002fff0c7e24 */ /* 0x002fc8000f8e00ff */
[----:B------:R1:W2:Y:S03]  /*178f0*/  SYNCS.PHASECHK.TRANS64.TRYWAIT P3, [R12+URZ+0x344d8], R223 ;  /* 0x0344d8df0c0075a7 */ /* 0x0002a6000806017f */
[----:B--2---:R-:W-:Y:S05]  /*17900*/  @!P3 NANOSLEEP.SYNCS 0x989680 ;  /* 0x009896800000b95d */ /* 0x004fea0003900000 */
[----:B------:R-:W2:Y:S02]  /*17910*/  @!P3 SYNCS.PHASECHK.TRANS64 P3, [R12+URZ+0x344d8], R223 ;  /* 0x0344d8df0c00b5a7 */ /* 0x000ea4000806007f */
[----:B--2---:R-:W-:Y:S05]  /*17920*/  @!P3 BRA `(.L_x_83) ;  /* 0xfffffffc00ecb947 */ /* 0x004fea000383ffff */
[----:B------:R-:W-:Y:S05]  /*17930*/  BRA `(.L_x_369) ;  /* 0xffffff4000b87947 */ /* 0x000fea000383ffff */
.L_x_88:
[----:B-1----:R-:W-:-:S04]  /*17940*/  MOV R13, UR47 ;  /* 0x0000002f000d7c02 */ /* 0x002fc80008000f00 */
[----:B------:R1:W2:Y:S03]  /*17950*/  SYNCS.PHASECHK.TRANS64.TRYWAIT P3, [R13+URZ+0x344c0], R20 ;  /* 0x0344c0140d0075a7 */ /* 0x0002a6000806017f */
[----:B--2---:R-:W-:Y:S05]  /*17960*/  @!P3 NANOSLEEP.SYNCS 0x989680 ;  /* 0x009896800000b95d */ /* 0x004fea0003900000 */
[----:B------:R-:W2:Y:S02]  /*17970*/  @!P3 SYNCS.PHASECHK.TRANS64 P3, [R13+URZ+0x344c0], R20 ;  /* 0x0344c0140d00b5a7 */ /* 0x000ea4000806007f */
[----:B--2---:R-:W-:Y:S05]  /*17980*/  @!P3 BRA `(.L_x_88) ;  /* 0xfffffffc00ecb947 */ /* 0x004fea000383ffff */
[----:B------:R-:W-:Y:S05]  /*17990*/  BRA `(.L_x_370) ;  /* 0xffffff4800087947 */ /* 0x000fea000383ffff */
.L_x_93:
[----:B-1----:R-:W-:-:S04]  /*179a0*/  IMAD.U32 R13, RZ, RZ, UR47 ;  /* 0x0000002fff0d7e24 */ /* 0x002fc8000f8e00ff */
[----:B------:R1:W2:Y:S03]  /*179b0*/  SYNCS.PHASECHK.TRANS64.TRYWAIT P3, [R13+URZ+0x344c8], R20 ;  /* 0x0344c8140d0075a7 */ /* 0x0002a6000806017f */
[----:B--2---:R-:W-:Y:S05]  /*179c0*/  @!P3 NANOSLEEP.SYNCS 0x989680 ;  /* 0x009896800000b95d */ /* 0x004fea0003900000 */
[----:B------:R-:W2:Y:S02]  /*179d0*/  @!P3 SYNCS.PHASECHK.TRANS64 P3, [R13+URZ+0x344c8], R20 ;  /* 0x0344c8140d00b5a7 */ /* 0x000ea4000806007f */
[----:B--2---:R-:W-:Y:S05]  /*179e0*/  @!P3 BRA `(.L_x_93) ;  /* 0xfffffffc00ecb947 */ /* 0x004fea000383ffff */
[----:B------:R-:W-:Y:S05]  /*179f0*/  BRA `(.L_x_371) ;  /* 0xffffff4c00907947 */ /* 0x000fea000383ffff */
.L_x_98:
[----:B-1----:R-:W-:-:S04]  /*17a00*/  MOV R13, UR47 ;  /* 0x0000002f000d7c02 */ /* 0x002fc80008000f00 */
[----:B------:R1:W2:Y:S03]  /*17a10*/  SYNCS.PHASECHK.TRANS64.TRYWAIT P3, [R13+URZ+0x344d0], R20 ;  /* 0x0344d0140d0075a7 */ /* 0x0002a6000806017f */
[----:B--2---:R-:W-:Y:S05]  /*17a20*/  @!P3 NANOSLEEP.SYNCS 0x989680 ;  /* 0x009896800000b95d */ /* 0x004fea0003900000 */
[----:B------:R-:W2:Y:S02]  /*17a30*/  @!P3 SYNCS.PHASECHK.TRANS64 P3, [R13+URZ+0x344d0], R20 ;  /* 0x0344d0140d00b5a7 */ /* 0x000ea4000806007f */
[----:B--2---:R-:W-:Y:S05]  /*17a40*/  @!P3 BRA `(.L_x_98) ;  /* 0xfffffffc00ecb947 */ /* 0x004fea000383ffff */
[----:B------:R-:W-:Y:S05]  /*17a50*/  BRA `(.L_x_372) ;  /* 0xffffff5000d07947 */ /* 0x000fea000383ffff */
.L_x_103:
[----:B-1----:R-:W-:-:S04]  /*17a60*/  IMAD.U32 R13, RZ, RZ, UR47 ;  /* 0x0000002fff0d7e24 */ /* 0x002fc8000f8e00ff */
[----:B------:R1:W2:Y:S03]  /*17a70*/  SYNCS.PHASECHK.TRANS64.TRYWAIT P3, [R13+URZ+0x344d8], R20 ;  /* 0x0344d8140d0075a7 */ /* 0x0002a6000806017f */
[----:B--2---:R-:W-:Y:S05]  /*17a80*/  @!P3 NANOSLEEP.SYNCS 0x989680 ;  /* 0x009896800000b95d */ /* 0x004fea0003900000 */
[----:B------:R-:W2:Y:S02]  /*17a90*/  @!P3 SYNCS.PHASECHK.TRANS64 P3, [R13+URZ+0x344d8], R20 ;  /* 0x0344d8140d00b5a7 */ /* 0x000ea4000806007f */
[----:B--2---:R-:W-:Y:S05]  /*17aa0*/  @!P3 BRA `(.L_x_103) ;  /* 0xfffffffc00ecb947 */ /* 0x004fea000383ffff */
[----:B------:R-:W-:Y:S05]  /*17ab0*/  BRA `(.L_x_373) ;  /* 0xffffff5800107947 */ /* 0x000fea000383ffff */
.L_x_108:
[----:B-1----:R-:W-:-:S04]  /*17ac0*/  MOV R12, UR47 ;  /* 0x0000002f000c7c02 */ /* 0x002fc80008000f00 */
[----:B------:R1:W2:Y:S03]  /*17ad0*/  SYNCS.PHASECHK.TRANS64.TRYWAIT P3, [R12+URZ+0x344c0], R223 ;  /* 0x0344c0df0c0075a7 */ /* 0x0002a6000806017f */
[----:B--2---:R-:W-:Y:S05]  /*17ae0*/  @!P3 NANOSLEEP.SYNCS 0x989680 ;  /* 0x009896800000b95d */ /* 0x004fea0003900000 */
[----:B------:R-:W2:Y:S02]  /*17af0*/  @!P3 SYNCS.PHASECHK.TRANS64 P3, [R12+URZ+0x344c0], R223 ;  /* 0x0344c0df0c00b5a7 */ /* 0x000ea4000806007f */
[----:B--2---:R-:W-:Y:S05]  /*17b00*/  @!P3 BRA `(.L_x_108) ;  /* 0xfffffffc00ecb947 */ /* 0x004fea000383ffff */
[----:B------:R-:W-:Y:S05]  /*17b10*/  BRA `(.L_x_374) ;  /* 0xffffff5c00507947 */ /* 0x000fea000383ffff */
.L_x_113:
[----:B-1----:R-:W-:-:S04]  /*17b20*/  IMAD.U32 R12, RZ, RZ, UR47 ;  /* 0x0000002fff0c7e24 */ /* 0x002fc8000f8e00ff */
[----:B------:R1:W2:Y:S03]  /*17b30*/  SYNCS.PHASECHK.TRANS64.TRYWAIT P3, [R12+URZ+0x344c8], R223 ;  /* 0x0344c8df0c0075a7 */ /* 0x0002a6000806017f */
[----:B--2---:R-:W-:Y:S05]  /*17b40*/  @!P3 NANOSLEEP.SYNCS 0x989680 ;  /* 0x009896800000b95d */ /* 0x004fea0003900000 */
[----:B------:R-:W2:Y:S02]  /*17b50*/  @!P3 SYNCS.PHASECHK.TRANS64 P3, [R12+URZ+0x344c8], R223 ;  /* 0x0344c8df0c00b5a7 */ /* 0x000ea4000806007f */
[----:B--2---:R-:W-:Y:S05]  /*17b60*/  @!P3 BRA `(.L_x_113) ;  /* 0xfffffffc00ecb947 */ /* 0x004fea000383ffff */
[----:B------:R-:W-:Y:S05]  /*17b70*/  BRA `(.L_x_375) ;  /* 0xffffff6000d07947 */ /* 0x000fea000383ffff */
.L_x_118:
[----:B-1----:R-:W-:-:S04]  /*17b80*/  MOV R12, UR47 ;  /* 0x0000002f000c7c02 */ /* 0x002fc80008000f00 */
[----:B------:R1:W2:Y:S03]  /*17b90*/  SYNCS.PHASECHK.TRANS64.TRYWAIT P3, [R12+URZ+0x344d0], R223 ;  /* 0x0344d0df0c0075a7 */ /* 0x0002a6000806017f */
[----:B--2---:R-:W-:Y:S05]  /*17ba0*/  @!P3 NANOSLEEP.SYNCS 0x989680 ;  /* 0x009896800000b95d */ /* 0x004fea0003900000 */
[----:B------:R-:W2:Y:S02]  /*17bb0*/  @!P3 SYNCS.PHASECHK.TRANS64 P3, [R12+URZ+0x344d0], R223 ;  /* 0x0344d0df0c00b5a7 */ /* 0x000ea4000806007f */
[----:B--2---:R-:W-:Y:S05]  /*17bc0*/  @!P3 BRA `(.L_x_118) ;  /* 0xfffffffc00ecb947 */ /* 0x004fea000383ffff */
[----:B------:R-:W-:Y:S05]  /*17bd0*/  BRA `(.L_x_376) ;  /* 0xffffff6800107947 */ /* 0x000fea000383ffff */
.L_x_123:
[----:B-1----:R-:W-:-:S04]  /*17be0*/  IMAD.U32 R12, RZ, RZ, UR47 ;  /* 0x0000002fff0c7e24 */ /* 0x002fc8000f8e00ff */
[----:B------:R1:W2:Y:S03]  /*17bf0*/  SYNCS.PHASECHK.TRANS64.TRYWAIT P3, [R12+URZ+0x344d8], R223 ;  /* 0x0344d8df0c0075a7 */ /* 0x0002a6000806017f */
[----:B--2---:R-:W-:Y:S05]  /*17c00*/  @!P3 NANOSLEEP.SYNCS 0x989680 ;  /* 0x009896800000b95d */ /* 0x004fea0003900000 */
[----:B------:R-:W2:Y:S02]  /*17c10*/  @!P3 SYNCS.PHASECHK.TRANS64 P3, [R12+URZ+0x344d8], R223 ;  /* 0x0344d8df0c00b5a7 */ /* 0x000ea4000806007f */
[----:B--2---:R-:W-:Y:S05]  /*17c20*/  @!P3 BRA `(.L_x_123) ;  /* 0xfffffffc00ecb947 */ /* 0x004fea000383ffff */
[----:B------:R-:W-:Y:S05]  /*17c30*/  BRA `(.L_x_377) ;  /* 0xffffff6c00507947 */ /* 0x000fea000383ffff */
.L_x_128:
[----:B-1----:R-:W-:-:S04]  /*17c40*/  MOV R13, UR47 ;  /* 0x0000002f000d7c02 */ /* 0x002fc80008000f00 */
[----:B------:R1:W2:Y:S03]  /*17c50*/  SYNCS.PHASECHK.TRANS64.TRYWAIT P3, [R13+URZ+0x344c0], R20 ;  /* 0x0344c0140d0075a7 */ /* 0x0002a6000806017f */
[----:B--2---:R-:W-:Y:S05]  /*17c60*/  @!P3 NANOSLEEP.SYNCS 0x989680 ;  /* 0x009896800000b95d */ /* 0x004fea0003900000 */
[----:B------:R-:W2:Y:S02]  /*17c70*/  @!P3 SYNCS.PHASECHK.TRANS64 P3, [R13+URZ+0x344c0], R20 ;  /* 0x0344c0140d00b5a7 */ /* 0x000ea4000806007f */
[----:B--2---:R-:W-:Y:S05]  /*17c80*/  @!P3 BRA `(.L_x_128) ;  /* 0xfffffffc00ecb947 */ /* 0x004fea000383ffff */
[----:B------:R-:W-:Y:S05]  /*17c90*/  BRA `(.L_x_378) ;  /* 0xffffff7000907947 */ /* 0x000fea000383ffff */
.L_x_133:
[----:B-1----:R-:W-:-:S04]  /*17ca0*/  IMAD.U32 R13, RZ, RZ, UR47 ;  /* 0x0000002fff0d7e24 */ /* 0x002fc8000f8e00ff */
[----:B------:R1:W2:Y:S03]  /*17cb0*/  SYNCS.PHASECHK.TRANS64.TRYWAIT P3, [R13+URZ+0x344c8], R20 ;  /* 0x0344c8140d0075a7 */ /* 0x0002a6000806017f */
[----:B--2---:R-:W-:Y:S05]  /*17cc0*/  @!P3 NANOSLEEP.SYNCS 0x989680 ;  /* 0x009896800000b95d */ /* 0x004fea0003900000 */
[----:B------:R-:W2:Y:S02]  /*17cd0*/  @!P3 SYNCS.PHASECHK.TRANS64 P3, [R13+URZ+0x344c8], R20 ;  /* 0x0344c8140d00b5a7 */ /* 0x000ea4000806007f */
[----:B--2---:R-:W-:Y:S05]  /*17ce0*/  @!P3 BRA `(.L_x_133) ;  /* 0xfffffffc00ecb947 */ /* 0x004fea000383ffff */
[----:B------:R-:W-:Y:S05]  /*17cf0*/  BRA `(.L_x_379) ;  /* 0xffffff7800107947 */ /* 0x000fea000383ffff */
.L_x_138:
[----:B-1----:R-:W-:-:S04]  /*17d00*/  MOV R13, UR47 ;  /* 0x0000002f000d7c02 */ /* 0x002fc80008000f00 */
[----:B------:R1:W2:Y:S03]  /*17d10*/  SYNCS.PHASECHK.TRANS64.TRYWAIT P3, [R13+URZ+0x344d0], R20 ;  /* 0x0344d0140d0075a7 */ /* 0x0002a6000806017f */
[----:B--2---:R-:W-:Y:S05]  /*17d20*/  @!P3 NANOSLEEP.SYNCS 0x989680 ;  /* 0x009896800000b95d */ /* 0x004fea0003900000 */
[----:B------:R-:W2:Y:S02]  /*17d30*/  @!P3 SYNCS.PHASECHK.TRANS64 P3, [R13+URZ+0x344d0], R20 ;  /* 0x0344d0140d00b5a7 */ /* 0x000ea4000806007f */
[----:B--2---:R-:W-:Y:S05]  /*17d40*/  @!P3 BRA `(.L_x_138) ;  /* 0xfffffffc00ecb947 */ /* 0x004fea000383ffff */
[----:B------:R-:W-:Y:S05]  /*17d50*/  BRA `(.L_x_380) ;  /* 0xffffff7c00507947 */ /* 0x000fea000383ffff */
.L_x_143:
[----:B-1----:R-:W-:-:S04]  /*17d60*/  IMAD.U32 R13, RZ, RZ, UR47 ;  /* 0x0000002fff0d7e24 */ /* 0x002fc8000f8e00ff */
[----:B------:R1:W2:Y:S03]  /*17d70*/  SYNCS.PHASECHK.TRANS64.TRYWAIT P3, [R13+URZ+0x344d8], R20 ;  /* 0x0344d8140d0075a7 */ /* 0x0002a6000806017f */
[----:B--2---:R-:W-:Y:S05]  /*17d80*/  @!P3 NANOSLEEP.SYNCS 0x989680 ;  /* 0x009896800000b95d */ /* 0x004fea0003900000 */
[----:B------:R-:W2:Y:S02]  /*17d90*/  @!P3 SYNCS.PHASECHK.TRANS64 P3, [R13+URZ+0x344d8], R20 ;  /* 0x0344d8140d00b5a7 */ /* 0x000ea4000806007f */
[----:B--2---:R-:W-:Y:S05]  /*17da0*/  @!P3 BRA `(.L_x_143) ;  /* 0xfffffffc00ecb947 */ /* 0x004fea000383ffff */
[----:B------:R-:W-:Y:S05]  /*17db0*/  BRA `(.L_x_381) ;  /* 0xffffff8000907947 */ /* 0x000fea000383ffff */
.L_x_148:
[----:B-1----:R-:W-:-:S04]  /*17dc0*/  MOV R3, UR4 ;  /* 0x0000000400037c02 */ /* 0x002fc80008000f00 */
[----:B------:R1:W2:Y:S03]  /*17dd0*/  SYNCS.PHASECHK.TRANS64.TRYWAIT P2, [R3+URZ+0x34400], R0 ;  /* 0x03440000030075a7 */ /* 0x0002a6000804017f */
[----:B--2---:R-:W-:Y:S05]  /*17de0*/  @!P2 NANOSLEEP.SYNCS 0x989680 ;  /* 0x009896800000a95d */ /* 0x004fea0003900000 */
[----:B------:R-:W2:Y:S02]  /*17df0*/  @!P2 SYNCS.PHASECHK.TRANS64 P2, [R3+URZ+0x34400], R0 ;  /* 0x034400000300a5a7 */ /* 0x000ea4000804007f */
[----:B--2---:R-:W-:Y:S05]  /*17e00*/  @!P2 BRA `(.L_x_148) ;  /* 0xfffffffc00eca947 */ /* 0x004fea000383ffff */
[----:B------:R-:W-:Y:S05]  /*17e10*/  BRA `(.L_x_382) ;  /* 0xffffff8400ec7947 */ /* 0x000fea000383ffff */
.L_x_152:
[----:B--2---:R-:W-:-:S04]  /*17e20*/  IMAD.U32 R3, RZ, RZ, UR4 ;  /* 0x00000004ff037e24 */ /* 0x004fc8000f8e00ff */
[----:B------:R2:W3:Y:S03]  /*17e30*/  SYNCS.PHASECHK.TRANS64.TRYWAIT P2, [R3+URZ+0x34400], R2 ;  /* 0x03440002030075a7 */ /* 0x0004e6000804017f */
[----:B---3--:R-:W-:Y:S05]  /*17e40*/  @!P2 NANOSLEEP.SYNCS 0x989680 ;  /* 0x009896800000a95d */ /* 0x008fea0003900000 */
[----:B------:R-:W3:Y:S02]  /*17e50*/  @!P2 SYNCS.PHASECHK.TRANS64 P2, [R3+URZ+0x34400], R2 ;  /* 0x034400020300a5a7 */ /* 0x000ee4000804007f */
[----:B---3--:R-:W-:Y:S05]  /*17e60*/  @!P2 BRA `(.L_x_152) ;  /* 0xfffffffc00eca947 */ /* 0x008fea000383ffff */
[----:B------:R-:W-:Y:S05]  /*17e70*/  BRA `(.L_x_383) ;  /* 0xffffff8800947947 */ /* 0x000fea000383ffff */
.L_x_170:
[----:B-1----:R-:W-:-:S04]  /*17e80*/  MOV R3, UR6 ;  /* 0x0000000600037c02 */ /* 0x002fc80008000f00 */
[----:B------:R1:W2:Y:S03]  /*17e90*/  SYNCS.PHASECHK.TRANS64.TRYWAIT P0, [R3+URZ+0x34508], R0 ;  /* 0x03450800030075a7 */ /* 0x0002a6000800017f */
[----:B--2---:R-:W-:Y:S05]  /*17ea0*/  @!P0 NANOSLEEP.SYNCS 0x989680 ;  /* 0x009896800000895d */ /* 0x004fea0003900000 */
[----:B------:R-:W2:Y:S02]  /*17eb0*/  @!P0 SYNCS.PHASECHK.TRANS64 P0, [R3+URZ+0x34508], R0 ;  /* 0x03450800030085a7 */ /* 0x000ea4000800007f */
[----:B--2---:R-:W-:Y:S05]  /*17ec0*/  @!P0 BRA `(.L_x_170) ;  /* 0xfffffffc00ec8947 */ /* 0x004fea000383ffff */
[----:B------:R-:W-:Y:S05]  /*17ed0*/  BRA `(.L_x_384) ;  /* 0xffffff9400ec7947 */ /* 0x000fea000383ffff */
.L_x_172:
[----:B-1----:R-:W-:-:S04]  /*17ee0*/  IMAD.U32 R6, RZ, RZ, UR7 ;  /* 0x00000007ff067e24 */ /* 0x002fc8000f8e00ff */
[----:B------:R1:W2:Y:S03]  /*17ef0*/  SYNCS.PHASECHK.TRANS64.TRYWAIT P0, [R6+URZ+0x34400], R3 ;  /* 0x03440003060075a7 */ /* 0x0002a6000800017f */
[----:B--2---:R-:W-:Y:S05]  /*17f00*/  @!P0 NANOSLEEP.SYNCS 0x989680 ;  /* 0x009896800000895d */ /* 0x004fea0003900000 */
[----:B------:R-:W2:Y:S02]  /*17f10*/  @!P0 SYNCS.PHASECHK.TRANS64 P0, [R6+URZ+0x34400], R3 ;  /* 0x03440003060085a7 */ /* 0x000ea4000800007f */
[----:B--2---:R-:W-:Y:S05]  /*17f20*/  @!P0 BRA `(.L_x_172) ;  /* 0xfffffffc00ec8947 */ /* 0x004fea000383ffff */
[----:B------:R-:W-:Y:S05]  /*17f30*/  BRA `(.L_x_385) ;  /* 0xffffff9800187947 */ /* 0x000fea000383ffff */
.L_x_178:
[----:B--2---:R-:W-:-:S04]  /*17f40*/  MOV R3, UR6 ;  /* 0x0000000600037c02 */ /* 0x004fc80008000f00 */
[----:B------:R2:W3:Y:S03]  /*17f50*/  SYNCS.PHASECHK.TRANS64.TRYWAIT P1, [R3+URZ+0x344e0], R8 ;  /* 0x0344e008030075a7 */ /* 0x0004e6000802017f */
[----:B---3--:R-:W-:Y:S05]  /*17f60*/  @!P1 NANOSLEEP.SYNCS 0x989680 ;  /* 0x009896800000995d */ /* 0x008fea0003900000 */
[----:B------:R-:W3:Y:S02]  /*17f70*/  @!P1 SYNCS.PHASECHK.TRANS64 P1, [R3+URZ+0x344e0], R8 ;  /* 0x0344e008030095a7 */ /* 0x000ee4000802007f */
[----:B---3--:R-:W-:Y:S05]  /*17f80*/  @!P1 BRA `(.L_x_178) ;  /* 0xfffffffc00ec9947 */ /* 0x008fea000383ffff */
[----:B------:R-:W-:Y:S05]  /*17f90*/  BRA `(.L_x_386) ;  /* 0xffffff9800c47947 */ /* 0x000fea000383ffff */
.L_x_184:
[----:B--2---:R-:W-:-:S04]  /*17fa0*/  IMAD.U32 R3, RZ, RZ, UR6 ;  /* 0x00000006ff037e24 */ /* 0x004fc8000f8e00ff */
[----:B------:R2:W4:Y:S03]  /*17fb0*/  SYNCS.PHASECHK.TRANS64.TRYWAIT P1, [R3+URZ+0x344e8], R8 ;  /* 0x0344e808030075a7 */ /* 0x000526000802017f */
[----:B----4-:R-:W-:Y:S05]  /*17fc0*/  @!P1 NANOSLEEP.SYNCS 0x989680 ;  /* 0x009896800000995d */ /* 0x010fea0003900000 */
[----:B------:R-:W4:Y:S02]  /*17fd0*/  @!P1 SYNCS.PHASECHK.TRANS64 P1, [R3+URZ+0x344e8], R8 ;  /* 0x0344e808030095a7 */ /* 0x000f24000802007f */
[----:B----4-:R-:W-:Y:S05]  /*17fe0*/  @!P1 BRA `(.L_x_184) ;  /* 0xfffffffc00ec9947 */ /* 0x010fea000383ffff */
[----:B------:R-:W-:Y:S05]  /*17ff0*/  BRA `(.L_x_387) ;  /* 0xffffff9c00007947 */ /* 0x000fea000383ffff */
.L_x_190:
[----:B-12---:R-:W-:-:S04]  /*18000*/  MOV R3, UR6 ;  /* 0x0000000600037c02 */ /* 0x006fc80008000f00 */
[----:B------:R1:W2:Y:S03]  /*18010*/  SYNCS.PHASECHK.TRANS64.TRYWAIT P1, [R3+URZ+0x344f0], R8 ;  /* 0x0344f008030075a7 */ /* 0x0002a6000802017f */
[----:B--2---:R-:W-:Y:S05]  /*18020*/  @!P1 NANOSLEEP.SYNCS 0x989680 ;  /* 0x009896800000995d */ /* 0x004fea0003900000 */
[----:B------:R-:W2:Y:S02]  /*18030*/  @!P1 SYNCS.PHASECHK.TRANS64 P1, [R3+URZ+0x344f0], R8 ;  /* 0x0344f008030095a7 */ /* 0x000ea4000802007f */
[----:B--2---:R-:W-:Y:S05]  /*18040*/  @!P1 BRA `(.L_x_190) ;  /* 0xfffffffc00ec9947 */ /* 0x004fea000383ffff */
[----:B------:R-:W-:Y:S05]  /*18050*/  BRA `(.L_x_388) ;  /* 0xffffff9c00447947 */ /* 0x000fea000383ffff */
.L_x_196:
[----:B-12---:R-:W-:-:S04]  /*18060*/  IMAD.U32 R3, RZ, RZ, UR6 ;  /* 0x00000006ff037e24 */ /* 0x006fc8000f8e00ff */
[----:B------:R1:W2:Y:S03]  /*18070*/  SYNCS.PHASECHK.TRANS64.TRYWAIT P1, [R3+URZ+0x344f8], R8 ;  /* 0x0344f808030075a7 */ /* 0x0002a6000802017f */
[----:B--2---:R-:W-:Y:S05]  /*18080*/  @!P1 NANOSLEEP.SYNCS 0x989680 ;  /* 0x009896800000995d */ /* 0x004fea0003900000 */
[----:B------:R-:W2:Y:S02]  /*18090*/  @!P1 SYNCS.PHASECHK.TRANS64 P1, [R3+URZ+0x344f8], R8 ;  /* 0x0344f808030095a7 */ /* 0x000ea4000802007f */
[----:B--2---:R-:W-:Y:S05]  /*180a0*/  @!P1 BRA `(.L_x_196) ;  /* 0xfffffffc00ec9947 */ /* 0x004fea000383ffff */
[----:B------:R-:W-:Y:S05]  /*180b0*/  BRA `(.L_x_389) ;  /* 0xffffff9c00887947 */ /* 0x000fea000383ffff */
.L_x_202:
[----:B-12---:R-:W-:-:S04]  /*180c0*/  MOV R3, UR6 ;  /* 0x0000000600037c02 */ /* 0x006fc80008000f00 */
[----:B------:R1:W2:Y:S03]  /*180d0*/  SYNCS.PHASECHK.TRANS64.TRYWAIT P1, [R3+URZ+0x344e0], R2 ;  /* 0x0344e002030075a7 */ /* 0x0002a6000802017f */
[----:B--2---:R-:W-:Y:S05]  /*180e0*/  @!P1 NANOSLEEP.SYNCS 0x989680 ;  /* 0x009896800000995d */ /* 0x004fea0003900000 */
[----:B------:R-:W2:Y:S02]  /*180f0*/  @!P1 SYNCS.PHASECHK.TRANS64 P1, [R3+URZ+0x344e0], R2 ;  /* 0x0344e002030095a7 */ /* 0x000ea4000802007f */
[----:B--2---:R-:W-:Y:S05]  /*18100*/  @!P1 BRA `(.L_x_202) ;  /* 0xfffffffc00ec9947 */ /* 0x004fea000383ffff */
[----:B------:R-:W-:Y:S05]  /*18110*/  BRA `(.L_x_390) ;  /* 0xffffff9c00d47947 */ /* 0x000fea000383ffff */
.L_x_208:
[----:B-123--:R-:W-:-:S04]  /*18120*/  IMAD.U32 R3, RZ, RZ, UR6 ;  /* 0x00000006ff037e24 */ /* 0x00efc8000f8e00ff */
[----:B------:R1:W2:Y:S03]  /*18130*/  SYNCS.PHASECHK.TRANS64.TRYWAIT P1, [R3+URZ+0x344e8], R2 ;  /* 0x0344e802030075a7 */ /* 0x0002a6000802017f */
[----:B--2---:R-:W-:Y:S05]  /*18140*/  @!P1 NANOSLEEP.SYNCS 0x989680 ;  /* 0x009896800000995d */ /* 0x004fea0003900000 */
[----:B------:R-:W2:Y:S02]  /*18150*/  @!P1 SYNCS.PHASECHK.TRANS64 P1, [R3+URZ+0x344e8], R2 ;  /* 0x0344e802030095a7 */ /* 0x000ea4000802007f */
[----:B--2---:R-:W-:Y:S05]  /*18160*/  @!P1 BRA `(.L_x_208) ;  /* 0xfffffffc00ec9947 */ /* 0x004fea000383ffff */
[----:B------:R-:W-:Y:S05]  /*18170*/  BRA `(.L_x_391) ;  /* 0xffffffa000087947 */ /* 0x000fea000383ffff */
.L_x_214:
[----:B-1234-:R-:W-:-:S04]  /*18180*/  MOV R3, UR6 ;  /* 0x0000000600037c02 */ /* 0x01efc80008000f00 */
[----:B------:R1:W2:Y:S03]  /*18190*/  SYNCS.PHASECHK.TRANS64.TRYWAIT P1, [R3+URZ+0x344f0], R2 ;  /* 0x0344f002030075a7 */ /* 0x0002a6000802017f */
[----:B--2---:R-:W-:Y:S05]  /*181a0*/  @!P1 NANOSLEEP.SYNCS 0x989680 ;  /* 0x009896800000995d */ /* 0x004fea0003900000 */
[----:B------:R-:W2:Y:S02]  /*181b0*/  @!P1 SYNCS.PHASECHK.TRANS64 P1, [R3+URZ+0x344f0], R2 ;  /* 0x0344f002030095a7 */ /* 0x000ea4000802007f */
[----:B--2---:R-:W-:Y:S05]  /*181c0*/  @!P1 BRA `(.L_x_214) ;  /* 0xfffffffc00ec9947 */ /* 0x004fea000383ffff */
[----:B------:R-:W-:Y:S05]  /*181d0*/  BRA `(.L_x_392) ;  /* 0xffffffa000407947 */ /* 0x000fea000383ffff */
.L_x_220:
[----:B-1234-:R-:W-:-:S04]  /*181e0*/  IMAD.U32 R3, RZ, RZ, UR6 ;  /* 0x00000006ff037e24 */ /* 0x01efc8000f8e00ff */
[----:B------:R1:W2:Y:S03]  /*181f0*/  SYNCS.PHASECHK.TRANS64.TRYWAIT P1, [R3+URZ+0x344f8], R2 ;  /* 0x0344f802030075a7 */ /* 0x0002a6000802017f */
[----:B--2---:R-:W-:Y:S05]  /*18200*/  @!P1 NANOSLEEP.SYNCS 0x989680 ;  /* 0x009896800000995d */ /* 0x004fea0003900000 */
[----:B------:R-:W2:Y:S02]  /*18210*/  @!P1 SYNCS.PHASECHK.TRANS64 P1, [R3+URZ+0x344f8], R2 ;  /* 0x0344f802030095a7 */ /* 0x000ea4000802007f */
[----:B--2---:R-:W-:Y:S05]  /*18220*/  @!P1 BRA `(.L_x_220) ;  /* 0xfffffffc00ec9947 */ /* 0x004fea000383ffff */
[----:B------:R-:W-:Y:S05]  /*18230*/  BRA `(.L_x_393) ;  /* 0xffffffa000787947 */ /* 0x000fea000383ffff */
.L_x_226:
[----:B-1234-:R-:W-:-:S04]  /*18240*/  MOV R3, UR6 ;  /* 0x0000000600037c02 */ /* 0x01efc80008000f00 */
[----:B------:R1:W2:Y:S03]  /*18250*/  SYNCS.PHASECHK.TRANS64.TRYWAIT P1, [R3+URZ+0x344e0], R8 ;  /* 0x0344e008030075a7 */ /* 0x0002a6000802017f */
[----:B--2---:R-:W-:Y:S05]  /*18260*/  @!P1 NANOSLEEP.SYNCS 0x989680 ;  /* 0x009896800000995d */ /* 0x004fea0003900000 */
[----:B------:R-:W2:Y:S02]  /*18270*/  @!P1 SYNCS.PHASECHK.TRANS64 P1, [R3+URZ+0x344e0], R8 ;  /* 0x0344e008030095a7 */ /* 0x000ea4000802007f */
[----:B--2---:R-:W-:Y:S05]  /*18280*/  @!P1 BRA `(.L_x_226) ;  /* 0xfffffffc00ec9947 */ /* 0x004fea000383ffff */
[----:B------:R-:W-:Y:S05]  /*18290*/  BRA `(.L_x_394) ;  /* 0xffffffa000b47947 */ /* 0x000fea000383ffff */
.L_x_232:
[----:B-1234-:R-:W-:-:S04]  /*182a0*/  IMAD.U32 R3, RZ, RZ, UR6 ;  /* 0x00000006ff037e24 */ /* 0x01efc8000f8e00ff */
[----:B------:R1:W2:Y:S03]  /*182b0*/  SYNCS.PHASECHK.TRANS64.TRYWAIT P1, [R3+URZ+0x344e8], R8 ;  /* 0x0344e808030075a7 */ /* 0x0002a6000802017f */
[----:B--2---:R-:W-:Y:S05]  /*182c0*/  @!P1 NANOSLEEP.SYNCS 0x989680 ;  /* 0x009896800000995d */ /* 0x004fea0003900000 */
[----:B------:R-:W2:Y:S02]  /*182d0*/  @!P1 SYNCS.PHASECHK.TRANS64 P1, [R3+URZ+0x344e8], R8 ;  /* 0x0344e808030095a7 */ /* 0x000ea4000802007f */
[----:B--2---:R-:W-:Y:S05]  /*182e0*/  @!P1 BRA `(.L_x_232) ;  /* 0xfffffffc00ec9947 */ /* 0x004fea000383ffff */
[----:B------:R-:W-:Y:S05]  /*182f0*/  BRA `(.L_x_395) ;  /* 0xffffffa000e87947 */ /* 0x000fea000383ffff */
.L_x_238:
[----:B-1234-:R-:W-:-:S04]  /*18300*/  MOV R3, UR6 ;  /* 0x0000000600037c02 */ /* 0x01efc80008000f00 */
[----:B------:R1:W2:Y:S03]  /*18310*/  SYNCS.PHASECHK.TRANS64.TRYWAIT P1, [R3+URZ+0x344f0], R8 ;  /* 0x0344f008030075a7 */ /* 0x0002a6000802017f */
[----:B--2---:R-:W-:Y:S05]  /*18320*/  @!P1 NANOSLEEP.SYNCS 0x989680 ;  /* 0x009896800000995d */ /* 0x004fea0003900000 */
[----:B------:R-:W2:Y:S02]  /*18330*/  @!P1 SYNCS.PHASECHK.TRANS64 P1, [R3+URZ+0x344f0], R8 ;  /* 0x0344f008030095a7 */ /* 0x000ea4000802007f */
[----:B--2---:R-:W-:Y:S05]  /*18340*/  @!P1 BRA `(.L_x_238) ;  /* 0xfffffffc00ec9947 */ /* 0x004fea000383ffff */
[----:B------:R-:W-:Y:S05]  /*18350*/  BRA `(.L_x_396) ;  /* 0xffffffa400207947 */ /* 0x000fea000383ffff */
.L_x_244:
[----:B-1234-:R-:W-:-:S04]  /*18360*/  IMAD.U32 R3, RZ, RZ, UR6 ;  /* 0x00000006ff037e24 */ /* 0x01efc8000f8e00ff */
[----:B------:R1:W2:Y:S03]  /*18370*/  SYNCS.PHASECHK.TRANS64.TRYWAIT P1, [R3+URZ+0x344f8], R8 ;  /* 0x0344f808030075a7 */ /* 0x0002a6000802017f */
[----:B--2---:R-:W-:Y:S05]  /*18380*/  @!P1 NANOSLEEP.SYNCS 0x989680 ;  /* 0x009896800000995d */ /* 0x004fea0003900000 */
[----:B------:R-:W2:Y:S02]  /*18390*/  @!P1 SYNCS.PHASECHK.TRANS64 P1, [R3+URZ+0x344f8], R8 ;  /* 0x0344f808030095a7 */ /* 0x000ea4000802007f */
[----:B--2---:R-:W-:Y:S05]  /*183a0*/  @!P1 BRA `(.L_x_244) ;  /* 0xfffffffc00ec9947 */ /* 0x004fea000383ffff */
[----:B------:R-:W-:Y:S05]  /*183b0*/  BRA `(.L_x_397) ;  /* 0xffffffa400587947 */ /* 0x000fea000383ffff */
.L_x_250:
[----:B-1234-:R-:W-:-:S04]  /*183c0*/  MOV R3, UR6 ;  /* 0x0000000600037c02 */ /* 0x01efc80008000f00 */
[----:B------:R1:W2:Y:S03]  /*183d0*/  SYNCS.PHASECHK.TRANS64.TRYWAIT P1, [R3+URZ+0x344e0], R2 ;  /* 0x0344e002030075a7 */ /* 0x0002a6000802017f */
[----:B--2---:R-:W-:Y:S05]  /*183e0*/  @!P1 NANOSLEEP.SYNCS 0x989680 ;  /* 0x009896800000995d */ /* 0x004fea0003900000 */
[----:B------:R-:W2:Y:S02]  /*183f0*/  @!P1 SYNCS.PHASECHK.TRANS64 P1, [R3+URZ+0x344e0], R2 ;  /* 0x0344e002030095a7 */ /* 0x000ea4000802007f */
[----:B--2---:R-:W-:Y:S05]  /*18400*/  @!P1 BRA `(.L_x_250) ;  /* 0xfffffffc00ec9947 */ /* 0x004fea000383ffff */
[----:B------:R-:W-:Y:S05]  /*18410*/  BRA `(.L_x_398) ;  /* 0xffffffa400947947 */ /* 0x000fea000383ffff */
.L_x_256:
[----:B-1234-:R-:W-:-:S04]  /*18420*/  IMAD.U32 R3, RZ, RZ, UR6 ;  /* 0x00000006ff037e24 */ /* 0x01efc8000f8e00ff */
[----:B------:R1:W2:Y:S03]  /*18430*/  SYNCS.PHASECHK.TRANS64.TRYWAIT P1, [R3+URZ+0x344e8], R2 ;  /* 0x0344e802030075a7 */ /* 0x0002a6000802017f */
[----:B--2---:R-:W-:Y:S05]  /*18440*/  @!P1 NANOSLEEP.SYNCS 0x989680 ;  /* 0x009896800000995d */ /* 0x004fea0003900000 */
[----:B------:R-:W2:Y:S02]  /*18450*/  @!P1 SYNCS.PHASECHK.TRANS64 P1, [R3+URZ+0x344e8], R2 ;  /* 0x0344e802030095a7 */ /* 0x000ea4000802007f */
[----:B--2---:R-:W-:Y:S05]  /*18460*/  @!P1 BRA `(.L_x_256) ;  /* 0xfffffffc00ec9947 */ /* 0x004fea000383ffff */
[----:B------:R-:W-:Y:S05]  /*18470*/  BRA `(.L_x_399) ;  /* 0xffffffa400c87947 */ /* 0x000fea000383ffff */
.L_x_262:
[----:B-1234-:R-:W-:-:S04]  /*18480*/  MOV R3, UR6 ;  /* 0x0000000600037c02 */ /* 0x01efc80008000f00 */
[----:B------:R1:W2:Y:S03]  /*18490*/  SYNCS.PHASECHK.TRANS64.TRYWAIT P1, [R3+URZ+0x344f0], R2 ;  /* 0x0344f002030075a7 */ /* 0x0002a6000802017f */
[----:B--2---:R-:W-:Y:S05]  /*184a0*/  @!P1 NANOSLEEP.SYNCS 0x989680 ;  /* 0x009896800000995d */ /* 0x004fea0003900000 */
[----:B------:R-:W2:Y:S02]  /*184b0*/  @!P1 SYNCS.PHASECHK.TRANS64 P1, [R3+URZ+0x344f0], R2 ;  /* 0x0344f002030095a7 */ /* 0x000ea4000802007f */
[----:B--2---:R-:W-:Y:S05]  /*184c0*/  @!P1 BRA `(.L_x_262) ;  /* 0xfffffffc00ec9947 */ /* 0x004fea000383ffff */
[----:B------:R-:W-:Y:S05]  /*184d0*/  BRA `(.L_x_400) ;  /* 0xffffffa800047947 */ /* 0x000fea000383ffff */
.L_x_268:
[----:B-1234-:R-:W-:-:S04]  /*184e0*/  IMAD.U32 R3, RZ, RZ, UR6 ;  /* 0x00000006ff037e24 */ /* 0x01efc8000f8e00ff */
[----:B------:R1:W2:Y:S03]  /*184f0*/  SYNCS.PHASECHK.TRANS64.TRYWAIT P1, [R3+URZ+0x344f8], R2 ;  /* 0x0344f802030075a7 */ /* 0x0002a6000802017f */
[----:B--2---:R-:W-:Y:S05]  /*18500*/  @!P1 NANOSLEEP.SYNCS 0x989680 ;  /* 0x009896800000995d */ /* 0x004fea0003900000 */
[----:B------:R-:W2:Y:S02]  /*18510*/  @!P1 SYNCS.PHASECHK.TRANS64 P1, [R3+URZ+0x344f8], R2 ;  /* 0x0344f802030095a7 */ /* 0x000ea4000802007f */
[----:B--2---:R-:W-:Y:S05]  /*18520*/  @!P1 BRA `(.L_x_268) ;  /* 0xfffffffc00ec9947 */ /* 0x004fea000383ffff */
[----:B------:R-:W-:Y:S05]  /*18530*/  BRA `(.L_x_401) ;  /* 0xffffffa800407947 */ /* 0x000fea000383ffff */
.L_x_283:
[----:B-1----:R-:W-:-:S04]  /*18540*/  MOV R3, UR6 ;  /* 0x0000000600037c02 */ /* 0x002fc80008000f00 */
[----:B------:R1:W2:Y:S03]  /*18550*/  SYNCS.PHASECHK.TRANS64.TRYWAIT P0, [R3+URZ+0x344e0], R8 ;  /* 0x0344e008030075a7 */ /* 0x0002a6000800017f */
[----:B--2---:R-:W-:Y:S05]  /*18560*/  @!P0 NANOSLEEP.SYNCS 0x989680 ;  /* 0x009896800000895d */ /* 0x004fea0003900000 */
[----:B------:R-:W2:Y:S02]  /*18570*/  @!P0 SYNCS.PHASECHK.TRANS64 P0, [R3+URZ+0x344e0], R8 ;  /* 0x0344e008030085a7 */ /* 0x000ea4000800007f */
[----:B--2---:R-:W-:Y:S05]  /*18580*/  @!P0 BRA `(.L_x_283) ;  /* 0xfffffffc00ec8947 */ /* 0x004fea000383ffff */
[----:B------:R-:W-:Y:S05]  /*18590*/  BRA `(.L_x_402) ;  /* 0xffffffac00d07947 */ /* 0x000fea000383ffff */
.L_x_285:
[----:B-1----:R-:W-:-:S04]  /*185a0*/  IMAD.U32 R3, RZ, RZ, UR6 ;  /* 0x00000006ff037e24 */ /* 0x002fc8000f8e00ff */
[----:B------:R1:W2:Y:S03]  /*185b0*/  SYNCS.PHASECHK.TRANS64.TRYWAIT P0, [R3+URZ+0x344e8], R8 ;  /* 0x0344e808030075a7 */ /* 0x0002a6000800017f */
[----:B--2---:R-:W-:Y:S05]  /*185c0*/  @!P0 NANOSLEEP.SYNCS 0x989680 ;  /* 0x009896800000895d */ /* 0x004fea0003900000 */
[----:B------:R-:W2:Y:S02]  /*185d0*/  @!P0 SYNCS.PHASECHK.TRANS64 P0, [R3+URZ+0x344e8], R8 ;  /* 0x0344e808030085a7 */ /* 0x000ea4000800007f */
[----:B--2---:R-:W-:Y:S05]  /*185e0*/  @!P0 BRA `(.L_x_285) ;  /* 0xfffffffc00ec8947 */ /* 0x004fea000383ffff */
[----:B------:R-:W-:Y:S05]  /*185f0*/  BRA `(.L_x_403) ;  /* 0xffffffac00c87947 */ /* 0x000fea000383ffff */
.L_x_287:
[----:B-1----:R-:W-:-:S04]  /*18600*/  MOV R3, UR6 ;  /* 0x0000000600037c02 */ /* 0x002fc80008000f00 */
[----:B------:R1:W2:Y:S03]  /*18610*/  SYNCS.PHASECHK.TRANS64.TRYWAIT P0, [R3+URZ+0x344f0], R8 ;  /* 0x0344f008030075a7 */ /* 0x0002a6000800017f */
[----:B--2---:R-:W-:Y:S05]  /*18620*/  @!P0 NANOSLEEP.SYNCS 0x989680 ;  /* 0x009896800000895d */ /* 0x004fea0003900000 */
[----:B------:R-:W2:Y:S02]  /*18630*/  @!P0 SYNCS.PHASECHK.TRANS64 P0, [R3+URZ+0x344f0], R8 ;  /* 0x0344f008030085a7 */ /* 0x000ea4000800007f */
[----:B--2---:R-:W-:Y:S05]  /*18640*/  @!P0 BRA `(.L_x_287) ;  /* 0xfffffffc00ec8947 */ /* 0x004fea000383ffff */
[----:B------:R-:W-:Y:S05]  /*18650*/  BRA `(.L_x_404) ;  /* 0xffffffac00c07947 */ /* 0x000fea000383ffff */
.L_x_299:
[----:B------:R-:W-:Y:S01]  /*18660*/  BSSY B1, `(.L_x_405) ;  /* 0x0000006000017945 */ /* 0x000fe20003800000 */
[----:B------:R-:W-:-:S07]  /*18670*/  IMAD.MOV.U32 R15, RZ, RZ, -0x1 ;  /* 0xffffffffff0f7424 */ /* 0x000fce00078e00ff */
[----:B------:R-:W-:Y:S05]  /*18680*/  WARPSYNC.COLLECTIVE R15, `(.L_x_406) ;  /* 0x000000000f0c7348 */ /* 0x000fea0003c00000 */
[----:B------:R-:W-:Y:S02]  /*18690*/  ELECT P6, UR62, PT ;  /* 0x00000000003e782f */ /* 0x000fe400038c0000 */
[----:B------:R-:W-:Y:S01]  /*186a0*/  MOV R14, UR62 ;  /* 0x0000003e000e7c02 */ /* 0x000fe20008000f00 */
[----:B------:R-:W-:Y:S10]  /*186b0*/  ENDCOLLECTIVE ;  /* 0x000000000000791b */ /* 0x000ff40003800000 */
.L_x_406:
[----:B------:R-:W-:Y:S05]  /*186c0*/  BSYNC B1 ;  /* 0x0000000000017941 */ /* 0x000fea0003800000 */
.L_x_405:
[----:B------:R-:W-:Y:S05]  /*186d0*/  BRA `(.L_x_407) ;  /* 0xffffffb800d07947 */ /* 0x000fea000383ffff */
.L_x_302:
[----:B-1----:R1:W3:Y:S02]  /*186e0*/  SYNCS.PHASECHK.TRANS64.TRYWAIT P0, [R8+URZ+0x344a0], R5 ;  /* 0x0344a005080075a7 */ /* 0x0022e4000800017f */
[----:B---3--:R-:W-:Y:S05]  /*186f0*/  @!P0 NANOSLEEP.SYNCS 0x989680 ;  /* 0x009896800000895d */ /* 0x008fea0003900000 */
[----:B------:R-:W3:Y:S02]  /*18700*/  @!P0 SYNCS.PHASECHK.TRANS64 P0, [R8+URZ+0x344a0], R5 ;  /* 0x0344a005080085a7 */ /* 0x000ee4000800007f */
[----:B---3--:R-:W-:Y:S05]  /*18710*/  @!P0 BRA `(.L_x_302) ;  /* 0xfffffffc00f08947 */ /* 0x008fea000383ffff */
[----:B------:R-:W-:Y:S05]  /*18720*/  BRA `(.L_x_408) ;  /* 0xffffffb800fc7947 */ /* 0x000fea000383ffff */
.L_x_307:
[----:B--2---:R2:W3:Y:S02]  /*18730*/  SYNCS.PHASECHK.TRANS64.TRYWAIT P0, [R3+URZ+0x34400], R2 ;  /* 0x03440002030075a7 */ /* 0x0044e4000800017f */
[----:B---3--:R-:W-:Y:S05]  /*18740*/  @!P0 NANOSLEEP.SYNCS 0x989680 ;  /* 0x009896800000895d */ /* 0x008fea0003900000 */
[----:B------:R-:W3:Y:S02]  /*18750*/  @!P0 SYNCS.PHASECHK.TRANS64 P0, [R3+URZ+0x34400], R2 ;  /* 0x03440002030085a7 */ /* 0x000ee4000800007f */
[----:B---3--:R-:W-:Y:S05]  /*18760*/  @!P0 BRA `(.L_x_307) ;  /* 0xfffffffc00f08947 */ /* 0x008fea000383ffff */
[----:B------:R-:W-:Y:S05]  /*18770*/  BRA `(.L_x_409) ;  /* 0xffffffbc00cc7947 */ /* 0x000fea000383ffff */
.L_x_310:
[----:B------:R-:W-:Y:S01]  /*18780*/  BSSY B1, `(.L_x_410) ;  /* 0x0000006000017945 */ /* 0x000fe20003800000 */
[----:B------:R-:W-:-:S07]  /*18790*/  MOV R15, 0xffffffff ;  /* 0xffffffff000f7802 */ /* 0x000fce0000000f00 */
[----:B-1---5:R-:W-:Y:S05]  /*187a0*/  WARPSYNC.COLLECTIVE R15, `(.L_x_411) ;  /* 0x000000000f0c7348 */ /* 0x022fea0003c00000 */
[----:B------:R-:W-:Y:S02]  /*187b0*/  ELECT P6, UR62, PT ;  /* 0x00000000003e782f */ /* 0x000fe400038c0000 */
[----:B------:R-:W-:Y:S01]  /*187c0*/  MOV R14, UR62 ;  /* 0x0000003e000e7c02 */ /* 0x000fe20008000f00 */
[----:B-1---5:R-:W-:Y:S10]  /*187d0*/  ENDCOLLECTIVE ;  /* 0x000000000000791b */ /* 0x022ff40003800000 */
.L_x_411:
[----:B------:R-:W-:Y:S05]  /*187e0*/  BSYNC B1 ;  /* 0x0000000000017941 */ /* 0x000fea0003800000 */
.L_x_410:
[----:B------:R-:W-:Y:S05]  /*187f0*/  BRA `(.L_x_412) ;  /* 0xffffffc000147947 */ /* 0x000fea000383ffff */
.L_x_313:
[----:B------:R-:W-:Y:S01]  /*18800*/  BSSY B1, `(.L_x_413) ;  /* 0x0000005000017945 */ /* 0x000fe20003800000 */
[----:B--2---:R-:W-:-:S07]  /*18810*/  IMAD.MOV.U32 R15, RZ, RZ, -0x1 ;  /* 0xffffffffff0f7424 */ /* 0x004fce00078e00ff */
[----:B-1---5:R-:W-:Y:S05]  /*18820*/  WARPSYNC.COLLECTIVE R15, `(.L_x_414) ;  /* 0x000000000f087348 */ /* 0x022fea0003c00000 */
[----:B------:R-:W-:Y:S01]  /*18830*/  NOP ;  /* 0x0000000000007918 */ /* 0x000fe20000000000 */
[----:B-1---5:R-:W-:Y:S01]  /*18840*/  ENDCOLLECTIVE ;  /* 0x000000000000791b */ /* 0x022fe20003800000 */
.L_x_414:
[----:B------:R-:W-:Y:S05]  /*18850*/  BSYNC B1 ;  /* 0x0000000000017941 */ /* 0x000fea0003800000 */
.L_x_413:
[----:B------:R-:W-:-:S07]  /*18860*/  MOV R15, 0xffffffff ;  /* 0xffffffff000f7802 */ /* 0x000fce0000000f00 */
[----:B------:R-:W-:Y:S05]  /*18870*/  WARPSYNC.COLLECTIVE R15, `(.L_x_415) ;  /* 0x000000000f0c7348 */ /* 0x000fea0003c00000 */
[----:B------:R-:W-:Y:S02]  /*18880*/  ELECT P6, UR62, PT ;  /* 0x00000000003e782f */ /* 0x000fe400038c0000 */
[----:B------:R-:W-:Y:S01]  /*18890*/  MOV R14, UR62 ;  /* 0x0000003e000e7c02 */ /* 0x000fe20008000f00 */
[----:B------:R-:W-:Y:S10]  /*188a0*/  ENDCOLLECTIVE ;  /* 0x000000000000791b */ /* 0x000ff40003800000 */
.L_x_415:
[----:B------:R-:W-:Y:S05]  /*188b0*/  BRA `(.L_x_416) ;  /* 0xffffffc400347947 */ /* 0x000fea000383ffff */
.L_x_316:
[----:B------:R-:W-:Y:S01]  /*188c0*/  BSSY B0, `(.L_x_417) ;  /* 0x0000006000007945 */ /* 0x000fe20003800000 */
[----:B------:R-:W-:-:S07]  /*188d0*/  IMAD.MOV.U32 R15, RZ, RZ, -0x1 ;  /* 0xffffffffff0f7424 */ /* 0x000fce00078e00ff */
[----:B-1---5:R-:W-:Y:S05]  /*188e0*/  WARPSYNC.COLLECTIVE R15, `(.L_x_418) ;  /* 0x000000000f0c7348 */ /* 0x022fea0003c00000 */
[----:B-----5:R-:W-:Y:S02]  /*188f0*/  ELECT P6, UR62, PT ;  /* 0x00000000003e782f */ /* 0x020fe400038c0000 */
[----:B------:R-:W-:Y:S01]  /*18900*/  MOV R14, UR62 ;  /* 0x0000003e000e7c02 */ /* 0x000fe20008000f00 */
[----:B-1----:R-:W-:Y:S10]  /*18910*/  ENDCOLLECTIVE ;  /* 0x000000000000791b */ /* 0x002ff40003800000 */
.L_x_418:
[----:B------:R-:W-:Y:S05]  /*18920*/  BSYNC B0 ;  /* 0x0000000000007941 */ /* 0x000fea0003800000 */
.L_x_417:
[----:B------:R-:W-:Y:S05]  /*18930*/  BRA `(.L_x_419) ;  /* 0xffffffc4008c7947 */ /* 0x000fea000383ffff */
.L_x_320:
[----:B-1----:R1:W2:Y:S02]  /*18940*/  SYNCS.PHASECHK.TRANS64.TRYWAIT P0, [R7+URZ], R2 ;  /* 0x00000002070075a7 */ /* 0x0022a4000800017f */
[----:B--2---:R-:W-:Y:S05]  /*18950*/  @!P0 NANOSLEEP.SYNCS 0x989680 ;  /* 0x009896800000895d */ /* 0x004fea0003900000 */
[----:B------:R-:W2:Y:S02]  /*18960*/  @!P0 SYNCS.PHASECHK.TRANS64 P0, [R7+URZ], R2 ;  /* 0x00000002070085a7 */ /* 0x000ea4000800007f */
[----:B--2---:R-:W-:Y:S05]  /*18970*/  @!P0 BRA `(.L_x_320) ;  /* 0xfffffffc00f08947 */ /* 0x004fea000383ffff */
[----:B------:R-:W-:Y:S05]  /*18980*/  BRA `(.L_x_420) ;  /* 0xffffffc400c87947 */ /* 0x000fea000383ffff */
.L_x_321:
[----:B-1----:R1:W2:Y:S02]  /*18990*/  SYNCS.PHASECHK.TRANS64.TRYWAIT P0, [R9+URZ], R4 ;  /* 0x00000004090075a7 */ /* 0x0022a4000800017f */
[----:B--2---:R-:W-:Y:S05]  /*189a0*/  @!P0 NANOSLEEP.SYNCS 0x989680 ;  /* 0x009896800000895d */ /* 0x004fea0003900000 */
[----:B------:R-:W2:Y:S02]  /*189b0*/  @!P0 SYNCS.PHASECHK.TRANS64 P0, [R9+URZ], R4 ;  /* 0x00000004090085a7 */ /* 0x000ea4000800007f */
[----:B--2---:R-:W-:Y:S05]  /*189c0*/  @!P0 BRA `(.L_x_321) ;  /* 0xfffffffc00f08947 */ /* 0x004fea000383ffff */
[----:B------:R-:W-:Y:S05]  /*189d0*/  BRA `(.L_x_421) ;  /* 0xffffffc400d87947 */ /* 0x000fea000383ffff */
.L_x_322:
[----:B--2---:R2:W3:Y:S02]  /*189e0*/  SYNCS.PHASECHK.TRANS64.TRYWAIT P0, [R6+URZ], R5 ;  /* 0x00000005060075a7 */ /* 0x0044e4000800017f */
[----:B---3--:R-:W-:Y:S05]  /*189f0*/  @!P0 NANOSLEEP.SYNCS 0x989680 ;  /* 0x009896800000895d */ /* 0x008fea0003900000 */
[----:B------:R-:W3:Y:S02]  /*18a00*/  @!P0 SYNCS.PHASECHK.TRANS64 P0, [R6+URZ], R5 ;  /* 0x00000005060085a7 */ /* 0x000ee4000800007f */
[----:B---3--:R-:W-:Y:S05]  /*18a10*/  @!P0 BRA `(.L_x_322) ;  /* 0xfffffffc00f08947 */ /* 0x008fea000383ffff */
[----:B------:R-:W-:Y:S05]  /*18a20*/  BRA `(.L_x_422) ;  /* 0xffffffc400e07947 */ /* 0x000fea000383ffff */
.L_x_340:
[----:B-1----:R1:W3:Y:S02]  /*18a30*/  SYNCS.PHASECHK.TRANS64.TRYWAIT P2, [R12+URZ+0x34440], R3 ;  /* 0x034440030c0075a7 */ /* 0x0022e4000804017f */
[----:B---3--:R-:W-:Y:S05]  /*18a40*/  @!P2 NANOSLEEP.SYNCS 0x989680 ;  /* 0x009896800000a95d */ /* 0x008fea0003900000 */
[----:B------:R-:W3:Y:S02]  /*18a50*/  @!P2 SYNCS.PHASECHK.TRANS64 P2, [R12+URZ+0x34440], R3 ;  /* 0x034440030c00a5a7 */ /* 0x000ee4000804007f */
[----:B---3--:R-:W-:Y:S05]  /*18a60*/  @!P2 BRA `(.L_x_340) ;  /* 0xfffffffc00f0a947 */ /* 0x008fea000383ffff */
[----:B------:R-:W-:Y:S05]  /*18a70*/  BRA `(.L_x_423) ;  /* 0xffffffe000fc7947 */ /* 0x000fea000383ffff */
.L_x_346:
[----:B-1----:R1:W2:Y:S02]  /*18a80*/  SYNCS.PHASECHK.TRANS64.TRYWAIT P0, [R3+URZ+0x34440], R0 ;  /* 0x03444000030075a7 */ /* 0x0022a4000800017f */
[----:B--2---:R-:W-:Y:S05]  /*18a90*/  @!P0 NANOSLEEP.SYNCS 0x989680 ;  /* 0x009896800000895d */ /* 0x004fea0003900000 */
[----:B------:R-:W2:Y:S02]  /*18aa0*/  @!P0 SYNCS.PHASECHK.TRANS64 P0, [R3+URZ+0x34440], R0 ;  /* 0x03444000030085a7 */ /* 0x000ea4000800007f */
[----:B--2---:R-:W-:Y:S05]  /*18ab0*/  @!P0 BRA `(.L_x_346) ;  /* 0xfffffffc00f08947 */ /* 0x004fea000383ffff */
[----:B------:R-:W-:Y:S05]  /*18ac0*/  BRA `(.L_x_424) ;  /* 0xffffffe400647947 */ /* 0x000fea000383ffff */
.L_x_348:
[----:B-1----:R1:W2:Y:S02]  /*18ad0*/  SYNCS.PHASECHK.TRANS64.TRYWAIT P0, [R3+URZ+0x34440], R0 ;  /* 0x03444000030075a7 */ /* 0x0022a4000800017f */
[----:B--2---:R-:W-:Y:S05]  /*18ae0*/  @!P0 NANOSLEEP.SYNCS 0x989680 ;  /* 0x009896800000895d */ /* 0x004fea0003900000 */
[----:B------:R-:W2:Y:S02]  /*18af0*/  @!P0 SYNCS.PHASECHK.TRANS64 P0, [R3+URZ+0x34440], R0 ;  /* 0x03444000030085a7 */ /* 0x000ea4000800007f */
[----:B--2---:R-:W-:Y:S05]  /*18b00*/  @!P0 BRA `(.L_x_348) ;  /* 0xfffffffc00f08947 */ /* 0x004fea000383ffff */
[----:B------:R-:W-:Y:S05]  /*18b10*/  BRA `(.L_x_425) ;  /* 0xffffffe4007c7947 */ /* 0x000fea000383ffff */
.L_x_350:
[----:B-1----:R1:W2:Y:S02]  /*18b20*/  SYNCS.PHASECHK.TRANS64.TRYWAIT P0, [R3+URZ+0x34440], R0 ;  /* 0x03444000030075a7 */ /* 0x0022a4000800017f */
[----:B--2---:R-:W-:Y:S05]  /*18b30*/  @!P0 NANOSLEEP.SYNCS 0x989680 ;  /* 0x009896800000895d */ /* 0x004fea0003900000 */
[----:B------:R-:W2:Y:S02]  /*18b40*/  @!P0 SYNCS.PHASECHK.TRANS64 P0, [R3+URZ+0x34440], R0 ;  /* 0x03444000030085a7 */ /* 0x000ea4000800007f */
[----:B--2---:R-:W-:Y:S05]  /*18b50*/  @!P0 BRA `(.L_x_350) ;  /* 0xfffffffc00f08947 */ /* 0x004fea000383ffff */
[----:B------:R-:W-:Y:S05]  /*18b60*/  BRA `(.L_x_426) ;  /* 0xffffffe400947947 */ /* 0x000fea000383ffff */
.L_x_352:
[----:B-1----:R1:W2:Y:S02]  /*18b70*/  SYNCS.PHASECHK.TRANS64.TRYWAIT P0, [R3+URZ+0x34440], R0 ;  /* 0x03444000030075a7 */ /* 0x0022a4000800017f */
[----:B--2---:R-:W-:Y:S05]  /*18b80*/  @!P0 NANOSLEEP.SYNCS 0x989680 ;  /* 0x009896800000895d */ /* 0x004fea0003900000 */
[----:B------:R-:W2:Y:S02]  /*18b90*/  @!P0 SYNCS.PHASECHK.TRANS64 P0, [R3+URZ+0x34440], R0 ;  /* 0x03444000030085a7 */ /* 0x000ea4000800007f */
[----:B--2---:R-:W-:Y:S05]  /*18ba0*/  @!P0 BRA `(.L_x_352) ;  /* 0xfffffffc00f08947 */ /* 0x004fea000383ffff */
[----:B------:R-:W-:Y:S05]  /*18bb0*/  BRA `(.L_x_427) ;  /* 0xffffffe400ac7947 */ /* 0x000fea000383ffff */
.L_x_354:
[----:B-1----:R1:W2:Y:S02]  /*18bc0*/  SYNCS.PHASECHK.TRANS64.TRYWAIT P0, [R3+URZ+0x34440], R0 ;  /* 0x03444000030075a7 */ /* 0x0022a4000800017f */
[----:B--2---:R-:W-:Y:S05]  /*18bd0*/  @!P0 NANOSLEEP.SYNCS 0x989680 ;  /* 0x009896800000895d */ /* 0x004fea0003900000 */
[----:B------:R-:W2:Y:S02]  /*18be0*/  @!P0 SYNCS.PHASECHK.TRANS64 P0, [R3+URZ+0x34440], R0 ;  /* 0x03444000030085a7 */ /* 0x000ea4000800007f */
[----:B--2---:R-:W-:Y:S05]  /*18bf0*/  @!P0 BRA `(.L_x_354) ;  /* 0xfffffffc00f08947 */ /* 0x004fea000383ffff */
[----:B------:R-:W-:Y:S05]  /*18c00*/  BRA `(.L_x_428) ;  /* 0xffffffe400c47947 */ /* 0x000fea000383ffff */
.L_x_356:
[----:B-1----:R1:W2:Y:S02]  /*18c10*/  SYNCS.PHASECHK.TRANS64.TRYWAIT P0, [R3+URZ+0x34440], R0 ;  /* 0x03444000030075a7 */ /* 0x0022a4000800017f */
[----:B--2---:R-:W-:Y:S05]  /*18c20*/  @!P0 NANOSLEEP.SYNCS 0x989680 ;  /* 0x009896800000895d */ /* 0x004fea0003900000 */
[----:B------:R-:W2:Y:S02]  /*18c30*/  @!P0 SYNCS.PHASECHK.TRANS64 P0, [R3+URZ+0x34440], R0 ;  /* 0x03444000030085a7 */ /* 0x000ea4000800007f */
[----:B--2---:R-:W-:Y:S05]  /*18c40*/  @!P0 BRA `(.L_x_356) ;  /* 0xfffffffc00f08947 */ /* 0x004fea000383ffff */
[----:B------:R-:W-:Y:S05]  /*18c50*/  BRA `(.L_x_429) ;  /* 0xffffffe400dc7947 */ /* 0x000fea000383ffff */
.L_x_358:
[----:B-1----:R1:W2:Y:S02]  /*18c60*/  SYNCS.PHASECHK.TRANS64.TRYWAIT P0, [R3+URZ+0x34440], R0 ;  /* 0x03444000030075a7 */ /* 0x0022a4000800017f */
[----:B--2---:R-:W-:Y:S05]  /*18c70*/  @!P0 NANOSLEEP.SYNCS 0x989680 ;  /* 0x009896800000895d */ /* 0x004fea0003900000 */
[----:B------:R-:W2:Y:S02]  /*18c80*/  @!P0 SYNCS.PHASECHK.TRANS64 P0, [R3+URZ+0x34440], R0 ;  /* 0x03444000030085a7 */ /* 0x000ea4000800007f */
[----:B--2---:R-:W-:Y:S05]  /*18c90*/  @!P0 BRA `(.L_x_358) ;  /* 0xfffffffc00f08947 */ /* 0x004fea000383ffff */
[----:B------:R-:W-:Y:S05]  /*18ca0*/  BRA `(.L_x_430) ;  /* 0xffffffe400f47947 */ /* 0x000fea000383ffff */
        .weak           $__internal_0_$__cuda_sm20_div_u64
        .type           $__internal_0_$__cuda_sm20_div_u64,@function
        .size           $__internal_0_$__cuda_sm20_div_u64,(.L_x_337 - $__internal_0_$__cuda_sm20_div_u64)
$__internal_0_$__cuda_sm20_div_u64:
[----:B------:R-:W-:-:S04]  /*18cb0*/  MOV R26, R28 ;  /* 0x0000001c001a7202 */ /* 0x000fc80000000f00 */
[----:B------:R-:W1:Y:S08]  /*18cc0*/  I2F.U64.RP R11, R26 ;  /* 0x0000001a000b7312 */ /* 0x000e700000309000 */
[----:B-1----:R-:W1:Y:S02]  /*18cd0*/  MUFU.RCP R11, R11 ;  /* 0x0000000b000b7308 */ /* 0x002e640000001000 */
[----:B-1----:R-:W-:-:S06]  /*18ce0*/  VIADD R16, R11, 0x1ffffffe ;  /* 0x1ffffffe0b107836 */ /* 0x002fcc0000000000 */
[----:B------:R-:W1:Y:S02]  /*18cf0*/  F2I.U64.TRUNC R16, R16 ;  /* 0x0000001000107311 */ /* 0x000e64000020d800 */
[----:B-1----:R-:W-:-:S04]  /*18d00*/  IMAD.WIDE.U32 R18, R16, R28, RZ ;  /* 0x0000001c10127225 */ /* 0x002fc800078e00ff */
[C---:B------:R-:W-:Y:S01]  /*18d10*/  IMAD R13, R16.reuse, R27, R19 ;  /* 0x0000001b100d7224 */ /* 0x040fe200078e0213 */
[----:B------:R-:W-:Y:S01]  /*18d20*/  IADD3 R25, P1, RZ, -R18, RZ ;  /* 0x80000012ff197210 */ /* 0x000fe20007f3e0ff */
[----:B------:R-:W-:Y:S02]  /*18d30*/  IMAD.MOV.U32 R19, RZ, RZ, R16 ;  /* 0x000000ffff137224 */ /* 0x000fe400078e0010 */
[----:B------:R-:W-:Y:S02]  /*18d40*/  IMAD R13, R17, R28, R13 ;  /* 0x0000001c110d7224 */ /* 0x000fe400078e020d */
[----:B------:R-:W-:-:S03]  /*18d50*/  IMAD.HI.U32 R18, R16, R25, RZ ;  /* 0x0000001910127227 */ /* 0x000fc600078e00ff */
[----:B------:R-:W-:-:S05]  /*18d60*/  IADD3.X R13, RZ, ~R13, RZ, P1, !PT ;  /* 0x8000000dff0d7210 */ /* 0x000fca0000ffe4ff */
[----:B------:R-:W-:-:S04]  /*18d70*/  IMAD.WIDE.U32 R18, P1, R16, R13, R18 ;  /* 0x0000000d10127225 */ /* 0x000fc80007820012 */
[C---:B------:R-:W-:Y:S02]  /*18d80*/  IMAD R29, R17.reuse, R13, RZ ;  /* 0x0000000d111d7224 */ /* 0x040fe400078e02ff */
[----:B------:R-:W-:-:S04]  /*18d90*/  IMAD.HI.U32 R18, P2, R17, R25, R18 ;  /* 0x0000001911127227 */ /* 0x000fc80007840012 */
[----:B------:R-:W-:Y:S01]  /*18da0*/  IMAD.HI.U32 R11, R17, R13, RZ ;  /* 0x0000000d110b7227 */ /* 0x000fe200078e00ff */
[----:B------:R-:W-:-:S04]  /*18db0*/  IADD3 R19, P3, R29, R18, RZ ;  /* 0x000000121d137210 */ /* 0x000fc80007f7e0ff */
[----:B------:R-:W-:Y:S01]  /*18dc0*/  IADD3.X R11, R11, R17, RZ, P1, !PT ;  /* 0x000000110b0b7210 */ /* 0x000fe20000ffe4ff */
[----:B------:R-:W-:-:S03]  /*18dd0*/  IMAD.WIDE.U32 R16, R19, R28, RZ ;  /* 0x0000001c13107225 */ /* 0x000fc600078e00ff */
[----:B------:R-:W-:Y:S01]  /*18de0*/  IADD3.X R11, RZ, RZ, R11, P3, P2 ;  /* 0x000000ffff0b7210 */ /* 0x000fe20001fe440b */
[----:B------:R-:W-:Y:S01]  /*18df0*/  IMAD R18, R19, R27, R17 ;  /* 0x0000001b13127224 */ /* 0x000fe200078e0211 */
[----:B------:R-:W-:-:S03]  /*18e00*/  IADD3 R17, P1, RZ, -R16, RZ ;  /* 0x80000010ff117210 */ /* 0x000fc60007f3e0ff */
[----:B------:R-:W-:Y:S02]  /*18e10*/  IMAD R13, R11, R28, R18 ;  /* 0x0000001c0b0d7224 */ /* 0x000fe400078e0212 */
[----:B------:R-:W-:-:S04]  /*18e20*/  IMAD.HI.U32 R18, R19, R17, RZ ;  /* 0x0000001113127227 */ /* 0x000fc800078e00ff */
[----:B------:R-:W-:-:S04]  /*18e30*/  IMAD.X R16, RZ, RZ, ~R13, P1 ;  /* 0x000000ffff107224 */ /* 0x000fc800008e0e0d */
[----:B------:R-:W-:-:S04]  /*18e40*/  IMAD.WIDE.U32 R18, P1, R19, R16, R18 ;  /* 0x0000001013127225 */ /* 0x000fc80007820012 */
[C---:B------:R-:W-:Y:S02]  /*18e50*/  IMAD R26, R11.reuse, R16, RZ ;  /* 0x000000100b1a7224 */ /* 0x040fe400078e02ff */
[----:B------:R-:W-:-:S04]  /*18e60*/  IMAD.HI.U32 R13, P2, R11, R17, R18 ;  /* 0x000000110b0d7227 */ /* 0x000fc80007840012 */
[----:B------:R-:W-:Y:S01]  /*18e70*/  IMAD.HI.U32 R16, R11, R16, RZ ;  /* 0x000000100b107227 */ /* 0x000fe200078e00ff */
[----:B------:R-:W-:-:S03]  /*18e80*/  IADD3 R13, P3, R26, R13, RZ ;  /* 0x0000000d1a0d7210 */ /* 0x000fc60007f7e0ff */
[----:B------:R-:W-:Y:S01]  /*18e90*/  IMAD.MOV.U32 R17, RZ, RZ, RZ ;  /* 0x000000ffff117224 */ /* 0x000fe200078e00ff */
[----:B------:R-:W-:Y:S01]  /*18ea0*/  IADD3.X R11, R16, R11, RZ, P1, !PT ;  /* 0x0000000b100b7210 */ /* 0x000fe20000ffe4ff */
[----:B------:R-:W-:-:S03]  /*18eb0*/  IMAD.HI.U32 R16, R13, UR14, RZ ;  /* 0x0000000e0d107c27 */ /* 0x000fc6000f8e00ff */
[----:B------:R-:W-:Y:S01]  /*18ec0*/  IADD3.X R11, RZ, RZ, R11, P3, P2 ;  /* 0x000000ffff0b7210 */ /* 0x000fe20001fe440b */
[----:B------:R-:W-:-:S04]  /*18ed0*/  IMAD.WIDE.U32 R16, R13, UR22, R16 ;  /* 0x000000160d107c25 */ /* 0x000fc8000f8e0010 */
[C---:B------:R-:W-:Y:S02]  /*18ee0*/  IMAD R18, R11.reuse, UR22, RZ ;  /* 0x000000160b127c24 */ /* 0x040fe4000f8e02ff */
[----:B------:R-:W-:-:S04]  /*18ef0*/  IMAD.HI.U32 R13, P1, R11, UR14, R16 ;  /* 0x0000000e0b0d7c27 */ /* 0x000fc8000f820010 */
[----:B------:R-:W-:Y:S01]  /*18f00*/  IMAD.HI.U32 R11, R11, UR22, RZ ;  /* 0x000000160b0b7c27 */ /* 0x000fe2000f8e00ff */
[----:B------:R-:W-:-:S04]  /*18f10*/  IADD3 R13, P2, R18, R13, RZ ;  /* 0x0000000d120d7210 */ /* 0x000fc80007f5e0ff */
[----:B------:R-:W-:Y:S01]  /*18f20*/  IADD3.X R11, R11, RZ, RZ, P1, !PT ;  /* 0x000000ff0b0b7210 */ /* 0x000fe20000ffe4ff */
[----:B------:R-:W-:-:S04]  /*18f30*/  IMAD.WIDE.U32 R16, R13, R28, RZ ;  /* 0x0000001c0d107225 */ /* 0x000fc800078e00ff */
[----:B------:R-:W-:Y:S01]  /*18f40*/  IMAD.X R11, RZ, RZ, R11, P2 ;  /* 0x000000ffff0b7224 */ /* 0x000fe200010e060b */
[----:B------:R-:W-:Y:S01]  /*18f50*/  IADD3 R26, P2, -R16, UR14, RZ ;  /* 0x0000000e101a7c10 */ /* 0x000fe2000ff5e1ff */
[C---:B------:R-:W-:Y:S02]  /*18f60*/  IMAD R18, R13.reuse, R27, R17 ;  /* 0x0000001b0d127224 */ /* 0x040fe400078e0211 */
[----:B------:R-:W-:Y:S01]  /*18f70*/  VIADD R16, R13, 0x1 ;  /* 0x000000010d107836 */ /* 0x000fe20000000000 */
[-C--:B------:R-:W-:Y:S01]  /*18f80*/  ISETP.GE.U32.AND P1, PT, R26, R28.reuse, PT ;  /* 0x0000001c1a00720c */ /* 0x080fe20003f26070 */
[----:B------:R-:W-:-:S05]  /*18f90*/  IMAD R11, R11, R28, R18 ;  /* 0x0000001c0b0b7224 */ /* 0x000fca00078e0212 */
[----:B------:R-:W-:Y:S02]  /*18fa0*/  IADD3.X R18, ~R11, UR22, RZ, P2, !PT ;  /* 0x000000160b127c10 */ /* 0x000fe400097fe5ff */
[----:B------:R-:W-:Y:S02]  /*18fb0*/  IADD3 R11, P2, -R28, R26, RZ ;  /* 0x0000001a1c0b7210 */ /* 0x000fe40007f5e1ff */
[----:B------:R-:W-:Y:S02]  /*18fc0*/  ISETP.GE.U32.AND.EX P1, PT, R18, R27, PT, P1 ;  /* 0x0000001b1200720c */ /* 0x000fe40003f26110 */
[----:B------:R-:W-:Y:S02]  /*18fd0*/  IADD3.X R17, ~R27, R18, RZ, P2, !PT ;  /* 0x000000121b117210 */ /* 0x000fe400017fe5ff */
[----:B------:R-:W-:Y:S02]  /*18fe0*/  SEL R11, R11, R26, P1 ;  /* 0x0000001a0b0b7207 */ /* 0x000fe40000800000 */
[----:B------:R-:W-:-:S02]  /*18ff0*/  SEL R17, R17, R18, P1 ;  /* 0x0000001211117207 */ /* 0x000fc40000800000 */
[----:B------:R-:W-:Y:S01]  /*19000*/  SEL R16, R16, R13, P1 ;  /* 0x0000000d10107207 */ /* 0x000fe20000800000 */
[----:B------:R-:W-:Y:S01]  /*19010*/  IMAD.MOV.U32 R13, RZ, RZ, 0x0 ;  /* 0x00000000ff0d7424 */ /* 0x000fe200078e00ff */
[----:B------:R-:W-:Y:S02]  /*19020*/  ISETP.GE.U32.AND P1, PT, R11, R28, PT ;  /* 0x0000001c0b00720c */ /* 0x000fe40003f26070 */
[----:B------:R-:W-:Y:S02]  /*19030*/  ISETP.NE.U32.AND P2, PT, R28, RZ, PT ;  /* 0x000000ff1c00720c */ /* 0x000fe40003f45070 */
[----:B------:R-:W-:Y:S02]  /*19040*/  IADD3 R11, R16, 0x1, RZ ;  /* 0x00000001100b7810 */ /* 0x000fe40007ffe0ff */
[----:B------:R-:W-:Y:S02]  /*19050*/  ISETP.GE.U32.AND.EX P1, PT, R17, R27, PT, P1 ;  /* 0x0000001b1100720c */ /* 0x000fe40003f26110 */
[----:B------:R-:W-:-:S02]  /*19060*/  ISETP.NE.AND.EX P2, PT, R27, RZ, PT, P2 ;  /* 0x000000ff1b00720c */ /* 0x000fc40003f45320 */
[----:B------:R-:W-:-:S04]  /*19070*/  SEL R11, R11, R16, P1 ;  /* 0x000000100b0b7207 */ /* 0x000fc80000800000 */
[----:B------:R-:W-:Y:S01]  /*19080*/  SEL R11, R11, 0xffffffff, P2 ;  /* 0xffffffff0b0b7807 */ /* 0x000fe20001000000 */
[----:B------:R-:W-:Y:S06]  /*19090*/  RET.REL.NODEC R12 `(_ZN7cutlass13device_kernelINS_4gemm6kernel13GemmUniversalINS1_17GroupProblemShapeIN4cute5tupleIJiiiEEEEENS1_10collective13CollectiveMmaINS1_39MainloopSm90ArrayTmaGmmaWarpSpecializedILi4ENS6_IJNS5_1CILi2EEENSC_ILi1EEESE_EEENS1_40KernelPtrArrayTmaWarpSpecializedPingpongEEENS6_IJNSC_ILi256EEENSC_ILi128EEENSC_ILi64EEEEEENS_6half_tEPNS6_IJlSE_NSC_ILi0EEEEEESM_SP_NS5_8TiledMMAINS5_8MMA_AtomIJNS5_4SM904GMMA26MMA_64x128x16_F32F16F16_SSILNST_5MajorE0ELSV_0ELNST_7ScaleInE1ELSW_1EEEEEENS5_6LayoutINS6_IJSE_SE_SE_EEENS6_IJSN_SN_SN_EEEEENS6_IJNS5_10UnderscoreES13_S13_EEEEENS5_13SM90_TMA_LOADENS5_14ComposedLayoutINS5_7SwizzleILi3ELi4ELi3EEENS5_18smem_ptr_flag_bitsILi16EEENSZ_INS6_IJNSC_ILi8EEESK_EEENS6_IJSK_SE_EEEEEEEvNS5_8identityENS5_23SM90_TMA_LOAD_MULTICASTES1G_vS1H_EENS_8epilogue10collective18CollectiveEpilogueINS1K_30Sm90PtrArrayTmaWarpSpecializedILi4ELi2ELi16ELb1ELb0ELi2EEEJSL_NS6_IJSK_NSC_ILi32EEEEEESM_PNS6_IJSE_lSN_EEESM_S1S_NS1K_6fusion15FusionCallbacksIS1O_NS1T_17LinearCombinationISM_fSM_fLNS_15FloatRoundStyleE2EEESL_S1Q_JEEES16_NS17_IS19_S1B_NSZ_INS6_IJSK_S1C_EEENS6_IJSE_SK_EEEEEEENS5_17SM75_U16x8_LDSM_TENS5_14SM90_TMA_STOREES22_NS5_17SM90_U16x8_STSM_TENS5_9Copy_AtomIJNS5_17SM90_U32x4_STSM_NESM_EEEvEEEvvEEEEvNT_6ParamsE) ;  /* 0xfffffe6c0cd87950 */ /* 0x000fec0003c3ffff */
.L_x_337:
[----:B------:R-:W-:Y:S01]  /*190a0*/  UMOV UR30, UR24 ;  /* 0x00000018001e7c82 */ /* 0x000fe20008000000 */
[----:B------:R-:W-:Y:S02]  /*190b0*/  UMOV UR31, UR27 ;  /* 0x0000001b001f7c82 */ /* 0x000fe40008000000 */
[----:B------:R-:W1:Y:S08]  /*190c0*/  I2F.U64.RP R11, UR30 ;  /* 0x0000001e000b7d12 */ /* 0x000e700008309000 */
[----:B-1----:R-:W1:Y:S02]  /*190d0*/  MUFU.RCP R11, R11 ;  /* 0x0000000b000b7308 */ /* 0x002e640000001000 */
[----:B-1----:R-:W-:-:S06]  /*190e0*/  IADD3 R2, R11, 0x1ffffffe, RZ ;  /* 0x1ffffffe0b027810 */ /* 0x002fcc0007ffe0ff */
[----:B------:R-:W1:Y:S02]  /*190f0*/  F2I.U64.TRUNC R2, R2 ;  /* 0x0000000200027311 */ /* 0x000e64000020d800 */
[----:B-1----:R-:W-:Y:S01]  /*19100*/  R2UR UR30, R2 ;  /* 0x00000000021e72ca */ /* 0x002fe200000e0000 */
[----:B------:R-:W-:Y:S01]  /*19110*/  IMAD.MOV.U32 R2, RZ, RZ, R12 ;  /* 0x000000ffff027224 */ /* 0x000fe200078e000c */
[----:B------:R-:W-:Y:S02]  /*19120*/  R2UR UR31, R3 ;  /* 0x00000000031f72ca */ /* 0x000fe400000e0000 */
[----:B------:R-:W-:-:S09]  /*19130*/  MOV R3, 0x0 ;  /* 0x0000000000037802 */ /* 0x000fd20000000f00 */
[----:B------:R-:W-:-:S04]  /*19140*/  UIMAD.WIDE.U32 UR32, UR30, UR24, URZ ;  /* 0x000000181e2072a5 */ /* 0x000fc8000f8e003f */
[----:B------:R-:W-:Y:S02]  /*19150*/  UIMAD UR33, UR30, UR27, UR33 ;  /* 0x0000001b1e2172a4 */ /* 0x000fe4000f8e0221 */
[----:B------:R-:W-:Y:S02]  /*19160*/  UIADD3 UR36, UP1, URZ, -UR32, URZ ;  /* 0x800000203f247290 */ /* 0x000fe4000ff3e03f */
[----:B------:R-:W-:Y:S02]  /*19170*/  UIMAD UR34, UR31, UR24, UR33 ;  /* 0x000000181f2272a4 */ /* 0x000fe4000f8e0221 */
[----:B------:R-:W-:Y:S02]  /*19180*/  UIMAD.WIDE.U32 UR32, UR30, UR36, URZ ;  /* 0x000000241e2072a5 */ /* 0x000fe4000f8e003f */
[----:B------:R-:W-:-:S05]  /*19190*/  UIADD3.X UR37, URZ, ~UR34, URZ, UP1, !UPT ;  /* 0x800000223f257290 */ /* 0x000fca0008ffe43f */
[----:B------:R-:W-:Y:S01]  /*191a0*/  UMOV UR32, UR33 ;  /* 0x0000002100207c82 */ /* 0x000fe20008000000 */
[----:B------:R-:W-:Y:S02]  /*191b0*/  UMOV UR33, UR30 ;  /* 0x0000001e00217c82 */ /* 0x000fe40008000000 */
[----:B------:R-:W-:Y:S02]  /*191c0*/  UIMAD.WIDE.U32 UR34, UP1, UR30, UR37, UR32 ;  /* 0x000000251e2272a5 */ /* 0x000fe4000f820020 */
[----:B------:R-:W-:Y:S02]  /*191d0*/  UIMAD.WIDE.U32 UR32, UR31, UR37, URZ ;  /* 0x000000251f2072a5 */ /* 0x000fe4000f8e003f */
[----:B------:R-:W-:Y:S02]  /*191e0*/  UIMAD.WIDE.U32 UR34, UP2, UR31, UR36, UR34 ;  /* 0x000000241f2272a5 */ /* 0x000fe4000f840022 */
[----:B------:R-:W-:Y:S02]  /*191f0*/  UIMAD UR37, UR31, UR37, URZ ;  /* 0x000000251f2572a4 */ /* 0x000fe4000f8e023f */
[----:B------:R-:W-:-:S02]  /*19200*/  UIADD3.X UR32, UR33, UR31, URZ, UP1, !UPT ;  /* 0x0000001f21207290 */ /* 0x000fc40008ffe43f */
[----:B------:R-:W-:-:S04]  /*19210*/  UIADD3 UR35, UP4, UR37, UR35, URZ ;  /* 0x0000002325237290 */ /* 0x000fc8000ff9e03f */
[----:B------:R-:W-:Y:S02]  /*19220*/  UIMAD.WIDE.U32 UR30, UR35, UR24, URZ ;  /* 0x00000018231e72a5 */ /* 0x000fe4000f8e003f */
[----:B------:R-:W-:Y:S02]  /*19230*/  UIADD3.X UR36, URZ, URZ, UR32, UP4, UP2 ;  /* 0x0000003f3f247290 */ /* 0x000fe4000a7e4420 */
[----:B------:R-:W-:Y:S02]  /*19240*/  UIMAD UR31, UR35, UR27, UR31 ;  /* 0x0000001b231f72a4 */ /* 0x000fe4000f8e021f */
[----:B------:R-:W-:Y:S02]  /*19250*/  UIADD3 UR37, UP1, URZ, -UR30, URZ ;  /* 0x8000001e3f257290 */ /* 0x000fe4000ff3e03f */
[----:B------:R-:W-:Y:S02]  /*19260*/  UIMAD UR32, UR36, UR24, UR31 ;  /* 0x00000018242072a4 */ /* 0x000fe4000f8e021f */
[----:B------:R-:W-:-:S02]  /*19270*/  UIMAD.WIDE.U32 UR30, UR35, UR37, URZ ;  /* 0x00000025231e72a5 */ /* 0x000fc4000f8e003f */
[----:B------:R-:W-:-:S05]  /*19280*/  UIADD3.X UR40, URZ, ~UR32, URZ, UP1, !UPT ;  /* 0x800000203f287290 */ /* 0x000fca0008ffe43f */
[----:B------:R-:W-:Y:S01]  /*19290*/  UMOV UR34, UR31 ;  /* 0x0000001f00227c82 */ /* 0x000fe20008000000 */
[----:B------:R-:W-:Y:S02]  /*192a0*/  UIMAD.WIDE.U32 UR30, UR36, UR40, URZ ;  /* 0x00000028241e72a5 */ /* 0x000fe4000f8e003f */
[----:B------:R-:W-:Y:S02]  /*192b0*/  UIMAD.WIDE.U32 UR32, UP1, UR35, UR40, UR34 ;  /* 0x00000028232072a5 */ /* 0x000fe4000f820022 */
[----:B------:R-:W-:Y:S02]  /*192c0*/  UIMAD UR34, UR36, UR40, URZ ;  /* 0x00000028242272a4 */ /* 0x000fe4000f8e023f */
[----:B------:R-:W-:Y:S02]  /*192d0*/  UIMAD.WIDE.U32 UR32, UP2, UR36, UR37, UR32 ;  /* 0x00000025242072a5 */ /* 0x000fe4000f840020 */
[----:B------:R-:W-:Y:S02]  /*192e0*/  UIADD3.X UR36, UR31, UR36, URZ, UP1, !UPT ;  /* 0x000000241f247290 */ /* 0x000fe40008ffe43f */
[----:B------:R-:W-:-:S04]  /*192f0*/  UIADD3 UR34, UP4, UR34, UR33, URZ ;  /* 0x0000002122227290 */ /* 0x000fc8000ff9e03f */
[----:B------:R-:W-:Y:S02]  /*19300*/  UIMAD.WIDE.U32 UR32, UR34, UR25, URZ ;  /* 0x00000019222072a5 */ /* 0x000fe4000f8e003f */
[----:B------:R-:W-:-:S05]  /*19310*/  UIADD3.X UR36, URZ, URZ, UR36, UP4, UP2 ;  /* 0x0000003f3f247290 */ /* 0x000fca000a7e4424 */
[----:B------:R-:W-:Y:S01]  /*19320*/  UMOV UR32, UR33 ;  /* 0x0000002100207c82 */ /* 0x000fe20008000000 */
[----:B------:R-:W-:Y:S02]  /*19330*/  UMOV UR33, URZ ;  /* 0x0000003f00217c82 */ /* 0x000fe40008000000 */
[----:B------:R-:W-:Y:S02]  /*19340*/  UIMAD.WIDE.U32 UR30, UR34, UR26, UR32 ;  /* 0x0000001a221e72a5 */ /* 0x000fe4000f8e0020 */
[----:B------:R-:W-:Y:S02]  /*19350*/  UIMAD UR34, UR36, UR26, URZ ;  /* 0x0000001a242272a4 */ /* 0x000fe4000f8e023f */
[----:B------:R-:W-:Y:S02]  /*19360*/  UIMAD.WIDE.U32 UR30, UP1, UR36, UR25, UR30 ;  /* 0x00000019241e72a5 */ /* 0x000fe4000f82001e */
[----:B------:R-:W-:Y:S02]  /*19370*/  UIMAD.WIDE.U32 UR32, UR36, UR26, URZ ;  /* 0x0000001a242072a5 */ /* 0x000fe4000f8e003f */
[----:B------:R-:W-:-:S02]  /*19380*/  UIADD3 UR34, UP2, UR34, UR31, URZ ;  /* 0x0000001f22227290 */ /* 0x000fc4000ff5e03f */
[----:B------:R-:W-:Y:S02]  /*19390*/  UIADD3.X UR32, UR33, URZ, URZ, UP1, !UPT ;  /* 0x0000003f21207290 */ /* 0x000fe40008ffe43f */
[----:B------:R-:W-:Y:S02]  /*193a0*/  UIMAD.WIDE.U32 UR30, UR34, UR24, URZ ;  /* 0x00000018221e72a5 */ /* 0x000fe4000f8e003f */
[----:B------:R-:W-:Y:S02]  /*193b0*/  UIADD3.X UR32, URZ, UR32, URZ, UP2, !UPT ;  /* 0x000000203f207290 */ /* 0x000fe400097fe43f */
[----:B------:R-:W-:Y:S02]  /*193c0*/  UIMAD UR31, UR34, UR27, UR31 ;  /* 0x0000001b221f72a4 */ /* 0x000fe4000f8e021f */
[----:B------:R-:W-:Y:S02]  /*193d0*/  UIADD3 UR33, UP2, -UR30, UR25, URZ ;  /* 0x000000191e217290 */ /* 0x000fe4000ff5e13f */
[----:B------:R-:W-:-:S02]  /*193e0*/  UIMAD UR31, UR32, UR24, UR31 ;  /* 0x00000018201f72a4 */ /* 0x000fc4000f8e021f */
[----:B------:R-:W-:Y:S02]  /*193f0*/  UISETP.GE.U32.AND UP1, UPT, UR33, UR24, UPT ;  /* 0x000000182100728c */ /* 0x000fe4000bf26070 */
[----:B------:R-:W-:Y:S02]  /*19400*/  UIADD3.X UR32, ~UR31, UR26, URZ, UP2, !UPT ;  /* 0x0000001a1f207290 */ /* 0x000fe400097fe53f */
[----:B------:R-:W-:Y:S02]  /*19410*/  UIADD3 UR26, UP2, -UR24, UR33, URZ ;  /* 0x00000021181a7290 */ /* 0x000fe4000ff5e13f */
[----:B------:R-:W-:Y:S02]  /*19420*/  UISETP.GE.U32.AND.EX UP1, UPT, UR32, UR27, UPT, UP1 ;  /* 0x0000001b2000728c */ /* 0x000fe4000bf26110 */
[----:B------:R-:W-:Y:S02]  /*19430*/  UIADD3 UR30, UR34, 0x1, URZ ;  /* 0x00000001221e7890 */ /* 0x000fe4000fffe03f */
[----:B------:R-:W-:-:S02]  /*19440*/  UIADD3.X UR31, ~UR27, UR32, URZ, UP2, !UPT ;  /* 0x000000201b1f7290 */ /* 0x000fc400097fe53f */
[----:B------:R-:W-:Y:S02]  /*19450*/  USEL UR26, UR26, UR33, UP1 ;  /* 0x000000211a1a7287 */ /* 0x000fe40008800000 */
[----:B------:R-:W-:Y:S02]  /*19460*/  USEL UR31, UR31, UR32, UP1 ;  /* 0x000000201f1f7287 */ /* 0x000fe40008800000 */
[----:B------:R-:W-:Y:S02]  /*19470*/  USEL UR34, UR30, UR34, UP1 ;  /* 0x000000221e227287 */ /* 0x000fe40008800000 */
[----:B------:R-:W-:Y:S02]  /*19480*/  UISETP.GE.U32.AND UP1, UPT, UR26, UR24, UPT ;  /* 0x000000181a00728c */ /* 0x000fe4000bf26070 */
[----:B------:R-:W-:Y:S02]  /*19490*/  UISETP.NE.U32.AND UP2, UPT, UR24, URZ, UPT ;  /* 0x0000003f1800728c */ /* 0x000fe4000bf45070 */
[----:B------:R-:W-:-:S02]  /*194a0*/  UIADD3 UR26, UR34, 0x1, URZ ;  /* 0x00000001221a7890 */ /* 0x000fc4000fffe03f */
[----:B------:R-:W-:Y:S02]  /*194b0*/  UISETP.GE.U32.AND.EX UP1, UPT, UR31, UR27, UPT, UP1 ;  /* 0x0000001b1f00728c */ /* 0x000fe4000bf26110 */
[----:B------:R-:W-:Y:S02]  /*194c0*/  UISETP.NE.AND.EX UP2, UPT, UR27, URZ, UPT, UP2 ;  /* 0x0000003f1b00728c */ /* 0x000fe4000bf45320 */
[----:B------:R-:W-:-:S04]  /*194d0*/  USEL UR26, UR26, UR34, UP1 ;  /* 0x000000221a1a7287 */ /* 0x000fc80008800000 */
[----:B------:R-:W-:Y:S01]  /*194e0*/  USEL UR27, UR26, 0xffffffff, UP2 ;  /* 0xffffffff1a1b7887 */ /* 0x000fe20009000000 */
[----:B------:R-:W-:Y:S11]  /*194f0*/  RET.REL.NODEC R2 `(_ZN7cutlass13device_kernelINS_4gemm6kernel13GemmUniversalINS1_17GroupProblemShapeIN4cute5tupleIJiiiEEEEENS1_10collective13CollectiveMmaINS1_39MainloopSm90ArrayTmaGmmaWarpSpecializedILi4ENS6_IJNS5_1CILi2EEENSC_ILi1EEESE_EEENS1_40KernelPtrArrayTmaWarpSpecializedPingpongEEENS6_IJNSC_ILi256EEENSC_ILi128EEENSC_ILi64EEEEEENS_6half_tEPNS6_IJlSE_NSC_ILi0EEEEEESM_SP_NS5_8TiledMMAINS5_8MMA_AtomIJNS5_4SM904GMMA26MMA_64x128x16_F32F16F16_SSILNST_5MajorE0ELSV_0ELNST_7ScaleInE1ELSW_1EEEEEENS5_6LayoutINS6_IJSE_SE_SE_EEENS6_IJSN_SN_SN_EEEEENS6_IJNS5_10UnderscoreES13_S13_EEEEENS5_13SM90_TMA_LOADENS5_14ComposedLayoutINS5_7SwizzleILi3ELi4ELi3EEENS5_18smem_ptr_flag_bitsILi16EEENSZ_INS6_IJNSC_ILi8EEESK_EEENS6_IJSK_SE_EEEEEEEvNS5_8identityENS5_23SM90_TMA_LOAD_MULTICASTES1G_vS1H_EENS_8epilogue10collective18CollectiveEpilogueINS1K_30Sm90PtrArrayTmaWarpSpecializedILi4ELi2ELi16ELb1ELb0ELi2EEEJSL_NS6_IJSK_NSC_ILi32EEEEEESM_PNS6_IJSE_lSN_EEESM_S1S_NS1K_6fusion15FusionCallbacksIS1O_NS1T_17LinearCombinationISM_fSM_fLNS_15FloatRoundStyleE2EEESL_S1Q_JEEES16_NS17_IS19_S1B_NSZ_INS6_IJSK_S1C_EEENS6_IJSE_SK_EEEEEEENS5_17SM75_U16x8_LDSM_TENS5_14SM90_TMA_STOREES22_NS5_17SM90_U16x8_STSM_TENS5_9Copy_AtomIJNS5_17SM90_U32x4_STSM_NESM_EEEvEEEvvEEEEvNT_6ParamsE) ;  /* 0xfffffe6802c07950 */ /* 0x000ff60003c3ffff */
.L_x_431:
[----:B------:R-:W-:-:S00]  /*19500*/  BRA `(.L_x_431) ;  /* 0xfffffffc00fc7947 */ /* 0x000fc0000383ffff */
[----:B------:R-:W-:-:S00]  /*19510*/  NOP ;  /* 0x0000000000007918 */ /* 0x000fc00000000000 */
        /* <DEDUP_REMOVED lines=14> */
.L_x_432:


//--------------------- .nv.global.init           --------------------------
	.section	.nv.global.init,"aw",@progbits
.nv.global.init:
	.type		$str$24,@object
	.size		$str$24,($str$25 - $str$24)
$str$24:
        /*0000*/ 	.byte	0x28, 0x61, 0x64, 0x64, 0x72, 0x65, 0x73, 0x73, 0x20, 0x26, 0x20, 0x6d, 0x61, 0x73, 0x6b, 0x29
        /*0010*/ 	.byte	0x20, 0x3d, 0x3d, 0x20, 0x30, 0x00
	.type		$str$25,@object
	.size		$str$25,(__unnamed_1 - $str$25)
$str$25:
        /*0016*/ 	.byte	0x2f, 0x74, 0x6d, 0x70, 0x2f, 0x63, 0x75, 0x74, 0x6c, 0x61, 0x73, 0x73, 0x5f, 0x73, 0x77, 0x65
        /*0026*/ 	.byte	0x65, 0x70, 0x5f, 0x73, 0x72, 0x63, 0x2f, 0x69, 0x6e, 0x63, 0x6c, 0x75, 0x64, 0x65, 0x2f, 0x63
        /*0036*/ 	.byte	0x75, 0x74, 0x65, 0x2f, 0x70, 0x6f, 0x69, 0x6e, 0x74, 0x65, 0x72, 0x5f, 0x66, 0x6c, 0x61, 0x67
        /*0046*/ 	.byte	0x67, 0x65, 0x64, 0x2e, 0x68, 0x70, 0x70, 0x00
	.type		__unnamed_1,@object
	.size		__unnamed_1,(.L_0 - __unnamed_1)
__unnamed_1:
        /* <DEDUP_REMOVED lines=28> */
        /*020e*/ 	.byte	0x3e, 0x3e, 0x3e, 0x3e, 0x3e, 0x5d, 0x00
.L_0:


//--------------------- .nv.shared._ZN7cutlass13device_kernelINS_4gemm6kernel13GemmUniversalINS1_17GroupProblemShapeIN4cute5tupleIJiiiEEEEENS1_10collective13CollectiveMmaINS1_39MainloopSm90ArrayTmaGmmaWarpSpecializedILi4ENS6_IJNS5_1CILi2EEENSC_ILi1EEESE_EEENS1_40KernelPtrArrayTmaWarpSpecializedPingpongEEENS6_IJNSC_ILi256EEENSC_ILi128EEENSC_ILi64EEEEEENS_6half_tEPNS6_IJlSE_NSC_ILi0EEEEEESM_SP_NS5_8TiledMMAINS5_8MMA_AtomIJNS5_4SM904GMMA26MMA_64x128x16_F32F16F16_SSILNST_5MajorE0ELSV_0ELNST_7ScaleInE1ELSW_1EEEEEENS5_6LayoutINS6_IJSE_SE_SE_EEENS6_IJSN_SN_SN_EEEEENS6_IJNS5_10UnderscoreES13_S13_EEEEENS5_13SM90_TMA_LOADENS5_14ComposedLayoutINS5_7SwizzleILi3ELi4ELi3EEENS5_18smem_ptr_flag_bitsILi16EEENSZ_INS6_IJNSC_ILi8EEESK_EEENS6_IJSK_SE_EEEEEEEvNS5_8identityENS5_23SM90_TMA_LOAD_MULTICASTES1G_vS1H_EENS_8epilogue10collective18CollectiveEpilogueINS1K_30Sm90PtrArrayTmaWarpSpecializedILi4ELi2ELi16ELb1ELb0ELi2EEEJSL_NS6_IJSK_NSC_ILi32EEEEEESM_PNS6_IJSE_lSN_EEESM_S1S_NS1K_6fusion15FusionCallbacksIS1O_NS1T_17LinearCombinationISM_fSM_fLNS_15FloatRoundStyleE2EEESL_S1Q_JEEES16_NS17_IS19_S1B_NSZ_INS6_IJSK_S1C_EEENS6_IJSE_SK_EEEEEEENS5_17SM75_U16x8_LDSM_TENS5_14SM90_TMA_STOREES22_NS5_17SM90_U16x8_STSM_TENS5_9Copy_AtomIJNS5_17SM90_U32x4_STSM_NESM_EEEvEEEvvEEEEvNT_6ParamsE --------------------------
	.section	.nv.shared._ZN7cutlass13device_kernelINS_4gemm6kernel13GemmUniversalINS1_17GroupProblemShapeIN4cute5tupleIJiiiEEEEENS1_10collective13CollectiveMmaINS1_39MainloopSm90ArrayTmaGmmaWarpSpecializedILi4ENS6_IJNS5_1CILi2EEENSC_ILi1EEESE_EEENS1_40KernelPtrArrayTmaWarpSpecializedPingpongEEENS6_IJNSC_ILi256EEENSC_ILi128EEENSC_ILi64EEEEEENS_6half_tEPNS6_IJlSE_NSC_ILi0EEEEEESM_SP_NS5_8TiledMMAINS5_8MMA_AtomIJNS5_4SM904GMMA26MMA_64x128x16_F32F16F16_SSILNST_5MajorE0ELSV_0ELNST_7ScaleInE1ELSW_1EEEEEENS5_6LayoutINS6_IJSE_SE_SE_EEENS6_IJSN_SN_SN_EEEEENS6_IJNS5_10UnderscoreES13_S13_EEEEENS5_13SM90_TMA_LOADENS5_14ComposedLayoutINS5_7SwizzleILi3ELi4ELi3EEENS5_18smem_ptr_flag_bitsILi16EEENSZ_INS6_IJNSC_ILi8EEESK_EEENS6_IJSK_SE_EEEEEEEvNS5_8identityENS5_23SM90_TMA_LOAD_MULTICASTES1G_vS1H_EENS_8epilogue10collective18CollectiveEpilogueINS1K_30Sm90PtrArrayTmaWarpSpecializedILi4ELi2ELi16ELb1ELb0ELi2EEEJSL_NS6_IJSK_NSC_ILi32EEEEEESM_PNS6_IJSE_lSN_EEESM_S1S_NS1K_6fusion15FusionCallbacksIS1O_NS1T_17LinearCombinationISM_fSM_fLNS_15FloatRoundStyleE2EEESL_S1Q_JEEES16_NS17_IS19_S1B_NSZ_INS6_IJSK_S1C_EEENS6_IJSE_SK_EEEEEEENS5_17SM75_U16x8_LDSM_TENS5_14SM90_TMA_STOREES22_NS5_17SM90_U16x8_STSM_TENS5_9Copy_AtomIJNS5_17SM90_U32x4_STSM_NESM_EEEvEEEvvEEEEvNT_6ParamsE,"aw",@nobits
	.sectionflags	@""
	.align	16
	.zero		1024


//--------------------- .nv.shared.reserved.0     --------------------------
	.section	.nv.shared.reserved.0,"aw",@nobits
	.weak		__nv_reservedSMEM_offset_0_alias
	.size		__nv_reservedSMEM_offset_0_alias, 0, 0
	.other		__nv_reservedSMEM_offset_0_alias,@"STO_CUDA_RESERVED_SHARED STV_DEFAULT"
__nv_reservedSMEM_offset_0_alias:
	.zero		0


//--------------------- .nv.global                --------------------------
	.section	.nv.global,"aw",@nobits
.nv.global:
	.type		_ZN39_INTERNAL_76379f03_4_k_cu_2bad49f8_27954cute1_E,@object
	.size		_ZN39_INTERNAL_76379f03_4_k_cu_2bad49f8_27954cute1_E,(_ZN39_INTERNAL_76379f03_4_k_cu_2bad49f8_27954cuda3std3__45__cpo6cbeginE - _ZN39_INTERNAL_76379f03_4_k_cu_2bad49f8_27954cute1_E)
_ZN39_INTERNAL_76379f03_4_k_cu_2bad49f8_27954cute1_E:
	.zero		1
	.type		_ZN39_INTERNAL_76379f03_4_k_cu_2bad49f8_27954cuda3std3__45__cpo6cbeginE,@object
	.size		_ZN39_INTERNAL_76379f03_4_k_cu_2bad49f8_27954cuda3std3__45__cpo6cbeginE,(_ZN39_INTERNAL_76379f03_4_k_cu_2bad49f8_27954cuda3std3__48in_placeE - _ZN39_INTERNAL_76379f03_4_k_cu_2bad49f8_27954cuda3std3__45__cpo6cbeginE)
_ZN39_INTERNAL_76379f03_4_k_cu_2bad49f8_27954cuda3std3__45__cpo6cbeginE:
	.zero		1
	.type		_ZN39_INTERNAL_76379f03_4_k_cu_2bad49f8_27954cuda3std3__48in_placeE,@object
	.size		_ZN39_INTERNAL_76379f03_4_k_cu_2bad49f8_27954cuda3std3__48in_placeE,(_ZN39_INTERNAL_76379f03_4_k_cu_2bad49f8_27954cuda3std6ranges3__45__cpo9iter_moveE - _ZN39_INTERNAL_76379f03_4_k_cu_2bad49f8_27954cuda3std3__48in_placeE)
_ZN39_INTERNAL_76379f03_4_k_cu_2bad49f8_27954cuda3std3__48in_placeE:
	.zero		1
	.type		_ZN39_INTERNAL_76379f03_4_k_cu_2bad49f8_27954cuda3std6ranges3__45__cpo9iter_moveE,@object
	.size		_ZN39_INTERNAL_76379f03_4_k_cu_2bad49f8_27954cuda3std6ranges3__45__cpo9iter_moveE,(_ZN39_INTERNAL_76379f03_4_k_cu_2bad49f8_27954cuda3std3__45__cpo5beginE - _ZN39_INTERNAL_76379f03_4_k_cu_2bad49f8_27954cuda3std6ranges3__45__cpo9iter_moveE)
_ZN39_INTERNAL_76379f03_4_k_cu_2bad49f8_27954cuda3std6ranges3__45__cpo9iter_moveE:
	.zero		1
	.type		_ZN39_INTERNAL_76379f03_4_k_cu_2bad49f8_27954cuda3std3__45__cpo5beginE,@object
	.size		_ZN39_INTERNAL_76379f03_4_k_cu_2bad49f8_27954cuda3std3__45__cpo5beginE,(_ZN39_INTERNAL_76379f03_4_k_cu_2bad49f8_27954cuda3std3__441_GLOBAL__N__76379f03_4_k_cu_2bad49f8_27956ignoreE - _ZN39_INTERNAL_76379f03_4_k_cu_2bad49f8_27954cuda3std3__45__cpo5beginE)
_ZN39_INTERNAL_76379f03_4_k_cu_2bad49f8_27954cuda3std3__45__cpo5beginE:
	.zero		1
	.type		_ZN39_INTERNAL_76379f03_4_k_cu_2bad49f8_27954cuda3std3__441_GLOBAL__N__76379f03_4_k_cu_2bad49f8_27956ignoreE,@object
	.size		_ZN39_INTERNAL_76379f03_4_k_cu_2bad49f8_27954cuda3std3__441_GLOBAL__N__76379f03_4_k_cu_2bad49f8_27956ignoreE,(_ZN39_INTERNAL_76379f03_4_k_cu_2bad49f8_27954cute7productE - _ZN39_INTERNAL_76379f03_4_k_cu_2bad49f8_27954cuda3std3__441_GLOBAL__N__76379f03_4_k_cu_2bad49f8_27956ignoreE)
_ZN39_INTERNAL_76379f03_4_k_cu_2bad49f8_27954cuda3std3__441_GLOBAL__N__76379f03_4_k_cu_2bad49f8_27956ignoreE:
	.zero		1
	.type		_ZN39_INTERNAL_76379f03_4_k_cu_2bad49f8_27954cute7productE,@object
	.size		_ZN39_INTERNAL_76379f03_4_k_cu_2bad49f8_27954cute7productE,(_ZN39_INTERNAL_76379f03_4_k_cu_2bad49f8_27954cuda3std3__45__cpo3endE - _ZN39_INTERNAL_76379f03_4_k_cu_2bad49f8_27954cute7productE)
_ZN39_INTERNAL_76379f03_4_k_cu_2bad49f8_27954cute7productE:
	.zero		1
	.type		_ZN39_INTERNAL_76379f03_4_k_cu_2bad49f8_27954cuda3std3__45__cpo3endE,@object
	.size		_ZN39_INTERNAL_76379f03_4_k_cu_2bad49f8_27954cuda3std3__45__cpo3endE,(_ZN39_INTERNAL_76379f03_4_k_cu_2bad49f8_27954cuda3std3__419piecewise_constructE - _ZN39_INTERNAL_76379f03_4_k_cu_2bad49f8_27954cuda3std3__45__cpo3endE)
_ZN39_INTERNAL_76379f03_4_k_cu_2bad49f8_27954cuda3std3__45__cpo3endE:
	.zero		1
	.type		_ZN39_INTERNAL_76379f03_4_k_cu_2bad49f8_27954cuda3std3__419piecewise_constructE,@object
	.size		_ZN39_INTERNAL_76379f03_4_k_cu_2bad49f8_27954cuda3std3__419piecewise_constructE,(_ZN39_INTERNAL_76379f03_4_k_cu_2bad49f8_27954cuda3std3__45__cpo4cendE - _ZN39_INTERNAL_76379f03_4_k_cu_2bad49f8_27954cuda3std3__419piecewise_constructE)
_ZN39_INTERNAL_76379f03_4_k_cu_2bad49f8_27954cuda3std3__419piecewise_constructE:
	.zero		1
	.type		_ZN39_INTERNAL_76379f03_4_k_cu_2bad49f8_27954cuda3std3__45__cpo4cendE,@object
	.size		_ZN39_INTERNAL_76379f03_4_k_cu_2bad49f8_27954cuda3std3__45__cpo4cendE,(_ZN39_INTERNAL_76379f03_4_k_cu_2bad49f8_27954cuda3std6ranges3__45__cpo4swapE - _ZN39_INTERNAL_76379f03_4_k_cu_2bad49f8_27954cuda3std3__45__cpo4cendE)
_ZN39_INTERNAL_76379f03_4_k_cu_2bad49f8_27954cuda3std3__45__cpo4cendE:
	.zero		1
	.type		_ZN39_INTERNAL_76379f03_4_k_cu_2bad49f8_27954cuda3std6ranges3__45__cpo4swapE,@object
	.size		_ZN39_INTERNAL_76379f03_4_k_cu_2bad49f8_27954cuda3std6ranges3__45__cpo4swapE,(.L_8 - _ZN39_INTERNAL_76379f03_4_k_cu_2bad49f8_27954cuda3std6ranges3__45__cpo4swapE)
_ZN39_INTERNAL_76379f03_4_k_cu_2bad49f8_27954cuda3std6ranges3__45__cpo4swapE:
	.zero		1
.L_8:


//--------------------- .nv.constant0._ZN7cutlass13device_kernelINS_4gemm6kernel13GemmUniversalINS1_17GroupProblemShapeIN4cute5tupleIJiiiEEEEENS1_10collective13CollectiveMmaINS1_39MainloopSm90ArrayTmaGmmaWarpSpecializedILi4ENS6_IJNS5_1CILi2EEENSC_ILi1EEESE_EEENS1_40KernelPtrArrayTmaWarpSpecializedPingpongEEENS6_IJNSC_ILi256EEENSC_ILi128EEENSC_ILi64EEEEEENS_6half_tEPNS6_IJlSE_NSC_ILi0EEEEEESM_SP_NS5_8TiledMMAINS5_8MMA_AtomIJNS5_4SM904GMMA26MMA_64x128x16_F32F16F16_SSILNST_5MajorE0ELSV_0ELNST_7ScaleInE1ELSW_1EEEEEENS5_6LayoutINS6_IJSE_SE_SE_EEENS6_IJSN_SN_SN_EEEEENS6_IJNS5_10UnderscoreES13_S13_EEEEENS5_13SM90_TMA_LOADENS5_14ComposedLayoutINS5_7SwizzleILi3ELi4ELi3EEENS5_18smem_ptr_flag_bitsILi16EEENSZ_INS6_IJNSC_ILi8EEESK_EEENS6_IJSK_SE_EEEEEEEvNS5_8identityENS5_23SM90_TMA_LOAD_MULTICASTES1G_vS1H_EENS_8epilogue10collective18CollectiveEpilogueINS1K_30Sm90PtrArrayTmaWarpSpecializedILi4ELi2ELi16ELb1ELb0ELi2EEEJSL_NS6_IJSK_NSC_ILi32EEEEEESM_PNS6_IJSE_lSN_EEESM_S1S_NS1K_6fusion15FusionCallbacksIS1O_NS1T_17LinearCombinationISM_fSM_fLNS_15FloatRoundStyleE2EEESL_S1Q_JEEES16_NS17_IS19_S1B_NSZ_INS6_IJSK_S1C_EEENS6_IJSE_SK_EEEEEEENS5_17SM75_U16x8_LDSM_TENS5_14SM90_TMA_STOREES22_NS5_17SM90_U16x8_STSM_TENS5_9Copy_AtomIJNS5_17SM90_U32x4_STSM_NESM_EEEvEEEvvEEEEvNT_6ParamsE --------------------------
	.section	.nv.constant0._ZN7cutlass13device_kernelINS_4gemm6kernel13GemmUniversalINS1_17GroupProblemShapeIN4cute5tupleIJiiiEEEEENS1_10collective13CollectiveMmaINS1_39MainloopSm90ArrayTmaGmmaWarpSpecializedILi4ENS6_IJNS5_1CILi2EEENSC_ILi1EEESE_EEENS1_40KernelPtrArrayTmaWarpSpecializedPingpongEEENS6_IJNSC_ILi256EEENSC_ILi128EEENSC_ILi64EEEEEENS_6half_tEPNS6_IJlSE_NSC_ILi0EEEEEESM_SP_NS5_8TiledMMAINS5_8MMA_AtomIJNS5_4SM904GMMA26MMA_64x128x16_F32F16F16_SSILNST_5MajorE0ELSV_0ELNST_7ScaleInE1ELSW_1EEEEEENS5_6LayoutINS6_IJSE_SE_SE_EEENS6_IJSN_SN_SN_EEEEENS6_IJNS5_10UnderscoreES13_S13_EEEEENS5_13SM90_TMA_LOADENS5_14ComposedLayoutINS5_7SwizzleILi3ELi4ELi3EEENS5_18smem_ptr_flag_bitsILi16EEENSZ_INS6_IJNSC_ILi8EEESK_EEENS6_IJSK_SE_EEEEEEEvNS5_8identityENS5_23SM90_TMA_LOAD_MULTICASTES1G_vS1H_EENS_8epilogue10collective18CollectiveEpilogueINS1K_30Sm90PtrArrayTmaWarpSpecializedILi4ELi2ELi16ELb1ELb0ELi2EEEJSL_NS6_IJSK_NSC_ILi32EEEEEESM_PNS6_IJSE_lSN_EEESM_S1S_NS1K_6fusion15FusionCallbacksIS1O_NS1T_17LinearCombinationISM_fSM_fLNS_15FloatRoundStyleE2EEESL_S1Q_JEEES16_NS17_IS19_S1B_NSZ_INS6_IJSK_S1C_EEENS6_IJSE_SK_EEEEEEENS5_17SM75_U16x8_LDSM_TENS5_14SM90_TMA_STOREES22_NS5_17SM90_U16x8_STSM_TENS5_9Copy_AtomIJNS5_17SM90_U32x4_STSM_NESM_EEEvEEEvvEEEEvNT_6ParamsE,"a",@progbits
	.sectionflags	@""
	.align	4
.nv.constant0._ZN7cutlass13device_kernelINS_4gemm6kernel13GemmUniversalINS1_17GroupProblemShapeIN4cute5tupleIJiiiEEEEENS1_10collective13CollectiveMmaINS1_39MainloopSm90ArrayTmaGmmaWarpSpecializedILi4ENS6_IJNS5_1CILi2EEENSC_ILi1EEESE_EEENS1_40KernelPtrArrayTmaWarpSpecializedPingpongEEENS6_IJNSC_ILi256EEENSC_ILi128EEENSC_ILi64EEEEEENS_6half_tEPNS6_IJlSE_NSC_ILi0EEEEEESM_SP_NS5_8TiledMMAINS5_8MMA_AtomIJNS5_4SM904GMMA26MMA_64x128x16_F32F16F16_SSILNST_5MajorE0ELSV_0ELNST_7ScaleInE1ELSW_1EEEEEENS5_6LayoutINS6_IJSE_SE_SE_EEENS6_IJSN_SN_SN_EEEEENS6_IJNS5_10UnderscoreES13_S13_EEEEENS5_13SM90_TMA_LOADENS5_14ComposedLayoutINS5_7SwizzleILi3ELi4ELi3EEENS5_18smem_ptr_flag_bitsILi16EEENSZ_INS6_IJNSC_ILi8EEESK_EEENS6_IJSK_SE_EEEEEEEvNS5_8identityENS5_23SM90_TMA_LOAD_MULTICASTES1G_vS1H_EENS_8epilogue10collective18CollectiveEpilogueINS1K_30Sm90PtrArrayTmaWarpSpecializedILi4ELi2ELi16ELb1ELb0ELi2EEEJSL_NS6_IJSK_NSC_ILi32EEEEEESM_PNS6_IJSE_lSN_EEESM_S1S_NS1K_6fusion15FusionCallbacksIS1O_NS1T_17LinearCombinationISM_fSM_fLNS_15FloatRoundStyleE2EEESL_S1Q_JEEES16_NS17_IS19_S1B_NSZ_INS6_IJSK_S1C_EEENS6_IJSE_SK_EEEEEEENS5_17SM75_U16x8_LDSM_TENS5_14SM90_TMA_STOREES22_NS5_17SM90_U16x8_STSM_TENS5_9Copy_AtomIJNS5_17SM90_U32x4_STSM_NESM_EEEvEEEvvEEEEvNT_6ParamsE:
	.zero		2432


//--------------------- SYMBOLS --------------------------

	.type		.nv.reservedSmem.offset0,@object
	.size		.nv.reservedSmem.offset0,0x4
	.type		__assertfail,@function
